def matmul_kernel(
    a_ptr,
    b_ptr,
    c_ptr,
    M,
    N,
    K,
    stride_am,
    stride_ak,
    stride_bk,
    stride_bn,
    stride_cm,
    stride_cn,
    BLOCK_M: tl.constexpr,
    BLOCK_N: tl.constexpr,
    BLOCK_K: tl.constexpr,
    GROUP_M: tl.constexpr,
):
    pid = tl.program_id(axis=0)
    num_pid_m = tl.cdiv(M, BLOCK_M)
    num_pid_n = tl.cdiv(N, BLOCK_N)
    num_pid_in_group = GROUP_M * num_pid_n
    group_id = pid // num_pid_in_group
    first_pid_m = group_id * GROUP_M
    group_size_m = min(num_pid_m - first_pid_m, GROUP_M)
    pid_m = first_pid_m + ((pid % num_pid_in_group) % group_size_m)
    pid_n = (pid % num_pid_in_group) // group_size_m

    offs_am = (pid_m * BLOCK_M + tl.arange(0, BLOCK_M)) % M
    offs_bn = (pid_n * BLOCK_N + tl.arange(0, BLOCK_N)) % N
    offs_k = tl.arange(0, BLOCK_K)
    a_ptrs = a_ptr + offs_am[:, None] * stride_am + offs_k[None, :] * stride_ak
    b_ptrs = b_ptr + offs_k[:, None] * stride_bk + offs_bn[None, :] * stride_bn

    acc = tl.zeros((BLOCK_M, BLOCK_N), dtype=tl.float32)
    for kk in range(0, tl.cdiv(K, BLOCK_K)):
        a = tl.load(a_ptrs, mask=offs_k[None, :] < K - kk * BLOCK_K, other=0.0)
        b = tl.load(b_ptrs, mask=offs_k[:, None] < K - kk * BLOCK_K, other=0.0)
        acc = tl.dot(a, b, acc)
        a_ptrs += BLOCK_K * stride_ak
        b_ptrs += BLOCK_K * stride_bk

    c = acc.to(c_ptr.dtype.element_ty)
    offs_cm = pid_m * BLOCK_M + tl.arange(0, BLOCK_M)
    offs_cn = pid_n * BLOCK_N + tl.arange(0, BLOCK_N)
    c_ptrs = c_ptr + offs_cm[:, None] * stride_cm + offs_cn[None, :] * stride_cn
    mask = (offs_cm[:, None] < M) & (offs_cn[None, :] < N)
    tl.store(c_ptrs, c, mask=mask)

# config = {"BLOCK_K": 128, "BLOCK_M": 256, "BLOCK_N": 128, "GROUP_M": 8, "arch": "sm_90", "dtype": "fp16", "num_ctas": 4, "num_stages": 3, "num_warps": 4}
# arch = sm_90


// ===== COMPILED SASS (sm_90a) =====

	.target	sm_90a

	.elftype	@"ET_EXEC"


//--------------------- .note.nv.tkinfo           --------------------------
	.section	.note.nv.tkinfo,"",@"SHT_NOTE"
	.sectionflags	@"SHF_NOTE_NV_TKINFO"
	.tkinfo
        /*0018*/ 	.word	0x00000002
        /*0030*/ 	.string	""
        /*0030*/ 	.string	"ptxas"
        /*0030*/ 	.string	"Cuda compilation tools, release 13.0, V13.0.88"
        /*0030*/ 	.string	"Build cuda_13.0.r13.0/compiler.36424714_0"
        /*0030*/ 	.string	"-v  -suppress-debug-info  -lineinfo  -arch sm_90a "



//--------------------- .note.nv.cuinfo           --------------------------
	.section	.note.nv.cuinfo,"",@"SHT_NOTE"
	.sectionflags	@"SHF_NOTE_NV_CUINFO"
        /*0018*/ 	.short	0x0002
        /*001a*/ 	.short	0x005a
        /*001c*/ 	.short	0x0082
	.zero		2


//--------------------- .nv.info                  --------------------------
	.section	.nv.info,"",@"SHT_CUDA_INFO"
	.align	4


	//----- nvinfo : EIATTR_REGCOUNT
	.align		4
        /*0000*/ 	.byte	0x04, 0x2f
        /*0002*/ 	.short	(.L_1 - .L_0)
	.align		4
.L_0:
        /*0004*/ 	.word	index@(matmul_kernel)
        /*0008*/ 	.word	0x000000ff


	//----- nvinfo : EIATTR_FRAME_SIZE
	.align		4
.L_1:
        /*000c*/ 	.byte	0x04, 0x11
        /*000e*/ 	.short	(.L_3 - .L_2)
	.align		4
.L_2:
        /*0010*/ 	.word	index@(matmul_kernel)
        /*0014*/ 	.word	0x00000658


	//----- nvinfo : EIATTR_MIN_STACK_SIZE
	.align		4
.L_3:
        /*0018*/ 	.byte	0x04, 0x12
        /*001a*/ 	.short	(.L_5 - .L_4)
	.align		4
.L_4:
        /*001c*/ 	.word	index@(matmul_kernel)
        /*0020*/ 	.word	0x00000658
.L_5:


//--------------------- .nv.compat                --------------------------
	.section	.nv.compat,"",@"SHT_CUDA_COMPAT_INFO"
	.align	4
        /*0000*/ 	.byte	0x02, 0x09, 0x01, 0x00, 0x02, 0x02, 0x04, 0x00, 0x02, 0x05, 0x05, 0x00, 0x03, 0x07, 0x01, 0x01
        /*0010*/ 	.byte	0x02, 0x03, 0x00, 0x00, 0x02, 0x06, 0x01, 0x00, 0x04, 0x0b, 0x08, 0x00, 0x00, 0x00, 0x00, 0x00
        /*0020*/ 	.byte	0x00, 0x00, 0x00, 0x00


//--------------------- .nv.info.matmul_kernel    --------------------------
	.section	.nv.info.matmul_kernel,"",@"SHT_CUDA_INFO"
	.sectionflags	@""
	.align	4


	//----- nvinfo : EIATTR_CUDA_API_VERSION
	.align		4
        /*0000*/ 	.byte	0x04, 0x37
        /*0002*/ 	.short	(.L_7 - .L_6)
.L_6:
        /*0004*/ 	.word	0x00000082


	//----- nvinfo : EIATTR_KPARAM_INFO
	.align		4
.L_7:
        /*0008*/ 	.byte	0x04, 0x17
        /*000a*/ 	.short	(.L_9 - .L_8)
.L_8:
        /*000c*/ 	.word	0x00000000
        /*0010*/ 	.short	0x000d
        /*0012*/ 	.short	0x0048
        /*0014*/ 	.byte	0x00, 0xf4, 0x21, 0x00


	//----- nvinfo : EIATTR_KPARAM_INFO
	.align		4
.L_9:
        /*0018*/ 	.byte	0x04, 0x17
        /*001a*/ 	.short	(.L_11 - .L_10)
.L_10:
        /*001c*/ 	.word	0x00000000
        /*0020*/ 	.short	0x000c
        /*0022*/ 	.short	0x0040
        /*0024*/ 	.byte	0x00, 0xf4, 0x21, 0x00


	//----- nvinfo : EIATTR_KPARAM_INFO
	.align		4
.L_11:
        /*0028*/ 	.byte	0x04, 0x17
        /*002a*/ 	.short	(.L_13 - .L_12)
.L_12:
        /*002c*/ 	.word	0x00000000
        /*0030*/ 	.short	0x000b
        /*0032*/ 	.short	0x0038
        /*0034*/ 	.byte	0x00, 0xf0, 0x11, 0x00


	//----- nvinfo : EIATTR_KPARAM_INFO
	.align		4
.L_13:
        /*0038*/ 	.byte	0x04, 0x17
        /*003a*/ 	.short	(.L_15 - .L_14)
.L_14:
        /*003c*/ 	.word	0x00000000
        /*0040*/ 	.short	0x000a
        /*0042*/ 	.short	0x0034
        /*0044*/ 	.byte	0x00, 0xf0, 0x11, 0x00


	//----- nvinfo : EIATTR_KPARAM_INFO
	.align		4
.L_15:
        /*0048*/ 	.byte	0x04, 0x17
        /*004a*/ 	.short	(.L_17 - .L_16)
.L_16:
        /*004c*/ 	.word	0x00000000
        /*0050*/ 	.short	0x0009
        /*0052*/ 	.short	0x0030
        /*0054*/ 	.byte	0x00, 0xf0, 0x11, 0x00


	//----- nvinfo : EIATTR_KPARAM_INFO
	.align		4
.L_17:
        /*0058*/ 	.byte	0x04, 0x17
        /*005a*/ 	.short	(.L_19 - .L_18)
.L_18:
        /*005c*/ 	.word	0x00000000
        /*0060*/ 	.short	0x0008
        /*0062*/ 	.short	0x002c
        /*0064*/ 	.byte	0x00, 0xf0, 0x11, 0x00


	//----- nvinfo : EIATTR_KPARAM_INFO
	.align		4
.L_19:
        /*0068*/ 	.byte	0x04, 0x17
        /*006a*/ 	.short	(.L_21 - .L_20)
.L_20:
        /*006c*/ 	.word	0x00000000
        /*0070*/ 	.short	0x0007
        /*0072*/ 	.short	0x0028
        /*0074*/ 	.byte	0x00, 0xf0, 0x11, 0x00


	//----- nvinfo : EIATTR_KPARAM_INFO
	.align		4
.L_21:
        /*0078*/ 	.byte	0x04, 0x17
        /*007a*/ 	.short	(.L_23 - .L_22)
.L_22:
        /*007c*/ 	.word	0x00000000
        /*0080*/ 	.short	0x0006
        /*0082*/ 	.short	0x0024
        /*0084*/ 	.byte	0x00, 0xf0, 0x11, 0x00


	//----- nvinfo : EIATTR_KPARAM_INFO
	.align		4
.L_23:
        /*0088*/ 	.byte	0x04, 0x17
        /*008a*/ 	.short	(.L_25 - .L_24)
.L_24:
        /*008c*/ 	.word	0x00000000
        /*0090*/ 	.short	0x0005
        /*0092*/ 	.short	0x0020
        /*0094*/ 	.byte	0x00, 0xf0, 0x11, 0x00


	//----- nvinfo : EIATTR_KPARAM_INFO
	.align		4
.L_25:
        /*0098*/ 	.byte	0x04, 0x17
        /*009a*/ 	.short	(.L_27 - .L_26)
.L_26:
        /*009c*/ 	.word	0x00000000
        /*00a0*/ 	.short	0x0004
        /*00a2*/ 	.short	0x001c
        /*00a4*/ 	.byte	0x00, 0xf0, 0x11, 0x00


	//----- nvinfo : EIATTR_KPARAM_INFO
	.align		4
.L_27:
        /*00a8*/ 	.byte	0x04, 0x17
        /*00aa*/ 	.short	(.L_29 - .L_28)
.L_28:
        /*00ac*/ 	.word	0x00000000
        /*00b0*/ 	.short	0x0003
        /*00b2*/ 	.short	0x0018
        /*00b4*/ 	.byte	0x00, 0xf0, 0x11, 0x00


	//----- nvinfo : EIATTR_KPARAM_INFO
	.align		4
.L_29:
        /*00b8*/ 	.byte	0x04, 0x17
        /*00ba*/ 	.short	(.L_31 - .L_30)
.L_30:
        /*00bc*/ 	.word	0x00000000
        /*00c0*/ 	.short	0x0002
        /*00c2*/ 	.short	0x0010
        /*00c4*/ 	.byte	0x00, 0xf4, 0x21, 0x00


	//----- nvinfo : EIATTR_KPARAM_INFO
	.align		4
.L_31:
        /*00c8*/ 	.byte	0x04, 0x17
        /*00ca*/ 	.short	(.L_33 - .L_32)
.L_32:
        /*00cc*/ 	.word	0x00000000
        /*00d0*/ 	.short	0x0001
        /*00d2*/ 	.short	0x0008
        /*00d4*/ 	.byte	0x00, 0xf4, 0x21, 0x00


	//----- nvinfo : EIATTR_KPARAM_INFO
	.align		4
.L_33:
        /*00d8*/ 	.byte	0x04, 0x17
        /*00da*/ 	.short	(.L_35 - .L_34)
.L_34:
        /*00dc*/ 	.word	0x00000000
        /*00e0*/ 	.short	0x0000
        /*00e2*/ 	.short	0x0000
        /*00e4*/ 	.byte	0x00, 0xf4, 0x21, 0x00


	//----- nvinfo : EIATTR_EXPLICIT_CLUSTER
	.align		4
.L_35:
        /*00e8*/ 	.byte	0x01, 0x3e
	.zero		2


	//----- nvinfo : EIATTR_CTA_PER_CLUSTER
	.align		4
        /*00ec*/ 	.byte	0x04, 0x3d
        /*00ee*/ 	.short	(.L_37 - .L_36)
.L_36:
        /*00f0*/ 	.word	0x00000004
        /*00f4*/ 	.word	0x00000001
        /*00f8*/ 	.word	0x00000001


	//----- nvinfo : EIATTR_SPARSE_MMA_MASK
	.align		4
.L_37:
        /*00fc*/ 	.byte	0x03, 0x50
        /*00fe*/ 	.short	0x0000


	//----- nvinfo : EIATTR_MAXREG_COUNT
	.align		4
        /*0100*/ 	.byte	0x03, 0x1b
        /*0102*/ 	.short	0x00ff


	//----- nvinfo : EIATTR_NUM_BARRIERS
	.align		4
        /*0104*/ 	.byte	0x02, 0x4c
        /*0106*/ 	.byte	0x01
	.zero		1


	//----- nvinfo : EIATTR_ANNOTATIONS
	.align		4
        /*0108*/ 	.byte	0x04, 0x55
        /*010a*/ 	.short	(.L_39 - .L_38)


	//   ....[0]....
.L_38:
        /*010c*/ 	.word	0x00000001
        /*0110*/ 	.byte	0xd0, 0x07, 0x00, 0x00, 0x01, 0x00, 0x00, 0x00, 0xd0, 0x42, 0x00, 0x00, 0x01, 0x00, 0x00, 0x00
        /* <DEDUP_REMOVED lines=692> */
        /*2c60*/ 	.byte	0x70, 0x1a, 0x01, 0x00, 0x01, 0x00, 0x00, 0x00, 0x20, 0x21, 0x01, 0x00


	//----- nvinfo : EIATTR_MERCURY_ISA_VERSION
	.align		4
.L_39:
        /*2c6c*/ 	.byte	0x03, 0x5f
        /*2c6e*/ 	.short	0x0101


	//----- nvinfo : EIATTR_EXIT_INSTR_OFFSETS
	.align		4
        /*2c70*/ 	.byte	0x04, 0x1c
        /*2c72*/ 	.short	(.L_41 - .L_40)


	//   ....[0]....
.L_40:
        /*2c74*/ 	.word	0x00013e20


	//   ....[1]....
        /*2c78*/ 	.word	0x00013e50


	//----- nvinfo : EIATTR_REQNTID
	.align		4
.L_41:
        /*2c7c*/ 	.byte	0x04, 0x10
        /*2c7e*/ 	.short	(.L_43 - .L_42)
.L_42:
        /*2c80*/ 	.word	0x00000080
        /*2c84*/ 	.word	0x00000001
        /*2c88*/ 	.word	0x00000001


	//----- nvinfo : EIATTR_CBANK_PARAM_SIZE
	.align		4
.L_43:
        /*2c8c*/ 	.byte	0x03, 0x19
        /*2c8e*/ 	.short	0x0050


	//----- nvinfo : EIATTR_PARAM_CBANK
	.align		4
        /*2c90*/ 	.byte	0x04, 0x0a
        /*2c92*/ 	.short	(.L_45 - .L_44)
	.align		4
.L_44:
        /*2c94*/ 	.word	index@(.nv.constant0.matmul_kernel)
        /*2c98*/ 	.short	0x0210
        /*2c9a*/ 	.short	0x0050


	//----- nvinfo : EIATTR_SW_WAR
	.align		4
.L_45:
        /*2c9c*/ 	.byte	0x04, 0x36
        /*2c9e*/ 	.short	(.L_47 - .L_46)
.L_46:
        /*2ca0*/ 	.word	0x00000008
.L_47:


//--------------------- .nv.callgraph             --------------------------
	.section	.nv.callgraph,"",@"SHT_CUDA_CALLGRAPH"
	.align	4
	.sectionentsize	8
	.align		4
        /*0000*/ 	.word	0x00000000
	.align		4
        /*0004*/ 	.word	0xffffffff
	.align		4
        /*0008*/ 	.word	0x00000000
	.align		4
        /*000c*/ 	.word	0xfffffffe
	.align		4
        /*0010*/ 	.word	0x00000000
	.align		4
        /*0014*/ 	.word	0xfffffffd
	.align		4
        /*0018*/ 	.word	0x00000000
	.align		4
        /*001c*/ 	.word	0xfffffffc


//--------------------- .text.matmul_kernel       --------------------------
	.section	.text.matmul_kernel,"ax",@progbits
	.align	128
        .global         matmul_kernel
        .type           matmul_kernel,@function
        .size           matmul_kernel,(.L_x_3 - matmul_kernel)
        .other          matmul_kernel,@"STO_CUDA_ENTRY STV_DEFAULT"
matmul_kernel:
.text.matmul_kernel:
[----:B------:R-:W0:Y:S08]  /*0000*/  LDC R1, c[0x0][0x28] ;  /* 0x00000a00ff017b82 */ /* 0x000e300000000800 */
[----:B------:R-:W1:Y:S01]  /*0010*/  LDC.64 R56, c[0x0][0x228] ;  /* 0x00008a00ff387b82 */ /* 0x000e620000000a00 */
[----:B0-----:R-:W-:Y:S01]  /*0020*/  VIADD R1, R1, 0xfffff9a8 ;  /* 0xfffff9a801017836 */ /* 0x001fe20000000000 */
[----:B------:R-:W-:-:S02]  /*0030*/  CS2R R28, SRZ ;  /* 0x00000000001c7805 */ /* 0x000fc4000001ff00 */
[----:B------:R-:W-:Y:S02]  /*0040*/  CS2R R30, SRZ ;  /* 0x00000000001e7805 */ /* 0x000fe4000001ff00 */
[----:B------:R-:W-:Y:S02]  /*0050*/  CS2R R32, SRZ ;  /* 0x0000000000207805 */ /* 0x000fe4000001ff00 */
[----:B------:R-:W-:Y:S02]  /*0060*/  CS2R R34, SRZ ;  /* 0x0000000000227805 */ /* 0x000fe4000001ff00 */
[----:B------:R-:W-:Y:S02]  /*0070*/  CS2R R36, SRZ ;  /* 0x0000000000247805 */ /* 0x000fe4000001ff00 */
[----:B------:R-:W-:Y:S01]  /*0080*/  CS2R R38, SRZ ;  /* 0x0000000000267805 */ /* 0x000fe2000001ff00 */
[----:B------:R-:W0:Y:S01]  /*0090*/  S2UR UR4, SR_CTAID.X ;  /* 0x00000000000479c3 */ /* 0x000e220000002500 */
[----:B------:R-:W-:-:S02]  /*00a0*/  CS2R R40, SRZ ;  /* 0x0000000000287805 */ /* 0x000fc4000001ff00 */
[----:B------:R-:W-:Y:S02]  /*00b0*/  CS2R R42, SRZ ;  /* 0x00000000002a7805 */ /* 0x000fe4000001ff00 */
[----:B------:R-:W-:Y:S02]  /*00c0*/  CS2R R44, SRZ ;  /* 0x00000000002c7805 */ /* 0x000fe4000001ff00 */
[----:B------:R-:W-:Y:S02]  /*00d0*/  CS2R R46, SRZ ;  /* 0x00000000002e7805 */ /* 0x000fe4000001ff00 */
[----:B------:R-:W-:Y:S02]  /*00e0*/  CS2R R48, SRZ ;  /* 0x0000000000307805 */ /* 0x000fe4000001ff00 */
[----:B------:R-:W-:Y:S02]  /*00f0*/  CS2R R50, SRZ ;  /* 0x0000000000327805 */ /* 0x000fe4000001ff00 */
[----:B------:R-:W-:Y:S01]  /*0100*/  CS2R R52, SRZ ;  /* 0x0000000000347805 */ /* 0x000fe2000001ff00 */
[----:B------:R-:W2:Y:S01]  /*0110*/  S2UR UR6, SR_CgaCtaId ;  /* 0x00000000000679c3 */ /* 0x000ea20000008800 */
[----:B------:R-:W-:Y:S01]  /*0120*/  CS2R R54, SRZ ;  /* 0x0000000000367805 */ /* 0x000fe2000001ff00 */
[----:B-1----:R-:W-:-:S06]  /*0130*/  VIADD R0, R57, 0x7f ;  /* 0x0000007f39007836 */ /* 0x002fcc0000000000 */
[----:B------:R-:W1:Y:S01]  /*0140*/  LDC R112, c[0x0][0x230] ;  /* 0x00008c00ff707b82 */ /* 0x000e620000000800 */
[----:B------:R-:W-:Y:S02]  /*0150*/  SHF.R.S32.HI R3, RZ, 0x1f, R0 ;  /* 0x0000001fff037819 */ /* 0x000fe40000011400 */
[----:B0-----:R-:W-:Y:S01]  /*0160*/  I2FP.F32.U32 R5, UR4 ;  /* 0x0000000400057c45 */ /* 0x001fe20008201000 */
[----:B------:R-:W-:Y:S01]  /*0170*/  ULDC UR4, c[0x0][0x150] ;  /* 0x0000540000047ab9 */ /* 0x000fe20000000800 */
[----:B------:R-:W-:-:S03]  /*0180*/  LEA.HI R3, R3, R0, RZ, 0x7 ;  /* 0x0000000003037211 */ /* 0x000fc600078f38ff */
[----:B------:R-:W-:Y:S01]  /*0190*/  FMUL R5, R5, UR4 ;  /* 0x0000000405057c20 */ /* 0x000fe20008400000 */
[----:B------:R-:W-:Y:S01]  /*01a0*/  SHF.R.S32.HI R3, RZ, 0x7, R3 ;  /* 0x00000007ff037819 */ /* 0x000fe20000011403 */
[----:B------:R-:W-:Y:S01]  /*01b0*/  UMOV UR4, 0x400 ;  /* 0x0000040000047882 */ /* 0x000fe20000000000 */
[----:B--2---:R-:W-:Y:S02]  /*01c0*/  USHF.L.U32 UR5, UR6, 0x6, URZ ;  /* 0x0000000606057899 */ /* 0x004fe4000800063f */
[----:B------:R-:W-:Y:S01]  /*01d0*/  ULEA UR4, UR6, UR4, 0x18 ;  /* 0x0000000406047291 */ /* 0x000fe2000f8ec03f */
[----:B------:R-:W-:Y:S01]  /*01e0*/  IMAD.SHL.U32 R4, R3, 0x8, RZ ;  /* 0x0000000803047824 */ /* 0x000fe200078e00ff */
[----:B------:R-:W0:Y:S01]  /*01f0*/  F2I.U32.TRUNC.NTZ R5, R5 ;  /* 0x0000000500057305 */ /* 0x000e22000020f000 */
[----:B------:R-:W-:Y:S02]  /*0200*/  ULOP3.LUT UR7, UR5, 0x40, URZ, 0xc0, !UPT ;  /* 0x0000004005077892 */ /* 0x000fe4000f8ec03f */
[----:B------:R-:W-:Y:S01]  /*0210*/  ULOP3.LUT UR5, UR5, 0x80, URZ, 0xc0, !UPT ;  /* 0x0000008005057892 */ /* 0x000fe2000f8ec03f */
[----:B------:R-:W-:Y:S01]  /*0220*/  IABS R7, R4 ;  /* 0x0000000400077213 */ /* 0x000fe20000000000 */
[----:B-1----:R-:W-:-:S03]  /*0230*/  VIADD R112, R112, 0x7f ;  /* 0x0000007f70707836 */ /* 0x002fc60000000000 */
[----:B------:R-:W1:Y:S01]  /*0240*/  I2F.RP R0, R7 ;  /* 0x0000000700007306 */ /* 0x000e620000209400 */
[----:B0-----:R-:W-:-:S07]  /*0250*/  IABS R11, R5 ;  /* 0x00000005000b7213 */ /* 0x001fce0000000000 */
[----:B-1----:R-:W0:Y:S02]  /*0260*/  MUFU.RCP R0, R0 ;  /* 0x0000000000007308 */ /* 0x002e240000001000 */
[----:B0-----:R-:W-:Y:S01]  /*0270*/  VIADD R2, R0, 0xffffffe ;  /* 0x0ffffffe00027836 */ /* 0x001fe20000000000 */
[----:B------:R-:W-:-:S05]  /*0280*/  IABS R0, R4 ;  /* 0x0000000400007213 */ /* 0x000fca0000000000 */
[----:B------:R0:W1:Y:S01]  /*0290*/  F2I.FTZ.U32.TRUNC.NTZ R3, R2 ;  /* 0x0000000200037305 */ /* 0x000062000021f000 */
[----:B------:R-:W-:Y:S02]  /*02a0*/  IMAD.MOV R0, RZ, RZ, -R0 ;  /* 0x000000ffff007224 */ /* 0x000fe400078e0a00 */
[----:B0-----:R-:W-:Y:S02]  /*02b0*/  IMAD.MOV.U32 R2, RZ, RZ, RZ ;  /* 0x000000ffff027224 */ /* 0x001fe400078e00ff */
[----:B-1----:R-:W-:-:S04]  /*02c0*/  IMAD.MOV R6, RZ, RZ, -R3 ;  /* 0x000000ffff067224 */ /* 0x002fc800078e0a03 */
[----:B------:R-:W-:-:S04]  /*02d0*/  IMAD R9, R6, R7, RZ ;  /* 0x0000000706097224 */ /* 0x000fc800078e02ff */
[----:B------:R-:W-:-:S06]  /*02e0*/  IMAD.HI.U32 R2, R3, R9, R2 ;  /* 0x0000000903027227 */ /* 0x000fcc00078e0002 */
[----:B------:R-:W-:-:S04]  /*02f0*/  IMAD.HI.U32 R2, R2, R11, RZ ;  /* 0x0000000b02027227 */ /* 0x000fc800078e00ff */
[----:B------:R-:W-:-:S05]  /*0300*/  IMAD R0, R2, R0, R11 ;  /* 0x0000000002007224 */ /* 0x000fca00078e020b */
[----:B------:R-:W-:-:S13]  /*0310*/  ISETP.GT.U32.AND P1, PT, R7, R0, PT ;  /* 0x000000000700720c */ /* 0x000fda0003f24070 */
[----:B------:R-:W-:Y:S02]  /*0320*/  @!P1 IMAD.IADD R0, R0, 0x1, -R7 ;  /* 0x0000000100009824 */ /* 0x000fe400078e0a07 */
[----:B------:R-:W-:Y:S01]  /*0330*/  @!P1 VIADD R2, R2, 0x1 ;  /* 0x0000000102029836 */ /* 0x000fe20000000000 */
[----:B------:R-:W-:Y:S02]  /*0340*/  ISETP.NE.AND P1, PT, R4, RZ, PT ;  /* 0x000000ff0400720c */ /* 0x000fe40003f25270 */
[----:B------:R-:W-:Y:S02]  /*0350*/  ISETP.GE.U32.AND P0, PT, R0, R7, PT ;  /* 0x000000070000720c */ /* 0x000fe40003f06070 */
[----:B------:R-:W-:-:S04]  /*0360*/  LOP3.LUT R0, R5, R4, RZ, 0x3c, !PT ;  /* 0x0000000405007212 */ /* 0x000fc800078e3cff */
[----:B------:R-:W-:Y:S01]  /*0370*/  ISETP.GE.AND P2, PT, R0, RZ, PT ;  /* 0x000000ff0000720c */ /* 0x000fe20003f46270 */
[----:B------:R-:W-:-:S05]  /*0380*/  VIADD R0, R56, 0xff ;  /* 0x000000ff38007836 */ /* 0x000fca0000000000 */
[----:B------:R-:W-:Y:S01]  /*0390*/  SHF.R.S32.HI R3, RZ, 0x1f, R0 ;  /* 0x0000001fff037819 */ /* 0x000fe20000011400 */
[----:B------:R-:W-:-:S03]  /*03a0*/  @P0 VIADD R2, R2, 0x1 ;  /* 0x0000000102020836 */ /* 0x000fc60000000000 */
[----:B------:R-:W-:-:S03]  /*03b0*/  LEA.HI R3, R3, R0, RZ, 0x8 ;  /* 0x0000000003037211 */ /* 0x000fc600078f40ff */
[----:B------:R-:W-:Y:S01]  /*03c0*/  @!P2 IMAD.MOV R2, RZ, RZ, -R2 ;  /* 0x000000ffff02a224 */ /* 0x000fe200078e0a02 */
[----:B------:R-:W-:-:S05]  /*03d0*/  @!P1 LOP3.LUT R2, RZ, R4, RZ, 0x33, !PT ;  /* 0x00000004ff029212 */ /* 0x000fca00078e33ff */
[----:B------:R-:W-:Y:S02]  /*03e0*/  IMAD.SHL.U32 R8, R2, 0x8, RZ ;  /* 0x0000000802087824 */ /* 0x000fe400078e00ff */
[----:B------:R-:W-:-:S03]  /*03f0*/  IMAD.MOV R2, RZ, RZ, -R2 ;  /* 0x000000ffff027224 */ /* 0x000fc600078e0a02 */
[----:B------:R-:W-:Y:S01]  /*0400*/  LEA.HI.SX32 R3, R3, -R8, 0x18 ;  /* 0x8000000803037211 */ /* 0x000fe200078fc2ff */
[----:B------:R-:W-:-:S03]  /*0410*/  IMAD R4, R4, R2, R5 ;  /* 0x0000000204047224 */ /* 0x000fc600078e0205 */
[----:B------:R-:W-:Y:S02]  /*0420*/  VIMNMX R11, R3, 0x8, PT ;  /* 0x00000008030b7848 */ /* 0x000fe40003fe0100 */
[----:B------:R-:W-:Y:S02]  /*0430*/  IABS R9, R4 ;  /* 0x0000000400097213 */ /* 0x000fe40000000000 */
[----:B------:R-:W-:-:S04]  /*0440*/  IABS R7, R11 ;  /* 0x0000000b00077213 */ /* 0x000fc80000000000 */
[----:B------:R-:W0:Y:S08]  /*0450*/  I2F.RP R0, R7 ;  /* 0x0000000700007306 */ /* 0x000e300000209400 */
[----:B0-----:R-:W0:Y:S02]  /*0460*/  MUFU.RCP R0, R0 ;  /* 0x0000000000007308 */ /* 0x001e240000001000 */
[----:B0-----:R-:W-:-:S06]  /*0470*/  VIADD R3, R0, 0xffffffe ;  /* 0x0ffffffe00037836 */ /* 0x001fcc0000000000 */
[----:B------:R-:W0:Y:S02]  /*0480*/  F2I.FTZ.U32.TRUNC.NTZ R3, R3 ;  /* 0x0000000300037305 */ /* 0x000e24000021f000 */
[----:B0-----:R-:W-:-:S04]  /*0490*/  IMAD.MOV R6, RZ, RZ, -R3 ;  /* 0x000000ffff067224 */ /* 0x001fc800078e0a03 */
[----:B------:R-:W-:Y:S01]  /*04a0*/  IMAD.MOV.U32 R2, RZ, RZ, R6 ;  /* 0x000000ffff027224 */ /* 0x000fe200078e0006 */
[----:B------:R-:W-:-:S03]  /*04b0*/  IABS R6, R11 ;  /* 0x0000000b00067213 */ /* 0x000fc60000000000 */
[----:B------:R-:W-:Y:S02]  /*04c0*/  IMAD R5, R2, R7, RZ ;  /* 0x0000000702057224 */ /* 0x000fe400078e02ff */
[----:B------:R-:W-:Y:S02]  /*04d0*/  IMAD.MOV.U32 R2, RZ, RZ, RZ ;  /* 0x000000ffff027224 */ /* 0x000fe400078e00ff */
[----:B------:R-:W-:Y:S02]  /*04e0*/  IMAD.MOV R0, RZ, RZ, -R6 ;  /* 0x000000ffff007224 */ /* 0x000fe400078e0a06 */
        /* <DEDUP_REMOVED lines=8> */
[----:B------:R-:W-:Y:S02]  /*0570*/  CS2R R6, SRZ ;  /* 0x0000000000067805 */ /* 0x000fe4000001ff00 */
[----:B------:R-:W-:-:S04]  /*0580*/  LOP3.LUT R0, R4, R11, RZ, 0x3c, !PT ;  /* 0x0000000b04007212 */ /* 0x000fc800078e3cff */
[----:B------:R-:W-:-:S05]  /*0590*/  ISETP.GE.AND P2, PT, R0, RZ, PT ;  /* 0x000000ff0000720c */ /* 0x000fca0003f46270 */
[----:B------:R-:W-:Y:S01]  /*05a0*/  @P0 VIADD R2, R2, 0x1 ;  /* 0x0000000102020836 */ /* 0x000fe20000000000 */
[----:B------:R-:W-:-:S03]  /*05b0*/  ISETP.GE.AND P0, PT, R112, 0x80, PT ;  /* 0x000000807000780c */ /* 0x000fc60003f06270 */
[----:B------:R-:W-:-:S04]  /*05c0*/  IMAD.MOV.U32 R0, RZ, RZ, R2 ;  /* 0x000000ffff007224 */ /* 0x000fc800078e0002 */
[----:B------:R-:W-:Y:S01]  /*05d0*/  @!P2 IMAD.MOV R0, RZ, RZ, -R0 ;  /* 0x000000ffff00a224 */ /* 0x000fe200078e0a00 */
[----:B------:R-:W-:-:S05]  /*05e0*/  @!P1 LOP3.LUT R0, RZ, R11, RZ, 0x33, !PT ;  /* 0x0000000bff009212 */ /* 0x000fca00078e33ff */
[----:B------:R-:W-:Y:S01]  /*05f0*/  IMAD.MOV R2, RZ, RZ, -R0 ;  /* 0x000000ffff027224 */ /* 0x000fe200078e0a00 */
[----:B------:R-:W-:Y:S01]  /*0600*/  LEA R0, R0, UR7, 0x7 ;  /* 0x0000000700007c11 */ /* 0x000fe2000f8e38ff */
[----:B------:R-:W-:Y:S02]  /*0610*/  ULDC.64 UR6, c[0x0][0x208] ;  /* 0x0000820000067ab9 */ /* 0x000fe40000000a00 */
[----:B------:R-:W-:Y:S01]  /*0620*/  IMAD R2, R11, R2, R4 ;  /* 0x000000020b027224 */ /* 0x000fe200078e0204 */
[----:B------:R-:W-:Y:S01]  /*0630*/  CS2R R4, SRZ ;  /* 0x0000000000047805 */ /* 0x000fe2000001ff00 */
[----:B------:R-:W-:Y:S02]  /*0640*/  VIADD R74, R0, 0x1 ;  /* 0x00000001004a7836 */ /* 0x000fe40000000000 */
[----:B------:R-:W-:Y:S02]  /*0650*/  IMAD.IADD R8, R8, 0x1, R2 ;  /* 0x0000000108087824 */ /* 0x000fe400078e0202 */
[----:B------:R-:W0:Y:S01]  /*0660*/  S2R R2, SR_TID.X ;  /* 0x0000000000027919 */ /* 0x000e220000002100 */
[----:B------:R-:W-:-:S02]  /*0670*/  VIADD R76, R0, 0x2 ;  /* 0x00000002004c7836 */ /* 0x000fc40000000000 */
[----:B------:R-:W-:Y:S01]  /*0680*/  LEA R8, R8, UR5, 0x8 ;  /* 0x0000000508087c11 */ /* 0x000fe2000f8e40ff */
[C---:B------:R-:W-:Y:S02]  /*0690*/  VIADD R79, R0.reuse, 0x3 ;  /* 0x00000003004f7836 */ /* 0x040fe40000000000 */
[C---:B------:R-:W-:Y:S02]  /*06a0*/  VIADD R78, R0.reuse, 0x4 ;  /* 0x00000004004e7836 */ /* 0x040fe40000000000 */
[C---:B------:R-:W-:Y:S02]  /*06b0*/  VIADD R80, R0.reuse, 0x5 ;  /* 0x0000000500507836 */ /* 0x040fe40000000000 */
[C---:B------:R-:W-:Y:S02]  /*06c0*/  VIADD R81, R0.reuse, 0x6 ;  /* 0x0000000600517836 */ /* 0x040fe40000000000 */
[C---:B------:R-:W-:Y:S02]  /*06d0*/  VIADD R83, R0.reuse, 0x7 ;  /* 0x0000000700537836 */ /* 0x040fe40000000000 */
[----:B------:R-:W-:-:S02]  /*06e0*/  VIADD R82, R0, 0x8 ;  /* 0x0000000800527836 */ /* 0x000fc40000000000 */
[C---:B------:R-:W-:Y:S02]  /*06f0*/  VIADD R84, R0.reuse, 0x9 ;  /* 0x0000000900547836 */ /* 0x040fe40000000000 */
[C---:B------:R-:W-:Y:S02]  /*0700*/  VIADD R68, R0.reuse, 0xa ;  /* 0x0000000a00447836 */ /* 0x040fe40000000000 */
[C---:B------:R-:W-:Y:S02]  /*0710*/  VIADD R65, R0.reuse, 0xb ;  /* 0x0000000b00417836 */ /* 0x040fe40000000000 */
[C---:B------:R-:W-:Y:S02]  /*0720*/  VIADD R61, R0.reuse, 0xc ;  /* 0x0000000c003d7836 */ /* 0x040fe40000000000 */
[C---:B------:R-:W-:Y:S02]  /*0730*/  VIADD R59, R0.reuse, 0xd ;  /* 0x0000000d003b7836 */ /* 0x040fe40000000000 */
[----:B------:R-:W-:-:S02]  /*0740*/  VIADD R3, R0, 0xe ;  /* 0x0000000e00037836 */ /* 0x000fc40000000000 */
[C---:B------:R-:W-:Y:S02]  /*0750*/  VIADD R60, R0.reuse, 0xf ;  /* 0x0000000f003c7836 */ /* 0x040fe40000000000 */
[----:B------:R-:W-:Y:S01]  /*0760*/  VIADD R62, R0, 0x10 ;  /* 0x00000010003e7836 */ /* 0x000fe20000000000 */
[----:B0-----:R-:W-:Y:S01]  /*0770*/  LOP3.LUT R109, R2, 0x7f, RZ, 0xc0, !PT ;  /* 0x0000007f026d7812 */ /* 0x001fe200078ec0ff */
[C---:B------:R-:W-:Y:S02]  /*0780*/  VIADD R58, R0.reuse, 0x11 ;  /* 0x00000011003a7836 */ /* 0x040fe40000000000 */
[C---:B------:R-:W-:Y:S02]  /*0790*/  VIADD R63, R0.reuse, 0x12 ;  /* 0x00000012003f7836 */ /* 0x040fe40000000000 */
[----:B------:R-:W-:Y:S02]  /*07a0*/  IMAD.IADD R19, R109, 0x1, R8 ;  /* 0x000000016d137824 */ /* 0x000fe400078e0208 */
[----:B------:R-:W-:-:S02]  /*07b0*/  VIADD R66, R0, 0x13 ;  /* 0x0000001300427836 */ /* 0x000fc40000000000 */
[C---:B------:R-:W-:Y:S01]  /*07c0*/  VIADD R64, R0.reuse, 0x14 ;  /* 0x0000001400407836 */ /* 0x040fe20000000000 */
[----:B------:R0:W-:Y:S01]  /*07d0*/  STL [R1+0x578], R19 ;  /* 0x0005781301007387 */ /* 0x0001e20000100800 */
        /* <DEDUP_REMOVED lines=43> */
[----:B0-----:R-:W-:Y:S06]  /*0a90*/  @!P0 BRA `(.L_x_0) ;  /* 0x0000011400988947 */ /* 0x001fec0003800000 */
[----:B------:R-:W-:Y:S01]  /*0aa0*/  IABS R12, R56 ;  /* 0x00000038000c7213 */ /* 0x000fe20000000000 */
[----:B------:R-:W-:Y:S01]  /*0ab0*/  ULDC UR60, c[0x0][0x23c] ;  /* 0x00008f00003c7ab9 */ /* 0x000fe20000000800 */
[----:B------:R-:W-:Y:S01]  /*0ac0*/  IABS R4, R57 ;  /* 0x0000003900047213 */ /* 0x000fe20000000000 */
[----:B------:R-:W-:Y:S01]  /*0ad0*/  ULDC.64 UR8, c[0x0][0x218] ;  /* 0x0000860000087ab9 */ /* 0x000fe20000000a00 */
[----:B------:R-:W0:Y:S01]  /*0ae0*/  I2F.RP R5, R12 ;  /* 0x0000000c00057306 */ /* 0x000e220000209400 */
[----:B------:R-:W-:Y:S01]  /*0af0*/  IABS R111, R19 ;  /* 0x00000013006f7213 */ /* 0x000fe20000000000 */
[----:B------:R-:W-:Y:S01]  /*0b00*/  ULDC UR10, c[0x0][0x240] ;  /* 0x00009000000a7ab9 */ /* 0x000fe20000000800 */
[----:B------:R-:W-:Y:S01]  /*0b10*/  ISETP.GE.AND P3, PT, R13, RZ, PT ;  /* 0x000000ff0d00720c */ /* 0x000fe20003f66270 */
[----:B------:R-:W-:Y:S01]  /*0b20*/  ULDC UR5, c[0x0][0x234] ;  /* 0x00008d0000057ab9 */ /* 0x000fe20000000800 */
[----:B------:R-:W-:Y:S01]  /*0b30*/  IABS R14, R18 ;  /* 0x00000012000e7213 */ /* 0x000fe20000000000 */
[----:B------:R-:W-:Y:S01]  /*0b40*/  USHF.R.U32.HI UR36, URZ, 0x4, UR4 ;  /* 0x000000043f247899 */ /* 0x000fe20008011604 */
[----:B------:R-:W-:Y:S01]  /*0b50*/  ISETP.GE.AND P5, PT, R15, RZ, PT ;  /* 0x000000ff0f00720c */ /* 0x000fe20003fa6270 */
[----:B------:R-:W1:Y:S01]  /*0b60*/  I2F.RP R10, R4 ;  /* 0x00000004000a7306 */ /* 0x000e620000209400 */
[----:B------:R-:W-:Y:S01]  /*0b70*/  IABS R16, R17 ;  /* 0x0000001100107213 */ /* 0x000fe20000000000 */
[----:B------:R-:W-:Y:S01]  /*0b80*/  USGXT.U32 UR36, UR36, 0xe ;  /* 0x0000000e2424789a */ /* 0x000fe20008000000 */
[----:B------:R-:W-:Y:S01]  /*0b90*/  ISETP.GE.AND P4, PT, R19, RZ, PT ;  /* 0x000000ff1300720c */ /* 0x000fe20003f86270 */
[----:B------:R-:W-:Y:S01]  /*0ba0*/  UMOV UR39, 0x40000040 ;  /* 0x4000004000277882 */ /* 0x000fe20000000000 */
[----:B------:R-:W-:Y:S01]  /*0bb0*/  ISETP.NE.AND P2, PT, R56, RZ, PT ;  /* 0x000000ff3800720c */ /* 0x000fe20003f45270 */
[----:B------:R-:W-:Y:S01]  /*0bc0*/  UIADD3 UR11, UP0, UR36, 0x80, URZ ;  /* 0x00000080240b7890 */ /* 0x000fe2000ff1e03f */
[----:B------:R-:W-:Y:S01]  /*0bd0*/  IABS R19, R102 ;  /* 0x0000006600137213 */ /* 0x000fe20000000000 */
[----:B0-----:R-:W0:Y:S01]  /*0be0*/  MUFU.RCP R5, R5 ;  /* 0x0000000500057308 */ /* 0x001e220000001000 */
[----:B------:R-:W-:-:S02]  /*0bf0*/  IABS R20, R26 ;  /* 0x0000001a00147213 */ /* 0x000fc40000000000 */
[----:B------:R-:W-:Y:S02]  /*0c00*/  IABS R28, R100 ;  /* 0x00000064001c7213 */ /* 0x000fe40000000000 */
[----:B------:R-:W-:Y:S02]  /*0c10*/  IABS R30, R99 ;  /* 0x00000063001e7213 */ /* 0x000fe40000000000 */
[----:B------:R-:W-:Y:S01]  /*0c20*/  IABS R31, R98 ;  /* 0x00000062001f7213 */ /* 0x000fe20000000000 */
[----:B-1----:R-:W1:Y:S01]  /*0c30*/  MUFU.RCP R10, R10 ;  /* 0x0000000a000a7308 */ /* 0x002e620000001000 */
[----:B------:R-:W-:Y:S02]  /*0c40*/  IABS R32, R96 ;  /* 0x0000006000207213 */ /* 0x000fe40000000000 */
[----:B------:R-:W-:Y:S02]  /*0c50*/  IABS R35, R94 ;  /* 0x0000005e00237213 */ /* 0x000fe40000000000 */
[----:B------:R-:W-:-:S02]  /*0c60*/  IABS R34, R95 ;  /* 0x0000005f00227213 */ /* 0x000fc40000000000 */
[----:B------:R-:W-:Y:S01]  /*0c70*/  IABS R36, R91 ;  /* 0x0000005b00247213 */ /* 0x000fe20000000000 */
[----:B0-----:R-:W-:Y:S01]  /*0c80*/  VIADD R6, R5, 0xffffffe ;  /* 0x0ffffffe05067836 */ /* 0x001fe20000000000 */
[----:B------:R-:W-:Y:S02]  /*0c90*/  IABS R38, R89 ;  /* 0x0000005900267213 */ /* 0x000fe40000000000 */
[----:B------:R-:W-:Y:S01]  /*0ca0*/  IABS R39, R88 ;  /* 0x0000005800277213 */ /* 0x000fe20000000000 */
[----:B------:R0:W2:Y:S01]  /*0cb0*/  F2I.FTZ.U32.TRUNC.NTZ R7, R6 ;  /* 0x0000000600077305 */ /* 0x0000a2000021f000 */
[----:B------:R-:W-:Y:S02]  /*0cc0*/  IABS R41, R87 ;  /* 0x0000005700297213 */ /* 0x000fe40000000000 */
[----:B------:R-:W-:Y:S01]  /*0cd0*/  IABS R42, R86 ;  /* 0x00000056002a7213 */ /* 0x000fe20000000000 */
[----:B-1----:R-:W-:Y:S01]  /*0ce0*/  VIADD R8, R10, 0xffffffe ;  /* 0x0ffffffe0a087836 */ /* 0x002fe20000000000 */
[----:B------:R-:W-:-:S02]  /*0cf0*/  IABS R10, R13 ;  /* 0x0000000d000a7213 */ /* 0x000fc40000000000 */
[----:B------:R-:W-:Y:S01]  /*0d00*/  IABS R13, R15 ;  /* 0x0000000f000d7213 */ /* 0x000fe20000000000 */
[----:B------:R1:W3:Y:S01]  /*0d10*/  F2I.FTZ.U32.TRUNC.NTZ R9, R8 ;  /* 0x0000000800097305 */ /* 0x0002e2000021f000 */
[----:B0-----:R-:W-:Y:S01]  /*0d20*/  IMAD.MOV.U32 R6, RZ, RZ, RZ ;  /* 0x000000ffff067224 */ /* 0x001fe200078e00ff */
[----:B------:R-:W-:Y:S02]  /*0d30*/  IABS R44, R77 ;  /* 0x0000004d002c7213 */ /* 0x000fe40000000000 */
[----:B------:R-:W-:Y:S02]  /*0d40*/  IABS R46, R73 ;  /* 0x00000049002e7213 */ /* 0x000fe40000000000 */
[----:B------:R-:W-:Y:S01]  /*0d50*/  IABS R47, R70 ;  /* 0x00000046002f7213 */ /* 0x000fe20000000000 */
[----:B--2---:R-:W-:Y:S01]  /*0d60*/  IMAD.MOV R11, RZ, RZ, -R7 ;  /* 0x000000ffff0b7224 */ /* 0x004fe200078e0a07 */
[----:B------:R-:W-:Y:S01]  /*0d70*/  IABS R48, R72 ;  /* 0x0000004800307213 */ /* 0x000fe20000000000 */
[----:B-1----:R-:W-:Y:S01]  /*0d80*/  IMAD.MOV.U32 R8, RZ, RZ, RZ ;  /* 0x000000ffff087224 */ /* 0x002fe200078e00ff */
[----:B------:R-:W-:Y:S01]  /*0d90*/  IABS R49, R71 ;  /* 0x0000004700317213 */ /* 0x000fe20000000000 */
[----:B------:R-:W-:Y:S01]  /*0da0*/  IMAD R11, R11, R12, RZ ;  /* 0x0000000c0b0b7224 */ /* 0x000fe200078e02ff */
[----:B------:R-:W-:-:S02]  /*0db0*/  IABS R51, R69 ;  /* 0x0000004500337213 */ /* 0x000fc40000000000 */
[----:B------:R-:W-:Y:S01]  /*0dc0*/  IABS R53, R67 ;  /* 0x0000004300357213 */ /* 0x000fe20000000000 */
[----:B------:R-:W-:Y:S01]  /*0dd0*/  IMAD.HI.U32 R7, R7, R11, R6 ;  /* 0x0000000b07077227 */ /* 0x000fe200078e0006 */
[----:B------:R-:W-:Y:S02]  /*0de0*/  IABS R55, R64 ;  /* 0x0000004000377213 */ /* 0x000fe40000000000 */
[----:B------:R-:W-:Y:S01]  /*0df0*/  IABS R50, R63 ;  /* 0x0000003f00327213 */ /* 0x000fe20000000000 */
[----:B---3--:R-:W-:Y:S02]  /*0e00*/  IMAD.MOV R5, RZ, RZ, -R9 ;  /* 0x000000ffff057224 */ /* 0x008fe400078e0a09 */
[----:B------:R-:W-:-:S04]  /*0e10*/  IMAD.HI.U32 R7, R7, R111, RZ ;  /* 0x0000006f07077227 */ /* 0x000fc800078e00ff */
[----:B------:R-:W-:Y:S02]  /*0e20*/  IMAD.MOV R7, RZ, RZ, -R7 ;  /* 0x000000ffff077224 */ /* 0x000fe400078e0a07 */
[----:B------:R-:W-:Y:S02]  /*0e30*/  IMAD R5, R5, R4, RZ ;  /* 0x0000000405057224 */ /* 0x000fe400078e02ff */
[----:B------:R-:W-:Y:S02]  /*0e40*/  IMAD R111, R12, R7, R111 ;  /* 0x000000070c6f7224 */ /* 0x000fe400078e026f */
[----:B------:R-:W-:-:S03]  /*0e50*/  IMAD.HI.U32 R5, R9, R5, R8 ;  /* 0x0000000509057227 */ /* 0x000fc600078e0008 */
[----:B------:R-:W-:-:S03]  /*0e60*/  ISETP.GT.U32.AND P0, PT, R12, R111, PT ;  /* 0x0000006f0c00720c */ /* 0x000fc60003f04070 */
[----:B------:R-:W-:-:S04]  /*0e70*/  IMAD.HI.U32 R7, R5, R13, RZ ;  /* 0x0000000d05077227 */ /* 0x000fc800078e00ff */
[----:B------:R-:W-:-:S04]  /*0e80*/  IMAD.HI.U32 R8, R5, R14, RZ ;  /* 0x0000000e05087227 */ /* 0x000fc800078e00ff */
[----:B------:R-:W-:Y:S02]  /*0e90*/  IMAD.MOV R7, RZ, RZ, -R7 ;  /* 0x000000ffff077224 */ /* 0x000fe400078e0a07 */
[----:B------:R-:W-:Y:S02]  /*0ea0*/  @!P0 IMAD.IADD R111, R111, 0x1, -R12 ;  /* 0x000000016f6f8824 */ /* 0x000fe400078e0a0c */
[----:B------:R-:W-:Y:S02]  /*0eb0*/  IMAD.MOV R15, RZ, RZ, -R8 ;  /* 0x000000ffff0f7224 */ /* 0x000fe400078e0a08 */
[----:B------:R-:W-:Y:S01]  /*0ec0*/  IMAD R7, R4, R7, R13 ;  /* 0x0000000704077224 */ /* 0x000fe200078e020d */
[----:B------:R-:W-:Y:S01]  /*0ed0*/  ISETP.GT.U32.AND P0, PT, R12, R111, PT ;  /* 0x0000006f0c00720c */ /* 0x000fe20003f04070 */
[C---:B------:R-:W-:Y:S01]  /*0ee0*/  IMAD R8, R4.reuse, R15, R14 ;  /* 0x0000000f04087224 */ /* 0x040fe200078e020e */
[----:B------:R-:W-:Y:S01]  /*0ef0*/  IABS R14, R107 ;  /* 0x0000006b000e7213 */ /* 0x000fe20000000000 */
[----:B------:R-:W-:Y:S01]  /*0f00*/  IMAD.HI.U32 R6, R5, R10, RZ ;  /* 0x0000000a05067227 */ /* 0x000fe200078e00ff */
[----:B------:R-:W-:-:S02]  /*0f10*/  ISETP.GT.U32.AND P1, PT, R4, R7, PT ;  /* 0x000000070400720c */ /* 0x000fc40003f24070 */
[----:B------:R-:W-:Y:S01]  /*0f20*/  ISETP.GT.U32.AND P6, PT, R4, R8, PT ;  /* 0x000000080400720c */ /* 0x000fe20003fc4070 */
[----:B------:R-:W-:Y:S01]  /*0f30*/  IMAD.HI.U32 R9, R5, R16, RZ ;  /* 0x0000001005097227 */ /* 0x000fe200078e00ff */
[----:B------:R-:W-:-:S03]  /*0f40*/  IABS R15, R106 ;  /* 0x0000006a000f7213 */ /* 0x000fc60000000000 */
[----:B------:R-:W-:Y:S02]  /*0f50*/  IMAD.MOV R11, RZ, RZ, -R6 ;  /* 0x000000ffff0b7224 */ /* 0x000fe400078e0a06 */
[----:B------:R-:W-:Y:S02]  /*0f60*/  IMAD.MOV R9, RZ, RZ, -R9 ;  /* 0x000000ffff097224 */ /* 0x000fe400078e0a09 */
[C---:B------:R-:W-:Y:S01]  /*0f70*/  IMAD R6, R4.reuse, R11, R10 ;  /* 0x0000000b04067224 */ /* 0x040fe200078e020a */
[----:B------:R-:W-:Y:S01]  /*0f80*/  IABS R10, R108 ;  /* 0x0000006c000a7213 */ /* 0x000fe20000000000 */
[C---:B------:R-:W-:Y:S01]  /*0f90*/  IMAD R9, R4.reuse, R9, R16 ;  /* 0x0000000904097224 */ /* 0x040fe200078e0210 */
[----:B------:R-:W-:Y:S01]  /*0fa0*/  IABS R16, R105 ;  /* 0x0000006900107213 */ /* 0x000fe20000000000 */
[----:B------:R-:W-:Y:S01]  /*0fb0*/  @!P0 IMAD.IADD R111, R111, 0x1, -R12 ;  /* 0x000000016f6f8824 */ /* 0x000fe200078e0a0c */
[----:B------:R-:W-:Y:S01]  /*0fc0*/  ISETP.GT.U32.AND P0, PT, R4, R6, PT ;  /* 0x000000060400720c */ /* 0x000fe20003f04070 */
[----:B------:R-:W-:Y:S01]  /*0fd0*/  @!P1 IMAD.IADD R7, R7, 0x1, -R4 ;  /* 0x0000000107079824 */ /* 0x000fe200078e0a04 */
[----:B------:R-:W-:Y:S01]  /*0fe0*/  ISETP.GE.AND P1, PT, R18, RZ, PT ;  /* 0x000000ff1200720c */ /* 0x000fe20003f26270 */
[----:B------:R-:W-:Y:S01]  /*0ff0*/  IMAD.MOV.U32 R13, RZ, RZ, R10 ;  /* 0x000000ffff0d7224 */ /* 0x000fe200078e000a */
[----:B------:R-:W-:Y:S01]  /*1000*/  IABS R18, R103 ;  /* 0x0000006700127213 */ /* 0x000fe20000000000 */
[----:B------:R-:W-:Y:S01]  /*1010*/  @!P4 IMAD.MOV R111, RZ, RZ, -R111 ;  /* 0x000000ffff6fc224 */ /* 0x000fe200078e0a6f */
[----:B------:R-:W-:Y:S01]  /*1020*/  ISETP.GT.U32.AND P4, PT, R4, R9, PT ;  /* 0x000000090400720c */ /* 0x000fe20003f84070 */
[----:B------:R-:W-:Y:S01]  /*1030*/  @!P6 IMAD.IADD R8, R8, 0x1, -R4 ;  /* 0x000000010808e824 */ /* 0x000fe200078e0a04 */
[----:B------:R-:W-:Y:S01]  /*1040*/  ISETP.GT.U32.AND P6, PT, R4, R7, PT ;  /* 0x000000070400720c */ /* 0x000fe20003fc4070 */
[----:B------:R-:W-:Y:S01]  /*1050*/  IMAD.HI.U32 R10, R5, R13, RZ ;  /* 0x0000000d050a7227 */ /* 0x000fe200078e00ff */
[----:B------:R-:W-:-:S03]  /*1060*/  @!P2 LOP3.LUT R111, RZ, R56, RZ, 0x33, !PT ;  /* 0x00000038ff6fa212 */ /* 0x000fc600078e33ff */
[----:B------:R-:W-:-:S04]  /*1070*/  IMAD.HI.U32 R11, R5, R14, RZ ;  /* 0x0000000e050b7227 */ /* 0x000fc800078e00ff */
[----:B------:R-:W-:-:S04]  /*1080*/  IMAD.HI.U32 R12, R5, R15, RZ ;  /* 0x0000000f050c7227 */ /* 0x000fc800078e00ff */
[----:B------:R-:W-:Y:S02]  /*1090*/  IMAD.MOV R10, RZ, RZ, -R10 ;  /* 0x000000ffff0a7224 */ /* 0x000fe400078e0a0a */
[----:B------:R-:W-:Y:S02]  /*10a0*/  IMAD.MOV R11, RZ, RZ, -R11 ;  /* 0x000000ffff0b7224 */ /* 0x000fe400078e0a0b */
[----:B------:R-:W-:Y:S02]  /*10b0*/  IMAD.MOV R12, RZ, RZ, -R12 ;  /* 0x000000ffff0c7224 */ /* 0x000fe400078e0a0c */
[C---:B------:R-:W-:Y:S02]  /*10c0*/  IMAD R10, R4.reuse, R10, R13 ;  /* 0x0000000a040a7224 */ /* 0x040fe400078e020d */
[C---:B------:R-:W-:Y:S02]  /*10d0*/  IMAD R11, R4.reuse, R11, R14 ;  /* 0x0000000b040b7224 */ /* 0x040fe400078e020e */
[----:B------:R-:W-:Y:S01]  /*10e0*/  IMAD R12, R4, R12, R15 ;  /* 0x0000000c040c7224 */ /* 0x000fe200078e020f */
[----:B------:R-:W-:Y:S01]  /*10f0*/  IABS R15, R104 ;  /* 0x00000068000f7213 */ /* 0x000fe20000000000 */
[--C-:B------:R-:W-:Y:S01]  /*1100*/  @!P0 IMAD.IADD R6, R6, 0x1, -R4.reuse ;  /* 0x0000000106068824 */ /* 0x100fe200078e0a04 */
[C---:B------:R-:W-:Y:S01]  /*1110*/  ISETP.GT.U32.AND P0, PT, R4.reuse, R10, PT ;  /* 0x0000000a0400720c */ /* 0x040fe20003f04070 */
[--C-:B------:R-:W-:Y:S01]  /*1120*/  @!P4 IMAD.IADD R9, R9, 0x1, -R4.reuse ;  /* 0x000000010909c824 */ /* 0x100fe200078e0a04 */
[C---:B------:R-:W-:Y:S01]  /*1130*/  ISETP.GT.U32.AND P4, PT, R4.reuse, R8, PT ;  /* 0x000000080400720c */ /* 0x040fe20003f84070 */
[----:B------:R-:W-:Y:S01]  /*1140*/  @!P6 IMAD.IADD R7, R7, 0x1, -R4 ;  /* 0x000000010707e824 */ /* 0x000fe200078e0a04 */
[C---:B------:R-:W-:Y:S01]  /*1150*/  ISETP.GT.U32.AND P6, PT, R4.reuse, R11, PT ;  /* 0x0000000b0400720c */ /* 0x040fe20003fc4070 */
[----:B------:R-:W-:Y:S01]  /*1160*/  IMAD.HI.U32 R14, R5, R15, RZ ;  /* 0x0000000f050e7227 */ /* 0x000fe200078e00ff */
[----:B------:R-:W-:-:S03]  /*1170*/  ISETP.GT.U32.AND P2, PT, R4, R6, PT ;  /* 0x000000060400720c */ /* 0x000fc60003f44070 */
[----:B------:R-:W-:Y:S02]  /*1180*/  IMAD.MOV R14, RZ, RZ, -R14 ;  /* 0x000000ffff0e7224 */ /* 0x000fe400078e0a0e */
[----:B------:R-:W-:-:S04]  /*1190*/  IMAD.HI.U32 R13, R5, R16, RZ ;  /* 0x00000010050d7227 */ /* 0x000fc800078e00ff */
[----:B------:R-:W-:Y:S02]  /*11a0*/  IMAD R14, R4, R14, R15 ;  /* 0x0000000e040e7224 */ /* 0x000fe400078e020f */
[--C-:B------:R-:W-:Y:S02]  /*11b0*/  @!P0 IMAD.IADD R10, R10, 0x1, -R4.reuse ;  /* 0x000000010a0a8824 */ /* 0x100fe400078e0a04 */
[--C-:B------:R-:W-:Y:S01]  /*11c0*/  @!P4 IMAD.IADD R8, R8, 0x1, -R4.reuse ;  /* 0x000000010808c824 */ /* 0x100fe200078e0a04 */
[C---:B------:R-:W-:Y:S01]  /*11d0*/  ISETP.GT.U32.AND P4, PT, R4.reuse, R12, PT ;  /* 0x0000000c0400720c */ /* 0x040fe20003f84070 */
[--C-:B------:R-:W-:Y:S01]  /*11e0*/  @!P6 IMAD.IADD R11, R11, 0x1, -R4.reuse ;  /* 0x000000010b0be824 */ /* 0x100fe200078e0a04 */
[C---:B------:R-:W-:Y:S01]  /*11f0*/  ISETP.GT.U32.AND P6, PT, R4.reuse, R14, PT ;  /* 0x0000000e0400720c */ /* 0x040fe20003fc4070 */
[----:B------:R-:W-:Y:S01]  /*1200*/  IMAD.MOV R13, RZ, RZ, -R13 ;  /* 0x000000ffff0d7224 */ /* 0x000fe200078e0a0d */
[----:B------:R-:W-:Y:S01]  /*1210*/  ISETP.GT.U32.AND P0, PT, R4, R10, PT ;  /* 0x0000000a0400720c */ /* 0x000fe20003f04070 */
[----:B------:R-:W-:Y:S01]  /*1220*/  @!P2 IMAD.IADD R6, R6, 0x1, -R4 ;  /* 0x000000010606a824 */ /* 0x000fe200078e0a04 */
[C---:B------:R-:W-:Y:S01]  /*1230*/  ISETP.GT.U32.AND P2, PT, R4.reuse, R9, PT ;  /* 0x000000090400720c */ /* 0x040fe20003f44070 */
[----:B------:R-:W-:-:S02]  /*1240*/  IMAD R13, R4, R13, R16 ;  /* 0x0000000d040d7224 */ /* 0x000fc400078e0210 */
[----:B------:R-:W-:-:S04]  /*1250*/  IMAD.HI.U32 R16, R5, R19, RZ ;  /* 0x0000001305107227 */ /* 0x000fc800078e00ff */
[--C-:B------:R-:W-:Y:S01]  /*1260*/  @!P4 IMAD.IADD R12, R12, 0x1, -R4.reuse ;  /* 0x000000010c0cc824 */ /* 0x100fe200078e0a04 */
[----:B------:R-:W-:Y:S01]  /*1270*/  ISETP.GE.AND P4, PT, R108, RZ, PT ;  /* 0x000000ff6c00720c */ /* 0x000fe20003f86270 */
[--C-:B------:R-:W-:Y:S02]  /*1280*/  @!P6 IMAD.IADD R14, R14, 0x1, -R4.reuse ;  /* 0x000000010e0ee824 */ /* 0x100fe400078e0a04 */
[----:B------:R-:W-:Y:S01]  /*1290*/  @!P0 IMAD.IADD R10, R10, 0x1, -R4 ;  /* 0x000000010a0a8824 */ /* 0x000fe200078e0a04 */
[----:B------:R-:W-:Y:S01]  /*12a0*/  ISETP.GE.AND P0, PT, R17, RZ, PT ;  /* 0x000000ff1100720c */ /* 0x000fe20003f06270 */
[----:B------:R-:W-:Y:S01]  /*12b0*/  @!P5 IMAD.MOV R7, RZ, RZ, -R7 ;  /* 0x000000ffff07d224 */ /* 0x000fe200078e0a07 */
[C---:B------:R-:W-:Y:S01]  /*12c0*/  ISETP.GT.U32.AND P6, PT, R4.reuse, R12, PT ;  /* 0x0000000c0400720c */ /* 0x040fe20003fc4070 */
[----:B------:R-:W-:Y:S01]  /*12d0*/  IMAD.HI.U32 R17, R5, R20, RZ ;  /* 0x0000001405117227 */ /* 0x000fe200078e00ff */
[----:B------:R-:W-:-:S03]  /*12e0*/  ISETP.GT.U32.AND P5, PT, R4, R14, PT ;  /* 0x0000000e0400720c */ /* 0x000fc60003fa4070 */
[----:B------:R-:W-:Y:S02]  /*12f0*/  IMAD.MOV R16, RZ, RZ, -R16 ;  /* 0x000000ffff107224 */ /* 0x000fe400078e0a10 */
[----:B------:R-:W-:Y:S02]  /*1300*/  IMAD.MOV R17, RZ, RZ, -R17 ;  /* 0x000000ffff117224 */ /* 0x000fe400078e0a11 */
[----:B------:R-:W-:Y:S01]  /*1310*/  IMAD R16, R4, R16, R19 ;  /* 0x0000001004107224 */ /* 0x000fe200078e0213 */
[----:B------:R-:W-:Y:S01]  /*1320*/  IABS R19, R25 ;  /* 0x0000001900137213 */ /* 0x000fe20000000000 */
[----:B------:R-:W-:-:S04]  /*1330*/  IMAD.HI.U32 R15, R5, R18, RZ ;  /* 0x00000012050f7227 */ /* 0x000fc800078e00ff */
[C---:B------:R-:W-:Y:S01]  /*1340*/  IMAD R17, R4.reuse, R17, R20 ;  /* 0x0000001104117224 */ /* 0x040fe200078e0214 */
[----:B------:R-:W-:Y:S01]  /*1350*/  IABS R20, R21 ;  /* 0x0000001500147213 */ /* 0x000fe20000000000 */
[----:B------:R-:W-:Y:S01]  /*1360*/  @!P4 IMAD.MOV R10, RZ, RZ, -R10 ;  /* 0x000000ffff0ac224 */ /* 0x000fe200078e0a0a */
[----:B------:R-:W-:Y:S01]  /*1370*/  ISETP.GT.U32.AND P4, PT, R4, R16, PT ;  /* 0x000000100400720c */ /* 0x000fe20003f84070 */
[----:B------:R-:W-:Y:S02]  /*1380*/  IMAD.MOV R15, RZ, RZ, -R15 ;  /* 0x000000ffff0f7224 */ /* 0x000fe400078e0a0f */
[--C-:B------:R-:W-:Y:S01]  /*1390*/  @!P6 IMAD.IADD R12, R12, 0x1, -R4.reuse ;  /* 0x000000010c0ce824 */ /* 0x100fe200078e0a04 */
[C---:B------:R-:W-:Y:S01]  /*13a0*/  ISETP.GT.U32.AND P6, PT, R4.reuse, R17, PT ;  /* 0x000000110400720c */ /* 0x040fe20003fc4070 */
[--C-:B------:R-:W-:Y:S01]  /*13b0*/  @!P2 IMAD.IADD R9, R9, 0x1, -R4.reuse ;  /* 0x000000010909a824 */ /* 0x100fe200078e0a04 */
[----:B------:R-:W-:Y:S01]  /*13c0*/  ISETP.GT.U32.AND P2, PT, R4, R13, PT ;  /* 0x0000000d0400720c */ /* 0x000fe20003f44070 */
[----:B------:R-:W-:Y:S01]  /*13d0*/  @!P5 IMAD.IADD R14, R14, 0x1, -R4 ;  /* 0x000000010e0ed824 */ /* 0x000fe200078e0a04 */
[----:B------:R-:W-:Y:S01]  /*13e0*/  ISETP.GE.AND P5, PT, R104, RZ, PT ;  /* 0x000000ff6800720c */ /* 0x000fe20003fa6270 */
[----:B------:R-:W-:-:S02]  /*13f0*/  IMAD R15, R4, R15, R18 ;  /* 0x0000000f040f7224 */ /* 0x000fc400078e0212 */
[----:B------:R-:W-:-:S04]  /*1400*/  IMAD.HI.U32 R18, R5, R19, RZ ;  /* 0x0000001305127227 */ /* 0x000fc800078e00ff */
[----:B------:R-:W-:Y:S02]  /*1410*/  IMAD.MOV R18, RZ, RZ, -R18 ;  /* 0x000000ffff127224 */ /* 0x000fe400078e0a12 */
[----:B------:R-:W-:Y:S01]  /*1420*/  @!P4 IMAD.IADD R16, R16, 0x1, -R4 ;  /* 0x000000011010c824 */ /* 0x000fe200078e0a04 */
[----:B------:R-:W-:Y:S01]  /*1430*/  ISETP.GE.AND P4, PT, R102, RZ, PT ;  /* 0x000000ff6600720c */ /* 0x000fe20003f86270 */
[C---:B------:R-:W-:Y:S02]  /*1440*/  IMAD R18, R4.reuse, R18, R19 ;  /* 0x0000001204127224 */ /* 0x040fe400078e0213 */
[----:B------:R-:W-:Y:S01]  /*1450*/  @!P3 IMAD.MOV R6, RZ, RZ, -R6 ;  /* 0x000000ffff06b224 */ /* 0x000fe200078e0a06 */
[C---:B------:R-:W-:Y:S01]  /*1460*/  ISETP.GT.U32.AND P3, PT, R4.reuse, R11, PT ;  /* 0x0000000b0400720c */ /* 0x040fe20003f64070 */
[--C-:B------:R-:W-:Y:S01]  /*1470*/  @!P6 IMAD.IADD R17, R17, 0x1, -R4.reuse ;  /* 0x000000011111e824 */ /* 0x100fe200078e0a04 */
[C---:B------:R-:W-:Y:S01]  /*1480*/  ISETP.GT.U32.AND P6, PT, R4.reuse, R16, PT ;  /* 0x000000100400720c */ /* 0x040fe20003fc4070 */
[----:B------:R-:W-:Y:S01]  /*1490*/  @!P2 IMAD.IADD R13, R13, 0x1, -R4 ;  /* 0x000000010d0da824 */ /* 0x000fe200078e0a04 */
[----:B------:R-:W-:Y:S01]  /*14a0*/  ISETP.GE.AND P2, PT, R107, RZ, PT ;  /* 0x000000ff6b00720c */ /* 0x000fe20003f46270 */
[----:B------:R-:W-:Y:S01]  /*14b0*/  @!P5 IMAD.MOV R14, RZ, RZ, -R14 ;  /* 0x000000ffff0ed224 */ /* 0x000fe200078e0a0e */
[C---:B------:R-:W-:Y:S01]  /*14c0*/  ISETP.GT.U32.AND P5, PT, R4.reuse, R18, PT ;  /* 0x000000120400720c */ /* 0x040fe20003fa4070 */
[----:B------:R-:W-:Y:S01]  /*14d0*/  @!P1 IMAD.MOV R8, RZ, RZ, -R8 ;  /* 0x000000ffff089224 */ /* 0x000fe200078e0a08 */
[C---:B------:R-:W-:Y:S01]  /*14e0*/  ISETP.GT.U32.AND P1, PT, R4.reuse, R13, PT ;  /* 0x0000000d0400720c */ /* 0x040fe20003f24070 */
[----:B------:R-:W-:Y:S01]  /*14f0*/  @!P0 IMAD.MOV R9, RZ, RZ, -R9 ;  /* 0x000000ffff098224 */ /* 0x000fe200078e0a09 */
[----:B------:R-:W-:Y:S01]  /*1500*/  ISETP.GT.U32.AND P0, PT, R4, R15, PT ;  /* 0x0000000f0400720c */ /* 0x000fe20003f04070 */
[----:B------:R-:W-:-:S04]  /*1510*/  IMAD.HI.U32 R19, R5, R20, RZ ;  /* 0x0000001405137227 */ /* 0x000fc800078e00ff */
[--C-:B------:R-:W-:Y:S01]  /*1520*/  @!P3 IMAD.IADD R11, R11, 0x1, -R4.reuse ;  /* 0x000000010b0bb824 */ /* 0x100fe200078e0a04 */
[----:B------:R-:W-:Y:S01]  /*1530*/  ISETP.GE.AND P3, PT, R106, RZ, PT ;  /* 0x000000ff6a00720c */ /* 0x000fe20003f66270 */
[--C-:B------:R-:W-:Y:S01]  /*1540*/  @!P6 IMAD.IADD R16, R16, 0x1, -R4.reuse ;  /* 0x000000011010e824 */ /* 0x100fe200078e0a04 */
[----:B------:R-:W-:Y:S01]  /*1550*/  ISETP.GE.AND P6, PT, R21, RZ, PT ;  /* 0x000000ff1500720c */ /* 0x000fe20003fc6270 */
[--C-:B------:R-:W-:Y:S01]  /*1560*/  @!P5 IMAD.IADD R18, R18, 0x1, -R4.reuse ;  /* 0x000000011212d824 */ /* 0x100fe200078e0a04 */
[----:B------:R-:W-:Y:S01]  /*1570*/  IABS R21, R24 ;  /* 0x0000001800157213 */ /* 0x000fe20000000000 */
[----:B------:R-:W-:Y:S02]  /*1580*/  IMAD.MOV R19, RZ, RZ, -R19 ;  /* 0x000000ffff137224 */ /* 0x000fe400078e0a13 */
[----:B------:R-:W-:Y:S01]  /*1590*/  @!P1 IMAD.IADD R13, R13, 0x1, -R4 ;  /* 0x000000010d0d9824 */ /* 0x000fe200078e0a04 */
[----:B------:R-:W-:Y:S01]  /*15a0*/  ISETP.GE.AND P1, PT, R105, RZ, PT ;  /* 0x000000ff6900720c */ /* 0x000fe20003f26270 */
[C---:B------:R-:W-:Y:S01]  /*15b0*/  IMAD R19, R4.reuse, R19, R20 ;  /* 0x0000001304137224 */ /* 0x040fe200078e0214 */
[----:B------:R-:W-:Y:S01]  /*15c0*/  ISETP.GT.U32.AND P5, PT, R4, R18, PT ;  /* 0x000000120400720c */ /* 0x000fe20003fa4070 */
[----:B------:R-:W-:-:S04]  /*15d0*/  IMAD.HI.U32 R20, R5, R21, RZ ;  /* 0x0000001505147227 */ /* 0x000fc800078e00ff */
[----:B------:R-:W-:Y:S01]  /*15e0*/  @!P0 IMAD.IADD R15, R15, 0x1, -R4 ;  /* 0x000000010f0f8824 */ /* 0x000fe200078e0a04 */
[----:B------:R-:W-:Y:S01]  /*15f0*/  ISETP.GE.AND P0, PT, R103, RZ, PT ;  /* 0x000000ff6700720c */ /* 0x000fe20003f06270 */
[----:B------:R-:W-:Y:S01]  /*1600*/  @!P4 IMAD.MOV R16, RZ, RZ, -R16 ;  /* 0x000000ffff10c224 */ /* 0x000fe200078e0a10 */
[C---:B------:R-:W-:Y:S01]  /*1610*/  ISETP.GT.U32.AND P4, PT, R4.reuse, R19, PT ;  /* 0x000000130400720c */ /* 0x040fe20003f84070 */
[----:B------:R-:W-:Y:S02]  /*1620*/  IMAD.MOV R20, RZ, RZ, -R20 ;  /* 0x000000ffff147224 */ /* 0x000fe400078e0a14 */
[----:B------:R-:W-:Y:S01]  /*1630*/  @!P2 IMAD.MOV R11, RZ, RZ, -R11 ;  /* 0x000000ffff0ba224 */ /* 0x000fe200078e0a0b */
[C---:B------:R-:W-:Y:S01]  /*1640*/  ISETP.GT.U32.AND P2, PT, R4.reuse, R15, PT ;  /* 0x0000000f0400720c */ /* 0x040fe20003f44070 */
[----:B------:R-:W-:Y:S01]  /*1650*/  @!P3 IMAD.MOV R12, RZ, RZ, -R12 ;  /* 0x000000ffff0cb224 */ /* 0x000fe200078e0a0c */
[C---:B------:R-:W-:Y:S01]  /*1660*/  ISETP.GT.U32.AND P3, PT, R4.reuse, R17, PT ;  /* 0x000000110400720c */ /* 0x040fe20003f64070 */
[----:B------:R-:W-:-:S02]  /*1670*/  IMAD R20, R4, R20, R21 ;  /* 0x0000001404147224 */ /* 0x000fc400078e0215 */
[----:B------:R-:W-:Y:S01]  /*1680*/  @!P1 IMAD.MOV R13, RZ, RZ, -R13 ;  /* 0x000000ffff0d9224 */ /* 0x000fe200078e0a0d */
[----:B------:R-:W-:Y:S01]  /*1690*/  ISETP.GE.AND P1, PT, R26, RZ, PT ;  /* 0x000000ff1a00720c */ /* 0x000fe20003f26270 */
[--C-:B------:R-:W-:Y:S01]  /*16a0*/  @!P5 IMAD.IADD R18, R18, 0x1, -R4.reuse ;  /* 0x000000011212d824 */ /* 0x100fe200078e0a04 */
[----:B------:R-:W-:Y:S01]  /*16b0*/  ISETP.GT.U32.AND P5, PT, R4, R20, PT ;  /* 0x000000140400720c */ /* 0x000fe20003fa4070 */
[----:B------:R-:W-:Y:S01]  /*16c0*/  @!P4 IMAD.IADD R19, R19, 0x1, -R4 ;  /* 0x000000011313c824 */ /* 0x000fe200078e0a04 */
[----:B------:R-:W-:Y:S01]  /*16d0*/  IABS R26, R27 ;  /* 0x0000001b001a7213 */ /* 0x000fe20000000000 */
[----:B------:R-:W-:-:S03]  /*16e0*/  IMAD.HI.U32 R40, R5, R44, RZ ;  /* 0x0000002c05287227 */ /* 0x000fc600078e00ff */
[----:B------:R-:W-:Y:S01]  /*16f0*/  ISETP.GT.U32.AND P4, PT, R4, R19, PT ;  /* 0x000000130400720c */ /* 0x000fe20003f84070 */
[--C-:B------:R-:W-:Y:S01]  /*1700*/  @!P2 IMAD.IADD R15, R15, 0x1, -R4.reuse ;  /* 0x000000010f0fa824 */ /* 0x100fe200078e0a04 */
[----:B------:R-:W-:Y:S01]  /*1710*/  ISETP.GE.AND P2, PT, R25, RZ, PT ;  /* 0x000000ff1900720c */ /* 0x000fe20003f46270 */
[--C-:B------:R-:W-:Y:S01]  /*1720*/  @!P3 IMAD.IADD R17, R17, 0x1, -R4.reuse ;  /* 0x000000011111b824 */ /* 0x100fe200078e0a04 */
[----:B------:R-:W-:Y:S01]  /*1730*/  ISETP.GE.AND P3, PT, R24, RZ, PT ;  /* 0x000000ff1800720c */ /* 0x000fe20003f66270 */
[----:B------:R-:W-:Y:S01]  /*1740*/  @!P0 IMAD.MOV R15, RZ, RZ, -R15 ;  /* 0x000000ffff0f8224 */ /* 0x000fe200078e0a0f */
[----:B------:R-:W-:Y:S01]  /*1750*/  IABS R24, R23 ;  /* 0x0000001700187213 */ /* 0x000fe20000000000 */
[----:B------:R-:W-:Y:S01]  /*1760*/  @!P1 IMAD.MOV R17, RZ, RZ, -R17 ;  /* 0x000000ffff119224 */ /* 0x000fe200078e0a11 */
[----:B------:R-:W-:Y:S01]  /*1770*/  IABS R25, R22 ;  /* 0x0000001600197213 */ /* 0x000fe20000000000 */
[----:B------:R-:W-:Y:S01]  /*1780*/  @!P5 IMAD.IADD R20, R20, 0x1, -R4 ;  /* 0x000000011414d824 */ /* 0x000fe200078e0a04 */
[----:B------:R-:W-:Y:S01]  /*1790*/  ISETP.GE.AND P1, PT, R22, RZ, PT ;  /* 0x000000ff1600720c */ /* 0x000fe20003f26270 */
[----:B------:R-:W-:Y:S01]  /*17a0*/  IMAD.HI.U32 R21, R5, R24, RZ ;  /* 0x0000001805157227 */ /* 0x000fe200078e00ff */
[----:B------:R-:W-:-:S02]  /*17b0*/  ISETP.GE.AND P0, PT, R23, RZ, PT ;  /* 0x000000ff1700720c */ /* 0x000fc40003f06270 */
[----:B------:R-:W-:Y:S01]  /*17c0*/  ISETP.GT.U32.AND P5, PT, R4, R20, PT ;  /* 0x000000140400720c */ /* 0x000fe20003fa4070 */
[----:B------:R-:W-:-:S04]  /*17d0*/  IMAD.HI.U32 R22, R5, R25, RZ ;  /* 0x0000001905167227 */ /* 0x000fc800078e00ff */
[----:B------:R-:W-:-:S04]  /*17e0*/  IMAD.HI.U32 R23, R5, R26, RZ ;  /* 0x0000001a05177227 */ /* 0x000fc800078e00ff */
[----:B------:R-:W-:Y:S02]  /*17f0*/  IMAD.MOV R21, RZ, RZ, -R21 ;  /* 0x000000ffff157224 */ /* 0x000fe400078e0a15 */
[----:B------:R-:W-:Y:S02]  /*1800*/  IMAD.MOV R22, RZ, RZ, -R22 ;  /* 0x000000ffff167224 */ /* 0x000fe400078e0a16 */
[----:B------:R-:W-:Y:S02]  /*1810*/  IMAD.MOV R23, RZ, RZ, -R23 ;  /* 0x000000ffff177224 */ /* 0x000fe400078e0a17 */
[C---:B------:R-:W-:Y:S02]  /*1820*/  IMAD R21, R4.reuse, R21, R24 ;  /* 0x0000001504157224 */ /* 0x040fe400078e0218 */
[C---:B------:R-:W-:Y:S02]  /*1830*/  IMAD R22, R4.reuse, R22, R25 ;  /* 0x0000001604167224 */ /* 0x040fe400078e0219 */
[----:B------:R-:W-:Y:S01]  /*1840*/  @!P4 IMAD.IADD R19, R19, 0x1, -R4 ;  /* 0x000000011313c824 */ /* 0x000fe200078e0a04 */
[C---:B------:R-:W-:Y:S01]  /*1850*/  ISETP.GT.U32.AND P4, PT, R4.reuse, R21, PT ;  /* 0x000000150400720c */ /* 0x040fe20003f84070 */
[C---:B------:R-:W-:Y:S01]  /*1860*/  IMAD R23, R4.reuse, R23, R26 ;  /* 0x0000001704177224 */ /* 0x040fe200078e021a */
[----:B------:R-:W-:Y:S01]  /*1870*/  IABS R26, R101 ;  /* 0x00000065001a7213 */ /* 0x000fe20000000000 */
[----:B------:R-:W-:Y:S01]  /*1880*/  @!P6 IMAD.MOV R19, RZ, RZ, -R19 ;  /* 0x000000ffff13e224 */ /* 0x000fe200078e0a13 */
[----:B------:R-:W-:Y:S01]  /*1890*/  ISETP.GT.U32.AND P6, PT, R4, R22, PT ;  /* 0x000000160400720c */ /* 0x000fe20003fc4070 */
[----:B------:R-:W-:Y:S01]  /*18a0*/  @!P5 IMAD.IADD R20, R20, 0x1, -R4 ;  /* 0x000000011414d824 */ /* 0x000fe200078e0a04 */
[----:B------:R-:W-:Y:S01]  /*18b0*/  ISETP.GT.U32.AND P5, PT, R4, R23, PT ;  /* 0x000000170400720c */ /* 0x000fe20003fa4070 */
[----:B------:R-:W-:-:S04]  /*18c0*/  IMAD.HI.U32 R24, R5, R26, RZ ;  /* 0x0000001a05187227 */ /* 0x000fc800078e00ff */
[----:B------:R-:W-:-:S04]  /*18d0*/  IMAD.HI.U32 R25, R5, R28, RZ ;  /* 0x0000001c05197227 */ /* 0x000fc800078e00ff */
[--C-:B------:R-:W-:Y:S01]  /*18e0*/  @!P4 IMAD.IADD R21, R21, 0x1, -R4.reuse ;  /* 0x000000011515c824 */ /* 0x100fe200078e0a04 */
[----:B------:R-:W-:Y:S01]  /*18f0*/  ISETP.GE.AND P4, PT, R101, RZ, PT ;  /* 0x000000ff6500720c */ /* 0x000fe20003f86270 */
[----:B------:R-:W-:Y:S02]  /*1900*/  @!P6 IMAD.IADD R22, R22, 0x1, -R4 ;  /* 0x000000011616e824 */ /* 0x000fe400078e0a04 */
[----:B------:R-:W-:Y:S01]  /*1910*/  @!P2 IMAD.MOV R18, RZ, RZ, -R18 ;  /* 0x000000ffff12a224 */ /* 0x000fe200078e0a12 */
[----:B------:R-:W-:Y:S01]  /*1920*/  ISETP.GE.AND P2, PT, R27, RZ, PT ;  /* 0x000000ff1b00720c */ /* 0x000fe20003f46270 */
[----:B------:R-:W-:Y:S01]  /*1930*/  @!P5 IMAD.IADD R23, R23, 0x1, -R4 ;  /* 0x000000011717d824 */ /* 0x000fe200078e0a04 */
[C---:B------:R-:W-:Y:S01]  /*1940*/  ISETP.GT.U32.AND P6, PT, R4.reuse, R21, PT ;  /* 0x000000150400720c */ /* 0x040fe20003fc4070 */
[----:B------:R-:W-:Y:S01]  /*1950*/  IMAD.MOV R27, RZ, RZ, -R24 ;  /* 0x000000ffff1b7224 */ /* 0x000fe200078e0a18 */
[----:B------:R-:W-:Y:S01]  /*1960*/  ISETP.GT.U32.AND P5, PT, R4, R22, PT ;  /* 0x000000160400720c */ /* 0x000fe20003fa4070 */
[----:B------:R-:W-:-:S02]  /*1970*/  IMAD.MOV R29, RZ, RZ, -R25 ;  /* 0x000000ffff1d7224 */ /* 0x000fc400078e0a19 */
[----:B------:R-:W-:-:S04]  /*1980*/  IMAD.HI.U32 R24, R5, R30, RZ ;  /* 0x0000001e05187227 */ /* 0x000fc800078e00ff */
[C---:B------:R-:W-:Y:S02]  /*1990*/  IMAD R25, R4.reuse, R27, R26 ;  /* 0x0000001b04197224 */ /* 0x040fe400078e021a */
[C---:B------:R-:W-:Y:S02]  /*19a0*/  IMAD R26, R4.reuse, R29, R28 ;  /* 0x0000001d041a7224 */ /* 0x040fe400078e021c */
[----:B------:R-:W-:Y:S01]  /*19b0*/  IMAD.MOV R27, RZ, RZ, -R24 ;  /* 0x000000ffff1b7224 */ /* 0x000fe200078e0a18 */
[----:B------:R-:W-:Y:S01]  /*19c0*/  IABS R24, R97 ;  /* 0x0000006100187213 */ /* 0x000fe20000000000 */
[----:B------:R-:W-:Y:S02]  /*19d0*/  IMAD.MOV.U32 R29, RZ, RZ, R31 ;  /* 0x000000ffff1d7224 */ /* 0x000fe400078e001f */
[----:B------:R-:W-:Y:S02]  /*19e0*/  IMAD R27, R4, R27, R30 ;  /* 0x0000001b041b7224 */ /* 0x000fe400078e021e */
[----:B------:R-:W-:-:S04]  /*19f0*/  IMAD.HI.U32 R28, R5, R29, RZ ;  /* 0x0000001d051c7227 */ /* 0x000fc800078e00ff */
[----:B------:R-:W-:Y:S02]  /*1a00*/  IMAD.MOV.U32 R30, RZ, RZ, R24 ;  /* 0x000000ffff1e7224 */ /* 0x000fe400078e0018 */
[--C-:B------:R-:W-:Y:S01]  /*1a10*/  @!P6 IMAD.IADD R21, R21, 0x1, -R4.reuse ;  /* 0x000000011515e824 */ /* 0x100fe200078e0a04 */
[----:B------:R-:W-:Y:S01]  /*1a20*/  ISETP.GT.U32.AND P6, PT, R4, R25, PT ;  /* 0x000000190400720c */ /* 0x000fe20003fc4070 */
[----:B------:R-:W-:Y:S01]  /*1a30*/  @!P5 IMAD.IADD R22, R22, 0x1, -R4 ;  /* 0x000000011616d824 */ /* 0x000fe200078e0a04 */
[----:B------:R-:W-:Y:S01]  /*1a40*/  ISETP.GT.U32.AND P5, PT, R4, R26, PT ;  /* 0x0000001a0400720c */ /* 0x000fe20003fa4070 */
[----:B------:R-:W-:Y:S02]  /*1a50*/  IMAD.MOV R28, RZ, RZ, -R28 ;  /* 0x000000ffff1c7224 */ /* 0x000fe400078e0a1c */
[----:B------:R-:W-:-:S04]  /*1a60*/  IMAD.HI.U32 R24, R5, R30, RZ ;  /* 0x0000001e05187227 */ /* 0x000fc800078e00ff */
[C---:B------:R-:W-:Y:S02]  /*1a70*/  IMAD R28, R4.reuse, R28, R29 ;  /* 0x0000001c041c7224 */ /* 0x040fe400078e021d */
[----:B------:R-:W-:Y:S02]  /*1a80*/  IMAD.MOV R29, RZ, RZ, -R24 ;  /* 0x000000ffff1d7224 */ /* 0x000fe400078e0a18 */
[----:B------:R-:W-:Y:S01]  /*1a90*/  @!P3 IMAD.MOV R20, RZ, RZ, -R20 ;  /* 0x000000ffff14b224 */ /* 0x000fe200078e0a14 */
[C---:B------:R-:W-:Y:S01]  /*1aa0*/  ISETP.GT.U32.AND P3, PT, R4.reuse, R23, PT ;  /* 0x000000170400720c */ /* 0x040fe20003f64070 */
[C---:B------:R-:W-:Y:S02]  /*1ab0*/  IMAD R29, R4.reuse, R29, R30 ;  /* 0x0000001d041d7224 */ /* 0x040fe400078e021e */
[--C-:B------:R-:W-:Y:S01]  /*1ac0*/  @!P6 IMAD.IADD R25, R25, 0x1, -R4.reuse ;  /* 0x000000011919e824 */ /* 0x100fe200078e0a04 */
[----:B------:R-:W-:Y:S01]  /*1ad0*/  ISETP.GT.U32.AND P6, PT, R4, R28, PT ;  /* 0x0000001c0400720c */ /* 0x000fe20003fc4070 */
[----:B------:R-:W-:Y:S01]  /*1ae0*/  @!P5 IMAD.IADD R26, R26, 0x1, -R4 ;  /* 0x000000011a1ad824 */ /* 0x000fe200078e0a04 */
[----:B------:R-:W-:Y:S01]  /*1af0*/  ISETP.GT.U32.AND P5, PT, R4, R29, PT ;  /* 0x0000001d0400720c */ /* 0x000fe20003fa4070 */
[----:B------:R-:W-:-:S04]  /*1b00*/  IMAD.HI.U32 R24, R5, R32, RZ ;  /* 0x0000002005187227 */ /* 0x000fc800078e00ff */
[----:B------:R-:W-:Y:S02]  /*1b10*/  IMAD.MOV R33, RZ, RZ, -R24 ;  /* 0x000000ffff217224 */ /* 0x000fe400078e0a18 */
[----:B------:R-:W-:Y:S01]  /*1b20*/  @!P3 IMAD.IADD R23, R23, 0x1, -R4 ;  /* 0x000000011717b824 */ /* 0x000fe200078e0a04 */
[----:B------:R-:W-:Y:S01]  /*1b30*/  ISETP.GT.U32.AND P3, PT, R4, R27, PT ;  /* 0x0000001b0400720c */ /* 0x000fe20003f64070 */
[----:B------:R-:W-:-:S04]  /*1b40*/  IMAD.HI.U32 R24, R5, R35, RZ ;  /* 0x0000002305187227 */ /* 0x000fc800078e00ff */
[--C-:B------:R-:W-:Y:S01]  /*1b50*/  @!P6 IMAD.IADD R28, R28, 0x1, -R4.reuse ;  /* 0x000000011c1ce824 */ /* 0x100fe200078e0a04 */
[C---:B------:R-:W-:Y:S01]  /*1b60*/  ISETP.GT.U32.AND P6, PT, R4.reuse, R25, PT ;  /* 0x000000190400720c */ /* 0x040fe20003fc4070 */
[----:B------:R-:W-:Y:S02]  /*1b70*/  @!P5 IMAD.IADD R29, R29, 0x1, -R4 ;  /* 0x000000011d1dd824 */ /* 0x000fe400078e0a04 */
[C---:B------:R-:W-:Y:S01]  /*1b80*/  IMAD R30, R4.reuse, R33, R32 ;  /* 0x00000021041e7224 */ /* 0x040fe200078e0220 */
[----:B------:R-:W-:Y:S01]  /*1b90*/  IABS R33, R92 ;  /* 0x0000005c00217213 */ /* 0x000fe20000000000 */
[----:B------:R-:W-:Y:S01]  /*1ba0*/  IMAD.MOV R24, RZ, RZ, -R24 ;  /* 0x000000ffff187224 */ /* 0x000fe200078e0a18 */
[----:B------:R-:W-:Y:S01]  /*1bb0*/  ISETP.GT.U32.AND P5, PT, R4, R29, PT ;  /* 0x0000001d0400720c */ /* 0x000fe20003fa4070 */
[----:B------:R-:W-:Y:S01]  /*1bc0*/  @!P3 IMAD.IADD R27, R27, 0x1, -R4 ;  /* 0x000000011b1bb824 */ /* 0x000fe200078e0a04 */
[----:B------:R-:W-:Y:S01]  /*1bd0*/  ISETP.GE.AND P3, PT, R100, RZ, PT ;  /* 0x000000ff6400720c */ /* 0x000fe20003f66270 */
[----:B------:R-:W-:-:S02]  /*1be0*/  @!P1 IMAD.MOV R22, RZ, RZ, -R22 ;  /* 0x000000ffff169224 */ /* 0x000fc400078e0a16 */
[C---:B------:R-:W-:Y:S01]  /*1bf0*/  IMAD R32, R4.reuse, R24, R35 ;  /* 0x0000001804207224 */ /* 0x040fe200078e0223 */
[C---:B------:R-:W-:Y:S01]  /*1c00*/  ISETP.GT.U32.AND P1, PT, R4.reuse, R27, PT ;  /* 0x0000001b0400720c */ /* 0x040fe20003f24070 */
[----:B------:R-:W-:Y:S01]  /*1c10*/  @!P6 IMAD.IADD R25, R25, 0x1, -R4 ;  /* 0x000000011919e824 */ /* 0x000fe200078e0a04 */
[----:B------:R-:W-:Y:S01]  /*1c20*/  ISETP.GT.U32.AND P6, PT, R4, R30, PT ;  /* 0x0000001e0400720c */ /* 0x000fe20003fc4070 */
[----:B------:R-:W-:Y:S01]  /*1c30*/  IMAD.HI.U32 R31, R5, R34, RZ ;  /* 0x00000022051f7227 */ /* 0x000fe200078e00ff */
[----:B------:R-:W-:-:S03]  /*1c40*/  IABS R35, R93 ;  /* 0x0000005d00237213 */ /* 0x000fc60000000000 */
[----:B------:R-:W-:Y:S01]  /*1c50*/  @!P5 IMAD.IADD R29, R29, 0x1, -R4 ;  /* 0x000000011d1dd824 */ /* 0x000fe200078e0a04 */
[C---:B------:R-:W-:Y:S01]  /*1c60*/  ISETP.GT.U32.AND P5, PT, R4.reuse, R32, PT ;  /* 0x000000200400720c */ /* 0x040fe20003fa4070 */
[----:B------:R-:W-:Y:S02]  /*1c70*/  IMAD.MOV R31, RZ, RZ, -R31 ;  /* 0x000000ffff1f7224 */ /* 0x000fe400078e0a1f */
[----:B------:R-:W-:Y:S01]  /*1c80*/  @!P2 IMAD.MOV R23, RZ, RZ, -R23 ;  /* 0x000000ffff17a224 */ /* 0x000fe200078e0a17 */
[C---:B------:R-:W-:Y:S01]  /*1c90*/  ISETP.GT.U32.AND P2, PT, R4.reuse, R28, PT ;  /* 0x0000001c0400720c */ /* 0x040fe20003f44070 */
[C---:B------:R-:W-:Y:S02]  /*1ca0*/  IMAD R31, R4.reuse, R31, R34 ;  /* 0x0000001f041f7224 */ /* 0x040fe400078e0222 */
[----:B------:R-:W-:Y:S01]  /*1cb0*/  @!P0 IMAD.MOV R21, RZ, RZ, -R21 ;  /* 0x000000ffff158224 */ /* 0x000fe200078e0a15 */
[C---:B------:R-:W-:Y:S01]  /*1cc0*/  ISETP.GT.U32.AND P0, PT, R4.reuse, R26, PT ;  /* 0x0000001a0400720c */ /* 0x040fe20003f04070 */
[--C-:B------:R-:W-:Y:S01]  /*1cd0*/  @!P1 IMAD.IADD R27, R27, 0x1, -R4.reuse ;  /* 0x000000011b1b9824 */ /* 0x100fe200078e0a04 */
[----:B------:R-:W-:Y:S01]  /*1ce0*/  ISETP.GT.U32.AND P1, PT, R4, R31, PT ;  /* 0x0000001f0400720c */ /* 0x000fe20003f24070 */
[----:B------:R-:W-:Y:S01]  /*1cf0*/  @!P6 IMAD.IADD R30, R30, 0x1, -R4 ;  /* 0x000000011e1ee824 */ /* 0x000fe200078e0a04 */
[----:B------:R-:W-:Y:S01]  /*1d00*/  ISETP.GE.AND P6, PT, R97, RZ, PT ;  /* 0x000000ff6100720c */ /* 0x000fe20003fc6270 */
[----:B------:R-:W-:-:S04]  /*1d10*/  IMAD.HI.U32 R24, R5, R33, RZ ;  /* 0x0000002105187227 */ /* 0x000fc800078e00ff */
[----:B------:R-:W-:Y:S01]  /*1d20*/  @!P5 IMAD.IADD R32, R32, 0x1, -R4 ;  /* 0x000000012020d824 */ /* 0x000fe200078e0a04 */
[----:B------:R-:W-:Y:S01]  /*1d30*/  ISETP.GT.U32.AND P5, PT, R4, R30, PT ;  /* 0x0000001e0400720c */ /* 0x000fe20003fa4070 */
[----:B------:R-:W-:Y:S02]  /*1d40*/  IMAD.MOV R34, RZ, RZ, -R24 ;  /* 0x000000ffff227224 */ /* 0x000fe400078e0a18 */
[----:B------:R-:W-:-:S04]  /*1d50*/  IMAD.HI.U32 R24, R5, R35, RZ ;  /* 0x0000002305187227 */ /* 0x000fc800078e00ff */
[----:B------:R-:W-:Y:S01]  /*1d60*/  @!P2 IMAD.IADD R28, R28, 0x1, -R4 ;  /* 0x000000011c1ca824 */ /* 0x000fe200078e0a04 */
[----:B------:R-:W-:Y:S01]  /*1d70*/  ISETP.GE.AND P2, PT, R98, RZ, PT ;  /* 0x000000ff6200720c */ /* 0x000fe20003f46270 */
[----:B------:R-:W-:Y:S02]  /*1d80*/  IMAD.MOV R24, RZ, RZ, -R24 ;  /* 0x000000ffff187224 */ /* 0x000fe400078e0a18 */
[----:B------:R-:W-:Y:S02]  /*1d90*/  IMAD R33, R4, R34, R33 ;  /* 0x0000002204217224 */ /* 0x000fe400078e0221 */
[--C-:B------:R-:W-:Y:S01]  /*1da0*/  @!P0 IMAD.IADD R26, R26, 0x1, -R4.reuse ;  /* 0x000000011a1a8824 */ /* 0x100fe200078e0a04 */
[----:B------:R-:W-:Y:S01]  /*1db0*/  ISETP.GE.AND P0, PT, R99, RZ, PT ;  /* 0x000000ff6300720c */ /* 0x000fe20003f06270 */
[----:B------:R-:W-:Y:S01]  /*1dc0*/  @!P1 IMAD.IADD R31, R31, 0x1, -R4 ;  /* 0x000000011f1f9824 */ /* 0x000fe200078e0a04 */
[----:B------:R-:W-:Y:S01]  /*1dd0*/  ISETP.GE.AND P1, PT, R96, RZ, PT ;  /* 0x000000ff6000720c */ /* 0x000fe20003f26270 */
[----:B------:R-:W-:-:S02]  /*1de0*/  IMAD R34, R4, R24, R35 ;  /* 0x0000001804227224 */ /* 0x000fc400078e0223 */
[----:B------:R-:W-:Y:S01]  /*1df0*/  @!P3 IMAD.MOV R26, RZ, RZ, -R26 ;  /* 0x000000ffff1ab224 */ /* 0x000fe200078e0a1a */
[----:B------:R-:W-:Y:S01]  /*1e00*/  ISETP.GT.U32.AND P3, PT, R4, R31, PT ;  /* 0x0000001f0400720c */ /* 0x000fe20003f64070 */
[----:B------:R-:W-:Y:S01]  /*1e10*/  @!P5 IMAD.IADD R30, R30, 0x1, -R4 ;  /* 0x000000011e1ed824 */ /* 0x000fe200078e0a04 */
[----:B------:R-:W-:Y:S01]  /*1e20*/  ISETP.GT.U32.AND P5, PT, R4, R34, PT ;  /* 0x000000220400720c */ /* 0x000fe20003fa4070 */
[----:B------:R-:W-:Y:S01]  /*1e30*/  @!P2 IMAD.MOV R28, RZ, RZ, -R28 ;  /* 0x000000ffff1ca224 */ /* 0x000fe200078e0a1c */
[----:B------:R-:W-:Y:S01]  /*1e40*/  ISETP.GE.AND P2, PT, R95, RZ, PT ;  /* 0x000000ff5f00720c */ /* 0x000fe20003f46270 */
[----:B------:R-:W-:-:S04]  /*1e50*/  IMAD.HI.U32 R24, R5, R36, RZ ;  /* 0x0000002405187227 */ /* 0x000fc800078e00ff */
[----:B------:R-:W-:Y:S01]  /*1e60*/  @!P0 IMAD.MOV R27, RZ, RZ, -R27 ;  /* 0x000000ffff1b8224 */ /* 0x000fe200078e0a1b */
[----:B------:R-:W-:Y:S01]  /*1e70*/  ISETP.GT.U32.AND P0, PT, R4, R33, PT ;  /* 0x000000210400720c */ /* 0x000fe20003f04070 */
[----:B------:R-:W-:Y:S01]  /*1e80*/  IMAD.MOV R35, RZ, RZ, -R24 ;  /* 0x000000ffff237224 */ /* 0x000fe200078e0a18 */
[----:B------:R-:W-:Y:S01]  /*1e90*/  IABS R24, R90 ;  /* 0x0000005a00187213 */ /* 0x000fe20000000000 */
[----:B------:R-:W-:Y:S01]  /*1ea0*/  @!P3 IMAD.IADD R31, R31, 0x1, -R4 ;  /* 0x000000011f1fb824 */ /* 0x000fe200078e0a04 */
[----:B------:R-:W-:Y:S01]  /*1eb0*/  ISETP.GE.AND P3, PT, R92, RZ, PT ;  /* 0x000000ff5c00720c */ /* 0x000fe20003f66270 */
[----:B------:R-:W-:Y:S02]  /*1ec0*/  IMAD R35, R4, R35, R36 ;  /* 0x0000002304237224 */ /* 0x000fe400078e0224 */
[----:B------:R-:W-:Y:S02]  /*1ed0*/  @!P5 IMAD.IADD R34, R34, 0x1, -R4 ;  /* 0x000000012222d824 */ /* 0x000fe400078e0a04 */
[----:B------:R-:W-:-:S02]  /*1ee0*/  IMAD.MOV.U32 R36, RZ, RZ, R24 ;  /* 0x000000ffff247224 */ /* 0x000fc400078e0018 */
[----:B------:R-:W-:Y:S01]  /*1ef0*/  @!P1 IMAD.MOV R30, RZ, RZ, -R30 ;  /* 0x000000ffff1e9224 */ /* 0x000fe200078e0a1e */
[C---:B------:R-:W-:Y:S01]  /*1f00*/  ISETP.GT.U32.AND P1, PT, R4.reuse, R34, PT ;  /* 0x000000220400720c */ /* 0x040fe20003f24070 */
[----:B------:R-:W-:Y:S01]  /*1f10*/  @!P2 IMAD.MOV R31, RZ, RZ, -R31 ;  /* 0x000000ffff1fa224 */ /* 0x000fe200078e0a1f */
[----:B------:R-:W-:Y:S01]  /*1f20*/  ISETP.GT.U32.AND P2, PT, R4, R35, PT ;  /* 0x000000230400720c */ /* 0x000fe20003f44070 */
[----:B------:R-:W-:-:S04]  /*1f30*/  IMAD.HI.U32 R24, R5, R36, RZ ;  /* 0x0000002405187227 */ /* 0x000fc800078e00ff */
[----:B------:R-:W-:Y:S01]  /*1f40*/  @!P0 IMAD.IADD R33, R33, 0x1, -R4 ;  /* 0x0000000121218824 */ /* 0x000fe200078e0a04 */
[----:B------:R-:W-:Y:S01]  /*1f50*/  ISETP.GE.AND P0, PT, R91, RZ, PT ;  /* 0x000000ff5b00720c */ /* 0x000fe20003f06270 */
[----:B------:R-:W-:Y:S02]  /*1f60*/  IMAD.MOV R37, RZ, RZ, -R24 ;  /* 0x000000ffff257224 */ /* 0x000fe400078e0a18 */
[----:B------:R-:W-:Y:S01]  /*1f70*/  IMAD.HI.U32 R24, R5, R38, RZ ;  /* 0x0000002605187227 */ /* 0x000fe200078e00ff */
[----:B------:R-:W-:-:S03]  /*1f80*/  ISETP.GT.U32.AND P5, PT, R4, R33, PT ;  /* 0x000000210400720c */ /* 0x000fc60003fa4070 */
[----:B------:R-:W-:Y:S02]  /*1f90*/  IMAD R36, R4, R37, R36 ;  /* 0x0000002504247224 */ /* 0x000fe400078e0224 */
[--C-:B------:R-:W-:Y:S02]  /*1fa0*/  @!P1 IMAD.IADD R34, R34, 0x1, -R4.reuse ;  /* 0x0000000122229824 */ /* 0x100fe400078e0a04 */
[----:B------:R-:W-:Y:S01]  /*1fb0*/  @!P2 IMAD.IADD R35, R35, 0x1, -R4 ;  /* 0x000000012323a824 */ /* 0x000fe200078e0a04 */
[C---:B------:R-:W-:Y:S01]  /*1fc0*/  ISETP.GT.U32.AND P1, PT, R4.reuse, R36, PT ;  /* 0x000000240400720c */ /* 0x040fe20003f24070 */
[----:B------:R-:W-:Y:S01]  /*1fd0*/  @!P4 IMAD.MOV R25, RZ, RZ, -R25 ;  /* 0x000000ffff19c224 */ /* 0x000fe200078e0a19 */
[C---:B------:R-:W-:Y:S01]  /*1fe0*/  ISETP.GT.U32.AND P4, PT, R4.reuse, R32, PT ;  /* 0x000000200400720c */ /* 0x040fe20003f84070 */
[----:B------:R-:W-:Y:S01]  /*1ff0*/  IMAD.MOV R37, RZ, RZ, -R24 ;  /* 0x000000ffff257224 */ /* 0x000fe200078e0a18 */
[----:B------:R-:W-:Y:S01]  /*2000*/  ISETP.GT.U32.AND P2, PT, R4, R35, PT ;  /* 0x000000230400720c */ /* 0x000fe20003f44070 */
[----:B------:R-:W-:-:S04]  /*2010*/  IMAD.HI.U32 R24, R5, R39, RZ ;  /* 0x0000002705187227 */ /* 0x000fc800078e00ff */
[----:B------:R-:W-:Y:S01]  /*2020*/  @!P6 IMAD.MOV R29, RZ, RZ, -R29 ;  /* 0x000000ffff1de224 */ /* 0x000fe200078e0a1d */
[----:B------:R-:W-:Y:S01]  /*2030*/  ISETP.GE.AND P6, PT, R94, RZ, PT ;  /* 0x000000ff5e00720c */ /* 0x000fe20003fc6270 */
[----:B------:R-:W-:Y:S01]  /*2040*/  @!P5 IMAD.IADD R33, R33, 0x1, -R4 ;  /* 0x000000012121d824 */ /* 0x000fe200078e0a04 */
[----:B------:R-:W-:Y:S01]  /*2050*/  ISETP.GE.AND P5, PT, R89, RZ, PT ;  /* 0x000000ff5900720c */ /* 0x000fe20003fa6270 */
[C---:B------:R-:W-:Y:S02]  /*2060*/  IMAD R37, R4.reuse, R37, R38 ;  /* 0x0000002504257224 */ /* 0x040fe400078e0226 */
[----:B------:R-:W-:Y:S02]  /*2070*/  IMAD.MOV R24, RZ, RZ, -R24 ;  /* 0x000000ffff187224 */ /* 0x000fe400078e0a18 */
[----:B------:R-:W-:Y:S01]  /*2080*/  @!P3 IMAD.MOV R33, RZ, RZ, -R33 ;  /* 0x000000ffff21b224 */ /* 0x000fe200078e0a21 */
[C---:B------:R-:W-:Y:S01]  /*2090*/  ISETP.GT.U32.AND P3, PT, R4.reuse, R37, PT ;  /* 0x000000250400720c */ /* 0x040fe20003f64070 */
[----:B------:R-:W-:-:S02]  /*20a0*/  IMAD R38, R4, R24, R39 ;  /* 0x0000001804267224 */ /* 0x000fc400078e0227 */
[--C-:B------:R-:W-:Y:S02]  /*20b0*/  @!P1 IMAD.IADD R36, R36, 0x1, -R4.reuse ;  /* 0x0000000124249824 */ /* 0x100fe400078e0a04 */
[--C-:B------:R-:W-:Y:S01]  /*20c0*/  @!P4 IMAD.IADD R32, R32, 0x1, -R4.reuse ;  /* 0x000000012020c824 */ /* 0x100fe200078e0a04 */
[----:B------:R-:W-:Y:S01]  /*20d0*/  ISETP.GE.AND P4, PT, R93, RZ, PT ;  /* 0x000000ff5d00720c */ /* 0x000fe20003f86270 */
[----:B------:R-:W-:Y:S01]  /*20e0*/  @!P2 IMAD.IADD R35, R35, 0x1, -R4 ;  /* 0x000000012323a824 */ /* 0x000fe200078e0a04 */
[C---:B------:R-:W-:Y:S01]  /*20f0*/  ISETP.GT.U32.AND P1, PT, R4.reuse, R36, PT ;  /* 0x000000240400720c */ /* 0x040fe20003f24070 */
[----:B------:R-:W-:Y:S01]  /*2100*/  @!P6 IMAD.MOV R32, RZ, RZ, -R32 ;  /* 0x000000ffff20e224 */ /* 0x000fe200078e0a20 */
[----:B------:R-:W-:Y:S01]  /*2110*/  ISETP.GT.U32.AND P2, PT, R4, R38, PT ;  /* 0x000000260400720c */ /* 0x000fe20003f44070 */
[----:B------:R-:W-:Y:S01]  /*2120*/  IMAD.HI.U32 R24, R5, R41, RZ ;  /* 0x0000002905187227 */ /* 0x000fe200078e00ff */
[----:B------:R-:W-:-:S03]  /*2130*/  ISETP.GE.AND P6, PT, R90, RZ, PT ;  /* 0x000000ff5a00720c */ /* 0x000fc60003fc6270 */
[----:B------:R-:W-:-:S04]  /*2140*/  IMAD.HI.U32 R39, R5, R42, RZ ;  /* 0x0000002a05277227 */ /* 0x000fc800078e00ff */
[----:B------:R-:W-:Y:S02]  /*2150*/  IMAD.MOV R24, RZ, RZ, -R24 ;  /* 0x000000ffff187224 */ /* 0x000fe400078e0a18 */
[----:B------:R-:W-:Y:S02]  /*2160*/  @!P3 IMAD.IADD R37, R37, 0x1, -R4 ;  /* 0x000000012525b824 */ /* 0x000fe400078e0a04 */
[----:B------:R-:W-:Y:S02]  /*2170*/  IMAD.MOV R43, RZ, RZ, -R39 ;  /* 0x000000ffff2b7224 */ /* 0x000fe400078e0a27 */
[C---:B------:R-:W-:Y:S01]  /*2180*/  IMAD R39, R4.reuse, R24, R41 ;  /* 0x0000001804277224 */ /* 0x040fe200078e0229 */
[----:B------:R-:W-:Y:S01]  /*2190*/  ISETP.GT.U32.AND P3, PT, R4, R37, PT ;  /* 0x000000250400720c */ /* 0x000fe20003f64070 */
[----:B------:R-:W-:Y:S02]  /*21a0*/  IMAD.MOV R41, RZ, RZ, -R40 ;  /* 0x000000ffff297224 */ /* 0x000fe400078e0a28 */
[--C-:B------:R-:W-:Y:S01]  /*21b0*/  @!P1 IMAD.IADD R36, R36, 0x1, -R4.reuse ;  /* 0x0000000124249824 */ /* 0x100fe200078e0a04 */
[----:B------:R-:W-:Y:S01]  /*21c0*/  ISETP.GE.AND P1, PT, R86, RZ, PT ;  /* 0x000000ff5600720c */ /* 0x000fe20003f26270 */
[----:B------:R-:W-:-:S02]  /*21d0*/  @!P2 IMAD.IADD R38, R38, 0x1, -R4 ;  /* 0x000000012626a824 */ /* 0x000fc400078e0a04 */
[C---:B------:R-:W-:Y:S01]  /*21e0*/  IMAD R40, R4.reuse, R43, R42 ;  /* 0x0000002b04287224 */ /* 0x040fe200078e022a */
[----:B------:R-:W-:Y:S01]  /*21f0*/  IABS R43, R85 ;  /* 0x00000055002b7213 */ /* 0x000fe20000000000 */
[----:B------:R-:W-:Y:S01]  /*2200*/  @!P6 IMAD.MOV R36, RZ, RZ, -R36 ;  /* 0x000000ffff24e224 */ /* 0x000fe200078e0a24 */
[C---:B------:R-:W-:Y:S01]  /*2210*/  ISETP.GT.U32.AND P2, PT, R4.reuse, R38, PT ;  /* 0x000000260400720c */ /* 0x040fe20003f44070 */
[----:B------:R-:W-:Y:S01]  /*2220*/  @!P4 IMAD.MOV R34, RZ, RZ, -R34 ;  /* 0x000000ffff22c224 */ /* 0x000fe200078e0a22 */
[----:B------:R-:W-:Y:S01]  /*2230*/  ISETP.GT.U32.AND P6, PT, R4, R40, PT ;  /* 0x000000280400720c */ /* 0x000fe20003fc4070 */
[----:B------:R-:W-:Y:S01]  /*2240*/  @!P3 IMAD.IADD R37, R37, 0x1, -R4 ;  /* 0x000000012525b824 */ /* 0x000fe200078e0a04 */
[----:B------:R-:W-:Y:S01]  /*2250*/  ISETP.GE.AND P4, PT, R88, RZ, PT ;  /* 0x000000ff5800720c */ /* 0x000fe20003f86270 */
[C---:B------:R-:W-:Y:S01]  /*2260*/  IMAD R41, R4.reuse, R41, R44 ;  /* 0x0000002904297224 */ /* 0x040fe200078e022c */
[----:B------:R-:W-:Y:S01]  /*2270*/  ISETP.GT.U32.AND P3, PT, R4, R39, PT ;  /* 0x000000270400720c */ /* 0x000fe20003f64070 */
[----:B------:R-:W-:Y:S01]  /*2280*/  IMAD.HI.U32 R24, R5, R43, RZ ;  /* 0x0000002b05187227 */ /* 0x000fe200078e00ff */
[----:B------:R-:W-:-:S03]  /*2290*/  IABS R44, R75 ;  /* 0x0000004b002c7213 */ /* 0x000fc60000000000 */
[----:B------:R-:W-:Y:S02]  /*22a0*/  IMAD.MOV R24, RZ, RZ, -R24 ;  /* 0x000000ffff187224 */ /* 0x000fe400078e0a18 */
[--C-:B------:R-:W-:Y:S01]  /*22b0*/  @!P2 IMAD.IADD R38, R38, 0x1, -R4.reuse ;  /* 0x000000012626a824 */ /* 0x100fe200078e0a04 */
[----:B------:R-:W-:Y:S01]  /*22c0*/  ISETP.GT.U32.AND P2, PT, R4, R41, PT ;  /* 0x000000290400720c */ /* 0x000fe20003f44070 */
[----:B------:R-:W-:Y:S02]  /*22d0*/  @!P6 IMAD.IADD R40, R40, 0x1, -R4 ;  /* 0x000000012828e824 */ /* 0x000fe400078e0a04 */
[----:B------:R-:W-:Y:S02]  /*22e0*/  @!P4 IMAD.MOV R38, RZ, RZ, -R38 ;  /* 0x000000ffff26c224 */ /* 0x000fe400078e0a26 */
[----:B------:R-:W-:Y:S01]  /*22f0*/  IMAD.HI.U32 R42, R5, R44, RZ ;  /* 0x0000002c052a7227 */ /* 0x000fe200078e00ff */
[----:B------:R-:W-:-:S03]  /*2300*/  ISETP.GT.U32.AND P4, PT, R4, R40, PT ;  /* 0x000000280400720c */ /* 0x000fc60003f84070 */
[----:B------:R-:W-:Y:S01]  /*2310*/  @!P3 IMAD.IADD R39, R39, 0x1, -R4 ;  /* 0x000000012727b824 */ /* 0x000fe200078e0a04 */
[----:B------:R-:W-:Y:S01]  /*2320*/  ISETP.GE.AND P3, PT, R85, RZ, PT ;  /* 0x000000ff5500720c */ /* 0x000fe20003f66270 */
[----:B------:R-:W-:Y:S02]  /*2330*/  IMAD.MOV R45, RZ, RZ, -R42 ;  /* 0x000000ffff2d7224 */ /* 0x000fe400078e0a2a */
[C---:B------:R-:W-:Y:S01]  /*2340*/  IMAD R42, R4.reuse, R24, R43 ;  /* 0x00000018042a7224 */ /* 0x040fe200078e022b */
[C---:B------:R-:W-:Y:S01]  /*2350*/  ISETP.GT.U32.AND P6, PT, R4.reuse, R39, PT ;  /* 0x000000270400720c */ /* 0x040fe20003fc4070 */
[----:B------:R-:W-:Y:S02]  /*2360*/  IMAD R43, R4, R45, R44 ;  /* 0x0000002d042b7224 */ /* 0x000fe400078e022c */
[----:B------:R-:W-:-:S04]  /*2370*/  IMAD.HI.U32 R24, R5, R46, RZ ;  /* 0x0000002e05187227 */ /* 0x000fc800078e00ff */
[--C-:B------:R-:W-:Y:S01]  /*2380*/  @!P4 IMAD.IADD R40, R40, 0x1, -R4.reuse ;  /* 0x000000012828c824 */ /* 0x100fe200078e0a04 */
[C---:B------:R-:W-:Y:S01]  /*2390*/  ISETP.GT.U32.AND P4, PT, R4.reuse, R43, PT ;  /* 0x0000002b0400720c */ /* 0x040fe20003f84070 */
[----:B------:R-:W-:Y:S02]  /*23a0*/  @!P2 IMAD.IADD R41, R41, 0x1, -R4 ;  /* 0x000000012929a824 */ /* 0x000fe400078e0a04 */
[----:B------:R-:W-:Y:S02]  /*23b0*/  IMAD.MOV R45, RZ, RZ, -R24 ;  /* 0x000000ffff2d7224 */ /* 0x000fe400078e0a18 */
[----:B------:R-:W-:Y:S01]  /*23c0*/  @!P6 IMAD.IADD R39, R39, 0x1, -R4 ;  /* 0x000000012727e824 */ /* 0x000fe200078e0a04 */
[C---:B------:R-:W-:Y:S01]  /*23d0*/  ISETP.GT.U32.AND P2, PT, R4.reuse, R41, PT ;  /* 0x000000290400720c */ /* 0x040fe20003f44070 */
[----:B------:R-:W-:Y:S01]  /*23e0*/  IMAD.HI.U32 R24, R5, R47, RZ ;  /* 0x0000002f05187227 */ /* 0x000fe200078e00ff */
[----:B------:R-:W-:-:S03]  /*23f0*/  ISETP.GT.U32.AND P6, PT, R4, R42, PT ;  /* 0x0000002a0400720c */ /* 0x000fc60003fc4070 */
[----:B------:R-:W-:Y:S02]  /*2400*/  IMAD R44, R4, R45, R46 ;  /* 0x0000002d042c7224 */ /* 0x000fe400078e022e */
[----:B------:R-:W-:Y:S01]  /*2410*/  @!P0 IMAD.MOV R35, RZ, RZ, -R35 ;  /* 0x000000ffff238224 */ /* 0x000fe200078e0a23 */
[----:B------:R-:W-:Y:S01]  /*2420*/  ISETP.GE.AND P0, PT, R87, RZ, PT ;  /* 0x000000ff5700720c */ /* 0x000fe20003f06270 */
[----:B------:R-:W-:Y:S01]  /*2430*/  @!P5 IMAD.MOV R37, RZ, RZ, -R37 ;  /* 0x000000ffff25d224 */ /* 0x000fe200078e0a25 */
[----:B------:R-:W-:Y:S01]  /*2440*/  ISETP.GE.AND P5, PT, R77, RZ, PT ;  /* 0x000000ff4d00720c */ /* 0x000fe20003fa6270 */
[----:B------:R-:W-:Y:S01]  /*2450*/  IMAD.HI.U32 R45, R5, R48, RZ ;  /* 0x00000030052d7227 */ /* 0x000fe200078e00ff */
[----:B------:R-:W-:Y:S02]  /*2460*/  IABS R77, R76 ;  /* 0x0000004c004d7213 */ /* 0x000fe40000000000 */
[----:B------:R-:W-:Y:S01]  /*2470*/  CS2R R86, SRZ ;  /* 0x0000000000567805 */ /* 0x000fe2000001ff00 */
[----:B------:R-:W-:Y:S01]  /*2480*/  @!P4 IMAD.IADD R43, R43, 0x1, -R4 ;  /* 0x000000012b2bc824 */ /* 0x000fe200078e0a04 */
[----:B------:R-:W-:Y:S01]  /*2490*/  ISETP.GE.AND P4, PT, R73, RZ, PT ;  /* 0x000000ff4900720c */ /* 0x000fe20003f86270 */
[----:B------:R-:W-:Y:S01]  /*24a0*/  IMAD.MOV R24, RZ, RZ, -R24 ;  /* 0x000000ffff187224 */ /* 0x000fe200078e0a18 */
[----:B------:R-:W-:Y:S01]  /*24b0*/  IABS R73, R78 ;  /* 0x0000004e00497213 */ /* 0x000fe20000000000 */
[----:B------:R-:W-:-:S02]  /*24c0*/  IMAD.MOV.U32 R46, RZ, RZ, R49 ;  /* 0x000000ffff2e7224 */ /* 0x000fc400078e0031 */
[----:B------:R-:W-:Y:S02]  /*24d0*/  IMAD.MOV R49, RZ, RZ, -R45 ;  /* 0x000000ffff317224 */ /* 0x000fe400078e0a2d */
[----:B------:R-:W-:Y:S01]  /*24e0*/  @!P1 IMAD.MOV R40, RZ, RZ, -R40 ;  /* 0x000000ffff289224 */ /* 0x000fe200078e0a28 */
[C---:B------:R-:W-:Y:S01]  /*24f0*/  ISETP.GT.U32.AND P1, PT, R4.reuse, R43, PT ;  /* 0x0000002b0400720c */ /* 0x040fe20003f24070 */
[----:B------:R-:W-:Y:S02]  /*2500*/  IMAD R45, R4, R24, R47 ;  /* 0x00000018042d7224 */ /* 0x000fe400078e022f */
[----:B------:R-:W-:-:S04]  /*2510*/  IMAD.HI.U32 R24, R5, R46, RZ ;  /* 0x0000002e05187227 */ /* 0x000fc800078e00ff */
[----:B------:R-:W-:Y:S01]  /*2520*/  IMAD R47, R4, R49, R48 ;  /* 0x00000031042f7224 */ /* 0x000fe200078e0230 */
[----:B------:R-:W-:Y:S01]  /*2530*/  IABS R48, R66 ;  /* 0x0000004200307213 */ /* 0x000fe20000000000 */
[--C-:B------:R-:W-:Y:S01]  /*2540*/  @!P2 IMAD.IADD R41, R41, 0x1, -R4.reuse ;  /* 0x000000012929a824 */ /* 0x100fe200078e0a04 */
[----:B------:R-:W-:Y:S01]  /*2550*/  ISETP.GE.AND P2, PT, R75, RZ, PT ;  /* 0x000000ff4b00720c */ /* 0x000fe20003f46270 */
[----:B------:R-:W-:Y:S01]  /*2560*/  @!P6 IMAD.IADD R42, R42, 0x1, -R4 ;  /* 0x000000012a2ae824 */ /* 0x000fe200078e0a04 */
[C---:B------:R-:W-:Y:S01]  /*2570*/  ISETP.GT.U32.AND P6, PT, R4.reuse, R44, PT ;  /* 0x0000002c0400720c */ /* 0x040fe20003fc4070 */
[----:B------:R-:W-:Y:S01]  /*2580*/  IMAD.MOV R49, RZ, RZ, -R24 ;  /* 0x000000ffff317224 */ /* 0x000fe200078e0a18 */
[----:B------:R-:W-:Y:S01]  /*2590*/  IABS R75, R79 ;  /* 0x0000004f004b7213 */ /* 0x000fe20000000000 */
[----:B------:R-:W-:Y:S01]  /*25a0*/  @!P0 IMAD.MOV R39, RZ, RZ, -R39 ;  /* 0x000000ffff278224 */ /* 0x000fe200078e0a27 */
[C---:B------:R-:W-:Y:S01]  /*25b0*/  ISETP.GT.U32.AND P0, PT, R4.reuse, R42, PT ;  /* 0x0000002a0400720c */ /* 0x040fe20003f04070 */
[----:B------:R-:W-:-:S02]  /*25c0*/  IMAD R49, R4, R49, R46 ;  /* 0x0000003104317224 */ /* 0x000fc400078e022e */
[----:B------:R-:W-:Y:S01]  /*25d0*/  @!P5 IMAD.MOV R41, RZ, RZ, -R41 ;  /* 0x000000ffff29d224 */ /* 0x000fe200078e0a29 */
[C---:B------:R-:W-:Y:S01]  /*25e0*/  ISETP.GT.U32.AND P5, PT, R4.reuse, R47, PT ;  /* 0x0000002f0400720c */ /* 0x040fe20003fa4070 */
[----:B------:R-:W-:Y:S01]  /*25f0*/  @!P1 IMAD.IADD R43, R43, 0x1, -R4 ;  /* 0x000000012b2b9824 */ /* 0x000fe200078e0a04 */
[----:B------:R-:W-:Y:S01]  /*2600*/  ISETP.GT.U32.AND P1, PT, R4, R49, PT ;  /* 0x000000310400720c */ /* 0x000fe20003f24070 */
[----:B------:R-:W-:-:S04]  /*2610*/  IMAD.HI.U32 R24, R5, R51, RZ ;  /* 0x0000003305187227 */ /* 0x000fc800078e00ff */
[----:B------:R-:W-:Y:S02]  /*2620*/  IMAD.MOV R24, RZ, RZ, -R24 ;  /* 0x000000ffff187224 */ /* 0x000fe400078e0a18 */
[--C-:B------:R-:W-:Y:S01]  /*2630*/  @!P0 IMAD.IADD R42, R42, 0x1, -R4.reuse ;  /* 0x000000012a2a8824 */ /* 0x100fe200078e0a04 */
[C---:B------:R-:W-:Y:S01]  /*2640*/  ISETP.GT.U32.AND P0, PT, R4.reuse, R45, PT ;  /* 0x0000002d0400720c */ /* 0x040fe20003f04070 */
[C---:B------:R-:W-:Y:S02]  /*2650*/  IMAD R51, R4.reuse, R24, R51 ;  /* 0x0000001804337224 */ /* 0x040fe400078e0233 */
[--C-:B------:R-:W-:Y:S02]  /*2660*/  @!P5 IMAD.IADD R47, R47, 0x1, -R4.reuse ;  /* 0x000000012f2fd824 */ /* 0x100fe400078e0a04 */
[----:B------:R-:W-:Y:S02]  /*2670*/  @!P1 IMAD.IADD R49, R49, 0x1, -R4 ;  /* 0x0000000131319824 */ /* 0x000fe400078e0a04 */
[----:B------:R-:W-:Y:S01]  /*2680*/  IMAD.HI.U32 R24, R5, R53, RZ ;  /* 0x0000003505187227 */ /* 0x000fe200078e00ff */
[----:B------:R-:W-:-:S03]  /*2690*/  ISETP.GT.U32.AND P1, PT, R4, R47, PT ;  /* 0x0000002f0400720c */ /* 0x000fc60003f24070 */
[----:B------:R-:W-:Y:S02]  /*26a0*/  @!P6 IMAD.IADD R44, R44, 0x1, -R4 ;  /* 0x000000012c2ce824 */ /* 0x000fe400078e0a04 */
[----:B------:R-:W-:Y:S02]  /*26b0*/  IMAD.MOV R24, RZ, RZ, -R24 ;  /* 0x000000ffff187224 */ /* 0x000fe400078e0a18 */
[--C-:B------:R-:W-:Y:S01]  /*26c0*/  @!P0 IMAD.IADD R45, R45, 0x1, -R4.reuse ;  /* 0x000000012d2d8824 */ /* 0x100fe200078e0a04 */
[C---:B------:R-:W-:Y:S01]  /*26d0*/  ISETP.GT.U32.AND P6, PT, R4.reuse, R44, PT ;  /* 0x0000002c0400720c */ /* 0x040fe20003fc4070 */
[C---:B------:R-:W-:Y:S01]  /*26e0*/  IMAD R53, R4.reuse, R24, R53 ;  /* 0x0000001804357224 */ /* 0x040fe200078e0235 */
[----:B------:R-:W-:Y:S01]  /*26f0*/  ISETP.GE.AND P0, PT, R71, RZ, PT ;  /* 0x000000ff4700720c */ /* 0x000fe20003f06270 */
[----:B------:R-:W-:Y:S01]  /*2700*/  @!P2 IMAD.MOV R43, RZ, RZ, -R43 ;  /* 0x000000ffff2ba224 */ /* 0x000fe200078e0a2b */
[C---:B------:R-:W-:Y:S01]  /*2710*/  ISETP.GT.U32.AND P2, PT, R4.reuse, R49, PT ;  /* 0x000000310400720c */ /* 0x040fe20003f44070 */
[----:B------:R-:W-:Y:S01]  /*2720*/  @!P1 IMAD.IADD R47, R47, 0x1, -R4 ;  /* 0x000000012f2f9824 */ /* 0x000fe200078e0a04 */
[C---:B------:R-:W-:Y:S01]  /*2730*/  ISETP.GT.U32.AND P5, PT, R4.reuse, R45, PT ;  /* 0x0000002d0400720c */ /* 0x040fe20003fa4070 */
[----:B------:R-:W-:Y:S01]  /*2740*/  IMAD.HI.U32 R24, R5, R55, RZ ;  /* 0x0000003705187227 */ /* 0x000fe200078e00ff */
[----:B------:R-:W-:-:S03]  /*2750*/  ISETP.GT.U32.AND P1, PT, R4, R53, PT ;  /* 0x000000350400720c */ /* 0x000fc60003f24070 */
[----:B------:R-:W-:-:S04]  /*2760*/  IMAD.HI.U32 R46, R5, R48, RZ ;  /* 0x00000030052e7227 */ /* 0x000fc800078e00ff */
[--C-:B------:R-:W-:Y:S01]  /*2770*/  @!P6 IMAD.IADD R44, R44, 0x1, -R4.reuse ;  /* 0x000000012c2ce824 */ /* 0x100fe200078e0a04 */
[----:B------:R-:W-:Y:S01]  /*2780*/  ISETP.GE.AND P6, PT, R72, RZ, PT ;  /* 0x000000ff4800720c */ /* 0x000fe20003fc6270 */
[--C-:B------:R-:W-:Y:S01]  /*2790*/  @!P2 IMAD.IADD R49, R49, 0x1, -R4.reuse ;  /* 0x000000013131a824 */ /* 0x100fe200078e0a04 */
[----:B------:R-:W-:Y:S01]  /*27a0*/  ISETP.GE.AND P2, PT, R67, RZ, PT ;  /* 0x000000ff4300720c */ /* 0x000fe20003f46270 */
[--C-:B------:R-:W-:Y:S01]  /*27b0*/  @!P5 IMAD.IADD R45, R45, 0x1, -R4.reuse ;  /* 0x000000012d2dd824 */ /* 0x100fe200078e0a04 */
[----:B------:R-:W-:Y:S01]  /*27c0*/  ISETP.GE.AND P5, PT, R69, RZ, PT ;  /* 0x000000ff4500720c */ /* 0x000fe20003fa6270 */
[----:B------:R-:W-:Y:S02]  /*27d0*/  @!P1 IMAD.IADD R53, R53, 0x1, -R4 ;  /* 0x0000000135359824 */ /* 0x000fe400078e0a04 */
[----:B------:R-:W-:Y:S02]  /*27e0*/  IMAD.MOV R24, RZ, RZ, -R24 ;  /* 0x000000ffff187224 */ /* 0x000fe400078e0a18 */
[----:B------:R-:W-:Y:S01]  /*27f0*/  IMAD.MOV R67, RZ, RZ, -R46 ;  /* 0x000000ffff437224 */ /* 0x000fe200078e0a2e */
[C---:B------:R-:W-:Y:S01]  /*2800*/  ISETP.GT.U32.AND P1, PT, R4.reuse, R53, PT ;  /* 0x000000350400720c */ /* 0x040fe20003f24070 */
[----:B------:R-:W-:Y:S01]  /*2810*/  IMAD.MOV.U32 R46, RZ, RZ, R50 ;  /* 0x000000ffff2e7224 */ /* 0x000fe200078e0032 */
[----:B------:R-:W-:Y:S01]  /*2820*/  IABS R50, R59 ;  /* 0x0000003b00327213 */ /* 0x000fe20000000000 */
[----:B------:R-:W-:Y:S01]  /*2830*/  @!P4 IMAD.MOV R44, RZ, RZ, -R44 ;  /* 0x000000ffff2cc224 */ /* 0x000fe200078e0a2c */
[----:B------:R-:W-:Y:S01]  /*2840*/  ISETP.GT.U32.AND P4, PT, R4, R51, PT ;  /* 0x000000330400720c */ /* 0x000fe20003f84070 */
[----:B------:R-:W-:-:S02]  /*2850*/  IMAD.MOV.U32 R52, RZ, RZ, R45 ;  /* 0x000000ffff347224 */ /* 0x000fc400078e002d */
[C---:B------:R-:W-:Y:S02]  /*2860*/  IMAD R55, R4.reuse, R24, R55 ;  /* 0x0000001804377224 */ /* 0x040fe400078e0237 */
[----:B------:R-:W-:Y:S01]  /*2870*/  IMAD R45, R4, R67, R48 ;  /* 0x00000043042d7224 */ /* 0x000fe200078e0230 */
[----:B------:R-:W-:Y:S01]  /*2880*/  IABS R48, R60 ;  /* 0x0000003c00307213 */ /* 0x000fe20000000000 */
[----:B------:R-:W-:Y:S02]  /*2890*/  IMAD.MOV.U32 R54, RZ, RZ, R47 ;  /* 0x000000ffff367224 */ /* 0x000fe400078e002f */
[----:B------:R-:W-:-:S04]  /*28a0*/  IMAD.HI.U32 R24, R5, R46, RZ ;  /* 0x0000002e05187227 */ /* 0x000fc800078e00ff */
[----:B------:R-:W-:Y:S01]  /*28b0*/  @!P6 IMAD.MOV R54, RZ, RZ, -R54 ;  /* 0x000000ffff36e224 */ /* 0x000fe200078e0a36 */
[C---:B------:R-:W-:Y:S01]  /*28c0*/  ISETP.GT.U32.AND P6, PT, R4.reuse, R45, PT ;  /* 0x0000002d0400720c */ /* 0x040fe20003fc4070 */
[----:B------:R-:W-:Y:S02]  /*28d0*/  IMAD.MOV R47, RZ, RZ, -R24 ;  /* 0x000000ffff2f7224 */ /* 0x000fe400078e0a18 */
[----:B------:R-:W-:Y:S02]  /*28e0*/  @!P4 IMAD.IADD R51, R51, 0x1, -R4 ;  /* 0x000000013333c824 */ /* 0x000fe400078e0a04 */
[C---:B------:R-:W-:Y:S01]  /*28f0*/  IMAD R47, R4.reuse, R47, R46 ;  /* 0x0000002f042f7224 */ /* 0x040fe200078e022e */
[----:B------:R-:W-:Y:S01]  /*2900*/  IABS R46, R62 ;  /* 0x0000003e002e7213 */ /* 0x000fe20000000000 */
[----:B------:R-:W-:Y:S01]  /*2910*/  @!P1 IMAD.IADD R53, R53, 0x1, -R4 ;  /* 0x0000000135359824 */ /* 0x000fe200078e0a04 */
[C---:B------:R-:W-:Y:S01]  /*2920*/  ISETP.GT.U32.AND P4, PT, R4.reuse, R51, PT ;  /* 0x000000330400720c */ /* 0x040fe20003f84070 */
[----:B------:R-:W-:Y:S01]  /*2930*/  @!P3 IMAD.MOV R42, RZ, RZ, -R42 ;  /* 0x000000ffff2ab224 */ /* 0x000fe200078e0a2a */
[----:B------:R-:W-:Y:S01]  /*2940*/  ISETP.GT.U32.AND P1, PT, R4, R47, PT ;  /* 0x0000002f0400720c */ /* 0x000fe20003f24070 */
[----:B------:R-:W-:Y:S01]  /*2950*/  IMAD.MOV.U32 R56, RZ, RZ, R49 ;  /* 0x000000ffff387224 */ /* 0x000fe200078e0031 */
[----:B------:R-:W-:Y:S01]  /*2960*/  ISETP.GE.AND P3, PT, R70, RZ, PT ;  /* 0x000000ff4600720c */ /* 0x000fe20003f66270 */
[----:B------:R-:W-:Y:S01]  /*2970*/  @!P6 IMAD.IADD R45, R45, 0x1, -R4 ;  /* 0x000000012d2de824 */ /* 0x000fe200078e0a04 */
[----:B------:R-:W-:Y:S01]  /*2980*/  IABS R49, R58 ;  /* 0x0000003a00317213 */ /* 0x000fe20000000000 */
[----:B------:R-:W-:Y:S01]  /*2990*/  @!P2 IMAD.MOV R53, RZ, RZ, -R53 ;  /* 0x000000ffff35a224 */ /* 0x000fe200078e0a35 */
[----:B------:R-:W-:Y:S01]  /*29a0*/  ISETP.GE.AND P2, PT, R58, RZ, PT ;  /* 0x000000ff3a00720c */ /* 0x000fe20003f46270 */
[----:B------:R-:W-:Y:S01]  /*29b0*/  @!P0 IMAD.MOV R56, RZ, RZ, -R56 ;  /* 0x000000ffff388224 */ /* 0x000fe200078e0a38 */
[----:B------:R-:W-:Y:S01]  /*29c0*/  ISETP.GT.U32.AND P6, PT, R4, R45, PT ;  /* 0x0000002d0400720c */ /* 0x000fe20003fc4070 */
[----:B------:R-:W-:Y:S01]  /*29d0*/  IMAD.HI.U32 R24, R5, R49, RZ ;  /* 0x0000003105187227 */ /* 0x000fe200078e00ff */
[----:B------:R-:W-:-:S02]  /*29e0*/  ISETP.GE.AND P0, PT, R64, RZ, PT ;  /* 0x000000ff4000720c */ /* 0x000fc40003f06270 */
[----:B------:R-:W-:Y:S01]  /*29f0*/  IABS R70, R81 ;  /* 0x0000005100467213 */ /* 0x000fe20000000000 */
[----:B------:R-:W-:Y:S02]  /*2a00*/  @!P1 IMAD.IADD R47, R47, 0x1, -R4 ;  /* 0x000000012f2f9824 */ /* 0x000fe400078e0a04 */
[----:B------:R-:W-:Y:S02]  /*2a10*/  IMAD.MOV R24, RZ, RZ, -R24 ;  /* 0x000000ffff187224 */ /* 0x000fe400078e0a18 */
[----:B------:R-:W-:Y:S01]  /*2a20*/  @!P3 IMAD.MOV R52, RZ, RZ, -R52 ;  /* 0x000000ffff34b224 */ /* 0x000fe200078e0a34 */
[C---:B------:R-:W-:Y:S01]  /*2a30*/  ISETP.GT.U32.AND P3, PT, R4.reuse, R55, PT ;  /* 0x000000370400720c */ /* 0x040fe20003f64070 */
[----:B------:R-:W-:Y:S01]  /*2a40*/  @!P4 IMAD.IADD R51, R51, 0x1, -R4 ;  /* 0x000000013333c824 */ /* 0x000fe200078e0a04 */
[C---:B------:R-:W-:Y:S01]  /*2a50*/  ISETP.GT.U32.AND P1, PT, R4.reuse, R47, PT ;  /* 0x0000002f0400720c */ /* 0x040fe20003f24070 */
[----:B------:R-:W-:Y:S01]  /*2a60*/  IMAD R49, R4, R24, R49 ;  /* 0x0000001804317224 */ /* 0x000fe200078e0231 */
[----:B------:R-:W-:Y:S01]  /*2a70*/  ISETP.GE.AND P4, PT, R66, RZ, PT ;  /* 0x000000ff4200720c */ /* 0x000fe20003f86270 */
[----:B------:R-:W-:Y:S01]  /*2a80*/  IMAD.HI.U32 R24, R5, R46, RZ ;  /* 0x0000002e05187227 */ /* 0x000fe200078e00ff */
[----:B------:R-:W-:-:S03]  /*2a90*/  IABS R66, R65 ;  /* 0x0000004100427213 */ /* 0x000fc60000000000 */
[----:B------:R-:W-:Y:S01]  /*2aa0*/  @!P5 IMAD.MOV R51, RZ, RZ, -R51 ;  /* 0x000000ffff33d224 */ /* 0x000fe200078e0a33 */
[----:B------:R-:W-:Y:S01]  /*2ab0*/  ISETP.GE.AND P5, PT, R63, RZ, PT ;  /* 0x000000ff3f00720c */ /* 0x000fe20003fa6270 */
[----:B------:R-:W-:Y:S01]  /*2ac0*/  @!P6 IMAD.IADD R45, R45, 0x1, -R4 ;  /* 0x000000012d2de824 */ /* 0x000fe200078e0a04 */
[C---:B------:R-:W-:Y:S01]  /*2ad0*/  ISETP.GT.U32.AND P6, PT, R4.reuse, R49, PT ;  /* 0x000000310400720c */ /* 0x040fe20003fc4070 */
[----:B------:R-:W-:Y:S02]  /*2ae0*/  IMAD.MOV R63, RZ, RZ, -R24 ;  /* 0x000000ffff3f7224 */ /* 0x000fe400078e0a18 */
[----:B------:R-:W-:Y:S02]  /*2af0*/  IMAD.MOV.U32 R58, RZ, RZ, R45 ;  /* 0x000000ffff3a7224 */ /* 0x000fe400078e002d */
[----:B------:R-:W-:Y:S02]  /*2b00*/  IMAD R45, R4, R63, R46 ;  /* 0x0000003f042d7224 */ /* 0x000fe400078e022e */
[----:B------:R-:W-:-:S02]  /*2b10*/  @!P3 IMAD.IADD R55, R55, 0x1, -R4 ;  /* 0x000000013737b824 */ /* 0x000fc400078e0a04 */
[----:B------:R-:W-:Y:S01]  /*2b20*/  @!P1 IMAD.IADD R47, R47, 0x1, -R4 ;  /* 0x000000012f2f9824 */ /* 0x000fe200078e0a04 */
[C---:B------:R-:W-:Y:S01]  /*2b30*/  ISETP.GT.U32.AND P1, PT, R4.reuse, R45, PT ;  /* 0x0000002d0400720c */ /* 0x040fe20003f24070 */
[----:B------:R-:W-:Y:S01]  /*2b40*/  IMAD.HI.U32 R24, R5, R48, RZ ;  /* 0x0000003005187227 */ /* 0x000fe200078e00ff */
[----:B------:R-:W-:-:S03]  /*2b50*/  ISETP.GT.U32.AND P3, PT, R4, R55, PT ;  /* 0x000000370400720c */ /* 0x000fc60003f64070 */
[----:B------:R-:W-:Y:S02]  /*2b60*/  @!P6 IMAD.IADD R49, R49, 0x1, -R4 ;  /* 0x000000013131e824 */ /* 0x000fe400078e0a04 */
[----:B------:R-:W-:Y:S01]  /*2b70*/  IMAD.MOV R63, RZ, RZ, -R24 ;  /* 0x000000ffff3f7224 */ /* 0x000fe200078e0a18 */
[----:B------:R-:W-:Y:S01]  /*2b80*/  IABS R24, R3 ;  /* 0x0000000300187213 */ /* 0x000fe20000000000 */
[----:B------:R-:W-:Y:S01]  /*2b90*/  @!P4 IMAD.MOV R58, RZ, RZ, -R58 ;  /* 0x000000ffff3ac224 */ /* 0x000fe200078e0a3a */
[----:B------:R-:W-:Y:S01]  /*2ba0*/  ISETP.GT.U32.AND P6, PT, R4, R49, PT ;  /* 0x000000310400720c */ /* 0x000fe20003fc4070 */
[----:B------:R-:W-:Y:S01]  /*2bb0*/  IMAD.HI.U32 R46, R5, R50, RZ ;  /* 0x00000032052e7227 */ /* 0x000fe200078e00ff */
[----:B------:R-:W-:-:S03]  /*2bc0*/  ISETP.GE.AND P4, PT, R3, RZ, PT ;  /* 0x000000ff0300720c */ /* 0x000fc60003f86270 */
[--C-:B------:R-:W-:Y:S02]  /*2bd0*/  @!P1 IMAD.IADD R45, R45, 0x1, -R4.reuse ;  /* 0x000000012d2d9824 */ /* 0x100fe400078e0a04 */
[----:B------:R-:W-:Y:S01]  /*2be0*/  @!P3 IMAD.IADD R55, R55, 0x1, -R4 ;  /* 0x000000013737b824 */ /* 0x000fe200078e0a04 */
[----:B------:R-:W-:Y:S01]  /*2bf0*/  ISETP.GE.AND P3, PT, R62, RZ, PT ;  /* 0x000000ff3e00720c */ /* 0x000fe20003f66270 */
[C---:B------:R-:W-:Y:S01]  /*2c00*/  IMAD R3, R4.reuse, R63, R48 ;  /* 0x0000003f04037224 */ /* 0x040fe200078e0230 */
[----:B------:R-:W-:Y:S01]  /*2c10*/  ISETP.GT.U32.AND P1, PT, R4, R45, PT ;  /* 0x0000002d0400720c */ /* 0x000fe20003f24070 */
[----:B------:R-:W-:Y:S01]  /*2c20*/  @!P0 IMAD.MOV R55, RZ, RZ, -R55 ;  /* 0x000000ffff378224 */ /* 0x000fe200078e0a37 */
[----:B------:R-:W-:Y:S01]  /*2c30*/  ISETP.GE.AND P0, PT, R60, RZ, PT ;  /* 0x000000ff3c00720c */ /* 0x000fe20003f06270 */
[----:B------:R-:W-:Y:S01]  /*2c40*/  IMAD.MOV.U32 R48, RZ, RZ, R24 ;  /* 0x000000ffff307224 */ /* 0x000fe200078e0018 */
[----:B------:R-:W-:Y:S01]  /*2c50*/  IABS R63, R61 ;  /* 0x0000003d003f7213 */ /* 0x000fe20000000000 */
[----:B------:R-:W-:-:S02]  /*2c60*/  IMAD.MOV.U32 R60, RZ, RZ, R47 ;  /* 0x000000ffff3c7224 */ /* 0x000fc400078e002f */
[----:B------:R-:W-:-:S04]  /*2c70*/  IMAD.HI.U32 R24, R5, R48, RZ ;  /* 0x0000003005187227 */ /* 0x000fc800078e00ff */
[----:B------:R-:W-:Y:S01]  /*2c80*/  @!P5 IMAD.MOV R60, RZ, RZ, -R60 ;  /* 0x000000ffff3cd224 */ /* 0x000fe200078e0a3c */
[C---:B------:R-:W-:Y:S01]  /*2c90*/  ISETP.GT.U32.AND P5, PT, R4.reuse, R3, PT ;  /* 0x000000030400720c */ /* 0x040fe20003fa4070 */
[----:B------:R-:W-:Y:S02]  /*2ca0*/  IMAD.MOV R47, RZ, RZ, -R24 ;  /* 0x000000ffff2f7224 */ /* 0x000fe400078e0a18 */
[----:B------:R-:W-:Y:S01]  /*2cb0*/  @!P6 IMAD.IADD R49, R49, 0x1, -R4 ;  /* 0x000000013131e824 */ /* 0x000fe200078e0a04 */
[----:B------:R-:W-:Y:S01]  /*2cc0*/  ISETP.GE.AND P6, PT, R59, RZ, PT ;  /* 0x000000ff3b00720c */ /* 0x000fe20003fc6270 */
[----:B------:R-:W-:Y:S02]  /*2cd0*/  IMAD.MOV R59, RZ, RZ, -R46 ;  /* 0x000000ffff3b7224 */ /* 0x000fe400078e0a2e */
[----:B------:R-:W-:Y:S02]  /*2ce0*/  IMAD R47, R4, R47, R48 ;  /* 0x0000002f042f7224 */ /* 0x000fe400078e0230 */
[----:B------:R-:W-:-:S02]  /*2cf0*/  @!P1 IMAD.IADD R45, R45, 0x1, -R4 ;  /* 0x000000012d2d9824 */ /* 0x000fc400078e0a04 */
[C---:B------:R-:W-:Y:S01]  /*2d00*/  IMAD R59, R4.reuse, R59, R50 ;  /* 0x0000003b043b7224 */ /* 0x040fe200078e0232 */
[C---:B------:R-:W-:Y:S01]  /*2d10*/  ISETP.GT.U32.AND P1, PT, R4.reuse, R47, PT ;  /* 0x0000002f0400720c */ /* 0x040fe20003f24070 */
[----:B------:R-:W-:Y:S01]  /*2d20*/  IMAD.MOV.U32 R64, RZ, RZ, R45 ;  /* 0x000000ffff407224 */ /* 0x000fe200078e002d */
[----:B------:R-:W-:Y:S01]  /*2d30*/  IABS R50, R82 ;  /* 0x0000005200327213 */ /* 0x000fe20000000000 */
[----:B------:R-:W-:Y:S02]  /*2d40*/  @!P5 IMAD.IADD R3, R3, 0x1, -R4 ;  /* 0x000000010303d824 */ /* 0x000fe400078e0a04 */
[----:B------:R-:W-:Y:S01]  /*2d50*/  @!P3 IMAD.MOV R64, RZ, RZ, -R64 ;  /* 0x000000ffff40b224 */ /* 0x000fe200078e0a40 */
[C---:B------:R-:W-:Y:S01]  /*2d60*/  ISETP.GT.U32.AND P3, PT, R4.reuse, R59, PT ;  /* 0x0000003b0400720c */ /* 0x040fe20003f64070 */
[----:B------:R-:W-:Y:S01]  /*2d70*/  IMAD.HI.U32 R24, R5, R63, RZ ;  /* 0x0000003f05187227 */ /* 0x000fe200078e00ff */
[----:B------:R-:W-:-:S03]  /*2d80*/  ISETP.GT.U32.AND P5, PT, R4, R3, PT ;  /* 0x000000030400720c */ /* 0x000fc60003fa4070 */
[----:B------:R-:W-:Y:S02]  /*2d90*/  IMAD.MOV.U32 R62, RZ, RZ, R49 ;  /* 0x000000ffff3e7224 */ /* 0x000fe400078e0031 */
[----:B------:R-:W-:Y:S02]  /*2da0*/  IMAD.MOV R24, RZ, RZ, -R24 ;  /* 0x000000ffff187224 */ /* 0x000fe400078e0a18 */
[----:B------:R-:W-:Y:S02]  /*2db0*/  @!P1 IMAD.IADD R47, R47, 0x1, -R4 ;  /* 0x000000012f2f9824 */ /* 0x000fe400078e0a04 */
[----:B------:R-:W-:Y:S01]  /*2dc0*/  @!P2 IMAD.MOV R62, RZ, RZ, -R62 ;  /* 0x000000ffff3ea224 */ /* 0x000fe200078e0a3e */
[----:B------:R-:W-:Y:S01]  /*2dd0*/  ISETP.GE.AND P2, PT, R61, RZ, PT ;  /* 0x000000ff3d00720c */ /* 0x000fe20003f46270 */
[C---:B------:R-:W-:Y:S01]  /*2de0*/  IMAD R45, R4.reuse, R24, R63 ;  /* 0x00000018042d7224 */ /* 0x040fe200078e023f */
[----:B------:R-:W-:Y:S01]  /*2df0*/  IABS R61, R68 ;  /* 0x00000044003d7213 */ /* 0x000fe20000000000 */
[----:B------:R-:W-:Y:S01]  /*2e00*/  @!P3 IMAD.IADD R59, R59, 0x1, -R4 ;  /* 0x000000013b3bb824 */ /* 0x000fe200078e0a04 */
[----:B------:R-:W-:Y:S01]  /*2e10*/  ISETP.GT.U32.AND P1, PT, R4, R47, PT ;  /* 0x0000002f0400720c */ /* 0x000fe20003f24070 */
[----:B------:R-:W-:Y:S01]  /*2e20*/  IMAD.HI.U32 R46, R5, R66, RZ ;  /* 0x00000042052e7227 */ /* 0x000fe200078e00ff */
[----:B------:R-:W-:-:S02]  /*2e30*/  IABS R63, R84 ;  /* 0x00000054003f7213 */ /* 0x000fc40000000000 */
[C---:B------:R-:W-:Y:S01]  /*2e40*/  ISETP.GT.U32.AND P3, PT, R4.reuse, R59, PT ;  /* 0x0000003b0400720c */ /* 0x040fe20003f64070 */
[----:B------:R-:W-:Y:S01]  /*2e50*/  @!P5 IMAD.IADD R3, R3, 0x1, -R4 ;  /* 0x000000010303d824 */ /* 0x000fe200078e0a04 */
[----:B------:R-:W-:Y:S01]  /*2e60*/  ISETP.GT.U32.AND P5, PT, R4, R45, PT ;  /* 0x0000002d0400720c */ /* 0x000fe20003fa4070 */
[----:B------:R-:W-:Y:S02]  /*2e70*/  IMAD.MOV R49, RZ, RZ, -R46 ;  /* 0x000000ffff317224 */ /* 0x000fe400078e0a2e */
[----:B------:R-:W-:-:S04]  /*2e80*/  IMAD.HI.U32 R24, R5, R61, RZ ;  /* 0x0000003d05187227 */ /* 0x000fc800078e00ff */
[C---:B------:R-:W-:Y:S01]  /*2e90*/  IMAD R49, R4.reuse, R49, R66 ;  /* 0x0000003104317224 */ /* 0x040fe200078e0242 */
[----:B------:R-:W-:Y:S01]  /*2ea0*/  IABS R66, R83 ;  /* 0x0000005300427213 */ /* 0x000fe20000000000 */
[----:B------:R-:W-:Y:S02]  /*2eb0*/  IMAD.MOV R24, RZ, RZ, -R24 ;  /* 0x000000ffff187224 */ /* 0x000fe400078e0a18 */
[--C-:B------:R-:W-:Y:S01]  /*2ec0*/  @!P1 IMAD.IADD R47, R47, 0x1, -R4.reuse ;  /* 0x000000012f2f9824 */ /* 0x100fe200078e0a04 */
[C---:B------:R-:W-:Y:S01]  /*2ed0*/  ISETP.GT.U32.AND P1, PT, R4.reuse, R49, PT ;  /* 0x000000310400720c */ /* 0x040fe20003f24070 */
[C---:B------:R-:W-:Y:S02]  /*2ee0*/  IMAD R61, R4.reuse, R24, R61 ;  /* 0x00000018043d7224 */ /* 0x040fe400078e023d */
[--C-:B------:R-:W-:Y:S02]  /*2ef0*/  @!P5 IMAD.IADD R45, R45, 0x1, -R4.reuse ;  /* 0x000000012d2dd824 */ /* 0x100fe400078e0a04 */
[----:B------:R-:W-:Y:S01]  /*2f00*/  @!P3 IMAD.IADD R59, R59, 0x1, -R4 ;  /* 0x000000013b3bb824 */ /* 0x000fe200078e0a04 */
[C---:B------:R-:W-:Y:S01]  /*2f10*/  ISETP.GT.U32.AND P3, PT, R4.reuse, R61, PT ;  /* 0x0000003d0400720c */ /* 0x040fe20003f64070 */
[----:B------:R-:W-:Y:S01]  /*2f20*/  IMAD.HI.U32 R46, R5, R63, RZ ;  /* 0x0000003f052e7227 */ /* 0x000fe200078e00ff */
[----:B------:R-:W-:-:S03]  /*2f30*/  ISETP.GT.U32.AND P5, PT, R4, R45, PT ;  /* 0x0000002d0400720c */ /* 0x000fc60003fa4070 */
[----:B------:R-:W-:Y:S02]  /*2f40*/  IMAD.MOV R46, RZ, RZ, -R46 ;  /* 0x000000ffff2e7224 */ /* 0x000fe400078e0a2e */
[----:B------:R-:W-:Y:S01]  /*2f50*/  @!P1 IMAD.IADD R49, R49, 0x1, -R4 ;  /* 0x0000000131319824 */ /* 0x000fe200078e0a04 */
[----:B------:R-:W-:Y:S01]  /*2f60*/  ISETP.GE.AND P1, PT, R65, RZ, PT ;  /* 0x000000ff4100720c */ /* 0x000fe20003f26270 */
[----:B------:R-:W-:Y:S02]  /*2f70*/  IMAD R63, R4, R46, R63 ;  /* 0x0000002e043f7224 */ /* 0x000fe400078e023f */
[----:B------:R-:W-:-:S04]  /*2f80*/  IMAD.HI.U32 R24, R5, R50, RZ ;  /* 0x0000003205187227 */ /* 0x000fc800078e00ff */
[----:B------:R-:W-:Y:S01]  /*2f90*/  @!P3 IMAD.IADD R61, R61, 0x1, -R4 ;  /* 0x000000013d3db824 */ /* 0x000fe200078e0a04 */
[----:B------:R-:W-:Y:S01]  /*2fa0*/  ISETP.GT.U32.AND P3, PT, R4, R49, PT ;  /* 0x000000310400720c */ /* 0x000fe20003f64070 */
[----:B------:R-:W-:-:S04]  /*2fb0*/  IMAD.HI.U32 R46, R5, R66, RZ ;  /* 0x00000042052e7227 */ /* 0x000fc800078e00ff */
[----:B------:R-:W-:-:S04]  /*2fc0*/  IMAD.HI.U32 R48, R5, R70, RZ ;  /* 0x0000004605307227 */ /* 0x000fc800078e00ff */
[----:B------:R-:W-:Y:S01]  /*2fd0*/  @!P5 IMAD.IADD R45, R45, 0x1, -R4 ;  /* 0x000000012d2dd824 */ /* 0x000fe200078e0a04 */
[C---:B------:R-:W-:Y:S01]  /*2fe0*/  ISETP.GT.U32.AND P5, PT, R4.reuse, R63, PT ;  /* 0x0000003f0400720c */ /* 0x040fe20003fa4070 */
[----:B------:R-:W-:Y:S01]  /*2ff0*/  IMAD.MOV R67, RZ, RZ, -R24 ;  /* 0x000000ffff437224 */ /* 0x000fe200078e0a18 */
[----:B------:R-:W-:Y:S01]  /*3000*/  IABS R24, R80 ;  /* 0x0000005000187213 */ /* 0x000fe20000000000 */
[----:B------:R-:W-:Y:S01]  /*3010*/  IMAD.MOV R69, RZ, RZ, -R46 ;  /* 0x000000ffff457224 */ /* 0x000fe200078e0a2e */
[----:B------:R-:W-:Y:S01]  /*3020*/  IABS R46, R74 ;  /* 0x0000004a002e7213 */ /* 0x000fe20000000000 */
[----:B------:R-:W-:Y:S01]  /*3030*/  IMAD.MOV R71, RZ, RZ, -R48 ;  /* 0x000000ffff477224 */ /* 0x000fe200078e0a30 */
[----:B------:R-:W-:Y:S01]  /*3040*/  IABS R48, R0 ;  /* 0x0000000000307213 */ /* 0x000fe20000000000 */
[C---:B------:R-:W-:Y:S02]  /*3050*/  IMAD R65, R4.reuse, R67, R50 ;  /* 0x0000004304417224 */ /* 0x040fe400078e0232 */
[----:B------:R-:W-:-:S02]  /*3060*/  IMAD R67, R4, R69, R66 ;  /* 0x0000004504437224 */ /* 0x000fc400078e0242 */
[C---:B------:R-:W-:Y:S02]  /*3070*/  IMAD R69, R4.reuse, R71, R70 ;  /* 0x0000004704457224 */ /* 0x040fe400078e0246 */
[----:B------:R-:W-:Y:S02]  /*3080*/  IMAD.MOV.U32 R71, RZ, RZ, R24 ;  /* 0x000000ffff477224 */ /* 0x000fe400078e0018 */
[----:B------:R-:W-:Y:S01]  /*3090*/  @!P3 IMAD.IADD R49, R49, 0x1, -R4 ;  /* 0x000000013131b824 */ /* 0x000fe200078e0a04 */
[----:B------:R-:W-:Y:S01]  /*30a0*/  ISETP.GT.U32.AND P3, PT, R4, R65, PT ;  /* 0x000000410400720c */ /* 0x000fe20003f64070 */
[----:B------:R-:W-:Y:S02]  /*30b0*/  IMAD.MOV.U32 R66, RZ, RZ, R3 ;  /* 0x000000ffff427224 */ /* 0x000fe400078e0003 */
[----:B------:R-:W-:-:S04]  /*30c0*/  IMAD.HI.U32 R3, R5, R71, RZ ;  /* 0x0000004705037227 */ /* 0x000fc800078e00ff */
        /* <DEDUP_REMOVED lines=8> */
[----:B------:R-:W-:Y:S01]  /*3150*/  @!P3 IMAD.IADD R65, R65, 0x1, -R4 ;  /* 0x000000014141b824 */ /* 0x000fe200078e0a04 */
[C---:B------:R-:W-:Y:S01]  /*3160*/  ISETP.GT.U32.AND P3, PT, R4.reuse, R71, PT ;  /* 0x000000470400720c */ /* 0x040fe20003f64070 */
[----:B------:R-:W-:Y:S02]  /*3170*/  IMAD R73, R4, R3, R73 ;  /* 0x0000000304497224 */ /* 0x000fe400078e0249 */
[----:B------:R-:W-:-:S04]  /*3180*/  IMAD.HI.U32 R3, R5, R75, RZ ;  /* 0x0000004b05037227 */ /* 0x000fc800078e00ff */
[--C-:B------:R-:W-:Y:S01]  /*3190*/  @!P5 IMAD.IADD R61, R61, 0x1, -R4.reuse ;  /* 0x000000013d3dd824 */ /* 0x100fe200078e0a04 */
[C---:B------:R-:W-:Y:S01]  /*31a0*/  ISETP.GT.U32.AND P5, PT, R4.reuse, R67, PT ;  /* 0x000000430400720c */ /* 0x040fe20003fa4070 */
[----:B------:R-:W-:Y:S02]  /*31b0*/  IMAD.MOV R3, RZ, RZ, -R3 ;  /* 0x000000ffff037224 */ /* 0x000fe400078e0a03 */
[--C-:B------:R-:W-:Y:S01]  /*31c0*/  @!P0 IMAD.IADD R63, R63, 0x1, -R4.reuse ;  /* 0x000000013f3f8824 */ /* 0x100fe200078e0a04 */
[C---:B------:R-:W-:Y:S01]  /*31d0*/  ISETP.GT.U32.AND P0, PT, R4.reuse, R69, PT ;  /* 0x000000450400720c */ /* 0x040fe20003f04070 */
[C---:B------:R-:W-:Y:S02]  /*31e0*/  IMAD R75, R4.reuse, R3, R75 ;  /* 0x00000003044b7224 */ /* 0x040fe400078e024b */
[----:B------:R-:W-:Y:S02]  /*31f0*/  @!P3 IMAD.IADD R71, R71, 0x1, -R4 ;  /* 0x000000014747b824 */ /* 0x000fe400078e0a04 */
[----:B------:R-:W-:Y:S01]  /*3200*/  IMAD.MOV.U32 R72, RZ, RZ, R49 ;  /* 0x000000ffff487224 */ /* 0x000fe200078e0031 */
[----:B------:R-:W-:Y:S01]  /*3210*/  ISETP.GT.U32.AND P3, PT, R4, R75, PT ;  /* 0x0000004b0400720c */ /* 0x000fe20003f64070 */
[----:B------:R-:W-:-:S02]  /*3220*/  @!P6 IMAD.MOV R59, RZ, RZ, -R59 ;  /* 0x000000ffff3be224 */ /* 0x000fc400078e0a3b */
[----:B------:R-:W-:Y:S01]  /*3230*/  @!P5 IMAD.IADD R67, R67, 0x1, -R4 ;  /* 0x000000014343d824 */ /* 0x000fe200078e0a04 */
[----:B------:R-:W-:Y:S01]  /*3240*/  ISETP.GT.U32.AND P5, PT, R4, R73, PT ;  /* 0x000000490400720c */ /* 0x000fe20003fa4070 */
[----:B------:R-:W-:Y:S02]  /*3250*/  @!P1 IMAD.MOV R72, RZ, RZ, -R72 ;  /* 0x000000ffff489224 */ /* 0x000fe400078e0a48 */
[----:B------:R-:W-:Y:S01]  /*3260*/  @!P0 IMAD.IADD R69, R69, 0x1, -R4 ;  /* 0x0000000145458824 */ /* 0x000fe200078e0a04 */
[----:B------:R-:W-:Y:S01]  /*3270*/  ISETP.GE.AND P0, PT, R68, RZ, PT ;  /* 0x000000ff4400720c */ /* 0x000fe20003f06270 */
[----:B------:R-:W-:Y:S01]  /*3280*/  IMAD.MOV.U32 R68, RZ, RZ, R47 ;  /* 0x000000ffff447224 */ /* 0x000fe200078e002f */
[----:B------:R-:W-:Y:S01]  /*3290*/  ISETP.GT.U32.AND P6, PT, R4, R67, PT ;  /* 0x000000430400720c */ /* 0x000fe20003fc4070 */
[----:B------:R-:W-:-:S04]  /*32a0*/  IMAD.HI.U32 R24, R5, R77, RZ ;  /* 0x0000004d05187227 */ /* 0x000fc800078e00ff */
[--C-:B------:R-:W-:Y:S02]  /*32b0*/  @!P3 IMAD.IADD R75, R75, 0x1, -R4.reuse ;  /* 0x000000014b4bb824 */ /* 0x100fe400078e0a04 */
[----:B------:R-:W-:Y:S01]  /*32c0*/  @!P5 IMAD.IADD R73, R73, 0x1, -R4 ;  /* 0x000000014949d824 */ /* 0x000fe200078e0a04 */
[C---:B------:R-:W-:Y:S01]  /*32d0*/  ISETP.GT.U32.AND P5, PT, R4.reuse, R69, PT ;  /* 0x000000450400720c */ /* 0x040fe20003fa4070 */
[----:B------:R-:W-:Y:S01]  /*32e0*/  @!P4 IMAD.MOV R68, RZ, RZ, -R68 ;  /* 0x000000ffff44c224 */ /* 0x000fe200078e0a44 */
[C---:B------:R-:W-:Y:S01]  /*32f0*/  ISETP.GT.U32.AND P4, PT, R4.reuse, R65, PT ;  /* 0x000000410400720c */ /* 0x040fe20003f84070 */
[C---:B------:R-:W-:Y:S01]  /*3300*/  IMAD.HI.U32 R3, R5.reuse, R46, RZ ;  /* 0x0000002e05037227 */ /* 0x040fe200078e00ff */
[C---:B------:R-:W-:Y:S02]  /*3310*/  ISETP.GT.U32.AND P1, PT, R4.reuse, R75, PT ;  /* 0x0000004b0400720c */ /* 0x040fe40003f24070 */
[----:B------:R-:W-:Y:S01]  /*3320*/  ISETP.GT.U32.AND P3, PT, R4, R73, PT ;  /* 0x000000490400720c */ /* 0x000fe20003f64070 */
[----:B------:R-:W-:-:S04]  /*3330*/  IMAD.HI.U32 R5, R5, R48, RZ ;  /* 0x0000003005057227 */ /* 0x000fc800078e00ff */
[----:B------:R-:W-:Y:S02]  /*3340*/  IMAD.MOV R24, RZ, RZ, -R24 ;  /* 0x000000ffff187224 */ /* 0x000fe400078e0a18 */
[----:B------:R-:W-:Y:S02]  /*3350*/  IMAD.MOV R3, RZ, RZ, -R3 ;  /* 0x000000ffff037224 */ /* 0x000fe400078e0a03 */
[----:B------:R-:W-:Y:S02]  /*3360*/  IMAD.MOV R5, RZ, RZ, -R5 ;  /* 0x000000ffff057224 */ /* 0x000fe400078e0a05 */
[----:B------:R-:W-:Y:S02]  /*3370*/  IMAD.MOV.U32 R70, RZ, RZ, R45 ;  /* 0x000000ffff467224 */ /* 0x000fe400078e002d */
[----:B------:R-:W-:Y:S01]  /*3380*/  IMAD R77, R4, R24, R77 ;  /* 0x00000018044d7224 */ /* 0x000fe200078e024d */
[----:B------:R-:W-:Y:S01]  /*3390*/  LOP3.LUT R24, R2, 0x40, RZ, 0xc0, !PT ;  /* 0x0000004002187812 */ /* 0x000fe200078ec0ff */
[----:B------:R-:W-:-:S02]  /*33a0*/  IMAD R45, R4, R3, R46 ;  /* 0x00000003042d7224 */ /* 0x000fc400078e022e */
[C---:B------:R-:W-:Y:S01]  /*33b0*/  IMAD R47, R4.reuse, R5, R48 ;  /* 0x00000005042f7224 */ /* 0x040fe200078e0230 */
[----:B------:R-:W-:Y:S01]  /*33c0*/  SHF.R.S32.HI R5, RZ, 0x1f, R112 ;  /* 0x0000001fff057819 */ /* 0x000fe20000011470 */
[--C-:B------:R-:W-:Y:S01]  /*33d0*/  @!P4 IMAD.IADD R65, R65, 0x1, -R4.reuse ;  /* 0x000000014141c824 */ /* 0x100fe200078e0a04 */
[C---:B------:R-:W-:Y:S01]  /*33e0*/  ISETP.GT.U32.AND P4, PT, R4.reuse, R77, PT ;  /* 0x0000004d0400720c */ /* 0x040fe20003f84070 */
[--C-:B------:R-:W-:Y:S01]  /*33f0*/  @!P6 IMAD.IADD R67, R67, 0x1, -R4.reuse ;  /* 0x000000014343e824 */ /* 0x100fe200078e0a04 */
[C---:B------:R-:W-:Y:S01]  /*3400*/  ISETP.GT.U32.AND P6, PT, R4.reuse, R45, PT ;  /* 0x0000002d0400720c */ /* 0x040fe20003fc4070 */
[----:B------:R-:W-:Y:S01]  /*3410*/  @!P1 IMAD.IADD R75, R75, 0x1, -R4 ;  /* 0x000000014b4b9824 */ /* 0x000fe200078e0a04 */
[C---:B------:R-:W-:Y:S01]  /*3420*/  ISETP.GT.U32.AND P1, PT, R4.reuse, R47, PT ;  /* 0x0000002f0400720c */ /* 0x040fe20003f24070 */
[----:B------:R-:W-:Y:S01]  /*3430*/  @!P2 IMAD.MOV R70, RZ, RZ, -R70 ;  /* 0x000000ffff46a224 */ /* 0x000fe200078e0a46 */
[----:B------:R-:W-:Y:S01]  /*3440*/  ISETP.GT.U32.AND P2, PT, R4, R71, PT ;  /* 0x000000470400720c */ /* 0x000fe20003f44070 */
[--C-:B------:R-:W-:Y:S01]  /*3450*/  @!P3 IMAD.IADD R73, R73, 0x1, -R4.reuse ;  /* 0x000000014949b824 */ /* 0x100fe200078e0a04 */
[----:B------:R-:W-:Y:S01]  /*3460*/  ISETP.GE.AND P3, PT, R83, RZ, PT ;  /* 0x000000ff5300720c */ /* 0x000fe20003f66270 */
[--C-:B------:R-:W-:Y:S01]  /*3470*/  @!P5 IMAD.IADD R69, R69, 0x1, -R4.reuse ;  /* 0x000000014545d824 */ /* 0x100fe200078e0a04 */
[----:B------:R-:W-:Y:S01]  /*3480*/  ISETP.GE.AND P5, PT, R84, RZ, PT ;  /* 0x000000ff5400720c */ /* 0x000fe20003fa6270 */
[----:B------:R-:W-:Y:S01]  /*3490*/  @!P0 IMAD.MOV R61, RZ, RZ, -R61 ;  /* 0x000000ffff3d8224 */ /* 0x000fe200078e0a3d */
[----:B------:R-:W-:Y:S01]  /*34a0*/  LEA.HI R112, R5, R112, RZ, 0x7 ;  /* 0x0000007005707211 */ /* 0x000fe200078f38ff */
[--C-:B------:R-:W-:Y:S01]  /*34b0*/  @!P4 IMAD.IADD R77, R77, 0x1, -R4.reuse ;  /* 0x000000014d4dc824 */ /* 0x100fe200078e0a04 */
[----:B------:R-:W-:Y:S01]  /*34c0*/  ISETP.GE.AND P4, PT, R81, RZ, PT ;  /* 0x000000ff5100720c */ /* 0x000fe20003f86270 */
[--C-:B------:R-:W-:Y:S01]  /*34d0*/  @!P6 IMAD.IADD R45, R45, 0x1, -R4.reuse ;  /* 0x000000012d2de824 */ /* 0x100fe200078e0a04 */
[----:B------:R-:W-:Y:S01]  /*34e0*/  LOP3.LUT R5, RZ, R57, RZ, 0x33, !PT ;  /* 0x00000039ff057212 */ /* 0x000fe200078e33ff */
[--C-:B------:R-:W-:Y:S01]  /*34f0*/  @!P1 IMAD.IADD R47, R47, 0x1, -R4.reuse ;  /* 0x000000012f2f9824 */ /* 0x100fe200078e0a04 */
[----:B------:R-:W-:Y:S01]  /*3500*/  ISETP.GT.U32.AND P0, PT, R4, R77, PT ;  /* 0x0000004d0400720c */ /* 0x000fe20003f04070 */
[--C-:B------:R-:W-:Y:S01]  /*3510*/  @!P2 IMAD.IADD R71, R71, 0x1, -R4.reuse ;  /* 0x000000014747a824 */ /* 0x100fe200078e0a04 */
[----:B------:R-:W-:Y:S01]  /*3520*/  ISETP.GE.AND P2, PT, R82, RZ, PT ;  /* 0x000000ff5200720c */ /* 0x000fe20003f46270 */
[----:B------:R-:W-:Y:S01]  /*3530*/  @!P3 IMAD.MOV R67, RZ, RZ, -R67 ;  /* 0x000000ffff43b224 */ /* 0x000fe200078e0a43 */
[C---:B------:R-:W-:Y:S01]  /*3540*/  ISETP.GT.U32.AND P6, PT, R4.reuse, R45, PT ;  /* 0x0000002d0400720c */ /* 0x040fe20003fc4070 */
[----:B------:R-:W-:Y:S01]  /*3550*/  @!P5 IMAD.MOV R63, RZ, RZ, -R63 ;  /* 0x000000ffff3fd224 */ /* 0x000fe200078e0a3f */
[----:B------:R-:W-:Y:S01]  /*3560*/  ISETP.GT.U32.AND P3, PT, R4, R47, PT ;  /* 0x0000002f0400720c */ /* 0x000fe20003f64070 */
[----:B------:R-:W-:Y:S01]  /*3570*/  IMAD.SHL.U32 R3, R2, 0x2, RZ ;  /* 0x0000000202037824 */ /* 0x000fe200078e00ff */
[----:B------:R-:W-:Y:S01]  /*3580*/  ISETP.GE.AND P5, PT, R80, RZ, PT ;  /* 0x000000ff5000720c */ /* 0x000fe20003fa6270 */
[----:B------:R-:W-:Y:S01]  /*3590*/  @!P4 IMAD.MOV R69, RZ, RZ, -R69 ;  /* 0x000000ffff45c224 */ /* 0x000fe200078e0a45 */
[----:B------:R-:W-:Y:S01]  /*35a0*/  ISETP.GE.AND P1, PT, R78, RZ, PT ;  /* 0x000000ff4e00720c */ /* 0x000fe20003f26270 */
[----:B------:R-:W-:Y:S01]  /*35b0*/  IMAD R111, R111, UR5, RZ ;  /* 0x000000056f6f7c24 */ /* 0x000fe2000f8e02ff */
[----:B------:R-:W-:Y:S01]  /*35c0*/  ISETP.NE.AND P4, PT, R57, RZ, PT ;  /* 0x000000ff3900720c */ /* 0x000fe20003f85270 */
[--C-:B------:R-:W-:Y:S01]  /*35d0*/  @!P0 IMAD.IADD R77, R77, 0x1, -R4.reuse ;  /* 0x000000014d4d8824 */ /* 0x100fe200078e0a04 */
[----:B------:R-:W-:Y:S01]  /*35e0*/  ISETP.GE.AND P0, PT, R76, RZ, PT ;  /* 0x000000ff4c00720c */ /* 0x000fe20003f06270 */
[----:B------:R-:W-:Y:S01]  /*35f0*/  @!P2 IMAD.MOV R65, RZ, RZ, -R65 ;  /* 0x000000ffff41a224 */ /* 0x000fe200078e0a41 */
[----:B------:R-:W-:Y:S01]  /*3600*/  ISETP.GE.AND P2, PT, R79, RZ, PT ;  /* 0x000000ff4f00720c */ /* 0x000fe20003f46270 */
[--C-:B------:R-:W-:Y:S01]  /*3610*/  @!P6 IMAD.IADD R45, R45, 0x1, -R4.reuse ;  /* 0x000000012d2de824 */ /* 0x100fe200078e0a04 */
[----:B------:R-:W-:Y:S01]  /*3620*/  ISETP.GE.AND P6, PT, R74, RZ, PT ;  /* 0x000000ff4a00720c */ /* 0x000fe20003fc6270 */
[----:B------:R-:W-:Y:S01]  /*3630*/  @!P3 IMAD.IADD R47, R47, 0x1, -R4 ;  /* 0x000000012f2fb824 */ /* 0x000fe200078e0a04 */
[----:B------:R-:W-:Y:S01]  /*3640*/  ISETP.GE.AND P3, PT, R0, RZ, PT ;  /* 0x000000ff0000720c */ /* 0x000fe20003f66270 */
[----:B------:R-:W-:Y:S01]  /*3650*/  IMAD R4, R109, UR60, RZ ;  /* 0x0000003c6d047c24 */ /* 0x000fe2000f8e02ff */
[----:B------:R-:W-:Y:S01]  /*3660*/  LOP3.LUT R3, R3, 0x7e, RZ, 0xc0, !PT ;  /* 0x0000007e03037812 */ /* 0x000fe200078ec0ff */
[----:B------:R-:W-:Y:S01]  /*3670*/  IMAD.MOV.U32 R74, RZ, RZ, R45 ;  /* 0x000000ffff4a7224 */ /* 0x000fe200078e002d */
[C---:B------:R-:W-:Y:S01]  /*3680*/  SEL R8, R5.reuse, R8, !P4 ;  /* 0x0000000805087207 */ /* 0x040fe20006000000 */
[----:B------:R-:W-:Y:S01]  /*3690*/  IMAD.MOV.U32 R76, RZ, RZ, R47 ;  /* 0x000000ffff4c7224 */ /* 0x000fe200078e002f */
[C---:B------:R-:W-:Y:S01]  /*36a0*/  SEL R10, R5.reuse, R10, !P4 ;  /* 0x0000000a050a7207 */ /* 0x040fe20006000000 */
[C-C-:B------:R-:W-:Y:S01]  /*36b0*/  IMAD R2, R24.reuse, 0x100, R3.reuse ;  /* 0x0000010018027824 */ /* 0x140fe200078e0203 */
[C---:B------:R-:W-:Y:S01]  /*36c0*/  SEL R11, R5.reuse, R11, !P4 ;  /* 0x0000000b050b7207 */ /* 0x040fe20006000000 */
[----:B------:R-:W-:Y:S01]  /*36d0*/  IMAD R3, R24, 0x80, R3 ;  /* 0x0000008018037824 */ /* 0x000fe200078e0203 */
[C---:B------:R-:W-:Y:S01]  /*36e0*/  SEL R45, R5.reuse, R15, !P4 ;  /* 0x0000000f052d7207 */ /* 0x040fe20006000000 */
[----:B------:R-:W-:Y:S01]  /*36f0*/  @!P5 IMAD.MOV R71, RZ, RZ, -R71 ;  /* 0x000000ffff47d224 */ /* 0x000fe200078e0a47 */
[----:B------:R-:W-:Y:S01]  /*3700*/  LEA R24, P5, R4, UR8, 0x1 ;  /* 0x0000000804187c11 */ /* 0x000fe2000f8a08ff */
[----:B------:R-:W-:Y:S01]  /*3710*/  IMAD R8, R8, UR10, RZ ;  /* 0x0000000a08087c24 */ /* 0x000fe2000f8e02ff */
[C---:B------:R-:W-:Y:S01]  /*3720*/  SEL R6, R5.reuse, R6, !P4 ;  /* 0x0000000605067207 */ /* 0x040fe20006000000 */
[----:B------:R-:W-:Y:S01]  /*3730*/  @!P1 IMAD.MOV R73, RZ, RZ, -R73 ;  /* 0x000000ffff499224 */ /* 0x000fe200078e0a49 */
        /* <DEDUP_REMOVED lines=9> */
[----:B------:R-:W-:Y:S01]  /*37d0*/  IMAD R10, R10, UR10, RZ ;  /* 0x0000000a0a0a7c24 */ /* 0x000fe2000f8e02ff */
[----:B------:R-:W-:Y:S01]  /*37e0*/  SEL R18, R5, R18, !P4 ;  /* 0x0000001205127207 */ /* 0x000fe20006000000 */
[----:B------:R-:W-:Y:S01]  /*37f0*/  IMAD R11, R11, UR10, RZ ;  /* 0x0000000a0b0b7c24 */ /* 0x000fe2000f8e02ff */
[----:B------:R-:W-:Y:S01]  /*3800*/  SEL R20, R5, R20, !P4 ;  /* 0x0000001405147207 */ /* 0x000fe20006000000 */
[----:B------:R-:W-:Y:S01]  /*3810*/  IMAD R45, R45, UR10, RZ ;  /* 0x0000000a2d2d7c24 */ /* 0x000fe2000f8e02ff */
[----:B------:R-:W-:Y:S01]  /*3820*/  LEA.HI.X.SX32 R25, R4, UR9, 0x1, P5 ;  /* 0x0000000904197c11 */ /* 0x000fe2000a8f0eff */
[----:B------:R-:W-:Y:S01]  /*3830*/  IMAD R6, R6, UR10, RZ ;  /* 0x0000000a06067c24 */ /* 0x000fe2000f8e02ff */
[----:B------:R-:W-:Y:S01]  /*3840*/  SEL R22, R5, R22, !P4 ;  /* 0x0000001605167207 */ /* 0x000fe20006000000 */
[----:B------:R-:W-:Y:S01]  /*3850*/  IMAD R46, R46, UR10, RZ ;  /* 0x0000000a2e2e7c24 */ /* 0x000fe2000f8e02ff */
[----:B------:R-:W-:Y:S01]  /*3860*/  LEA R90, P5, R8, R24, 0x1 ;  /* 0x00000018085a7211 */ /* 0x000fe200078a08ff */
[----:B------:R-:W-:Y:S01]  /*3870*/  IMAD R7, R7, UR10, RZ ;  /* 0x0000000a07077c24 */ /* 0x000fe2000f8e02ff */
[C---:B------:R-:W-:Y:S01]  /*3880*/  SEL R9, R5.reuse, R9, !P4 ;  /* 0x0000000905097207 */ /* 0x040fe20006000000 */
[----:B------:R-:W-:Y:S01]  /*3890*/  IMAD R17, R16, UR10, RZ ;  /* 0x0000000a10117c24 */ /* 0x000fe2000f8e02ff */
[C---:B------:R-:W-:Y:S01]  /*38a0*/  SEL R13, R5.reuse, R13, !P4 ;  /* 0x0000000d050d7207 */ /* 0x040fe20006000000 */
[----:B------:R-:W-:Y:S01]  /*38b0*/  IMAD R50, R50, UR10, RZ ;  /* 0x0000000a32327c24 */ /* 0x000fe2000f8e02ff */
[----:B------:R-:W-:Y:S01]  /*38c0*/  SEL R14, R5, R14, !P4 ;  /* 0x0000000e050e7207 */ /* 0x000fe20006000000 */
[----:B------:R-:W-:Y:S01]  /*38d0*/  IMAD R9, R9, UR10, RZ ;  /* 0x0000000a09097c24 */ /* 0x000fe2000f8e02ff */
[C---:B------:R-:W-:Y:S01]  /*38e0*/  SEL R47, R5.reuse, R19, !P4 ;  /* 0x00000013052f7207 */ /* 0x040fe20006000000 */
[----:B------:R-:W-:Y:S01]  /*38f0*/  IMAD R19, R18, UR10, RZ ;  /* 0x0000000a12137c24 */ /* 0x000fe2000f8e02ff */
[C---:B------:R-:W-:Y:S01]  /*3900*/  SEL R48, R5.reuse, R21, !P4 ;  /* 0x0000001505307207 */ /* 0x040fe20006000000 */
[----:B------:R-:W-:Y:S01]  /*3910*/  IMAD R21, R20, UR10, RZ ;  /* 0x0000000a14157c24 */ /* 0x000fe2000f8e02ff */
[C---:B------:R-:W-:Y:S01]  /*3920*/  SEL R49, R5.reuse, R23, !P4 ;  /* 0x0000001705317207 */ /* 0x040fe20006000000 */
[----:B------:R-:W-:Y:S01]  /*3930*/  IMAD R23, R22, UR10, RZ ;  /* 0x0000000a16177c24 */ /* 0x000fe2000f8e02ff */
[----:B------:R-:W-:Y:S01]  /*3940*/  SEL R26, R5, R26, !P4 ;  /* 0x0000001a051a7207 */ /* 0x000fe20006000000 */
[----:B------:R-:W-:Y:S01]  /*3950*/  IMAD R13, R13, UR10, RZ ;  /* 0x0000000a0d0d7c24 */ /* 0x000fe2000f8e02ff */
[----:B------:R-:W-:Y:S01]  /*3960*/  SEL R27, R5, R27, !P4 ;  /* 0x0000001b051b7207 */ /* 0x000fe20006000000 */
        /* <DEDUP_REMOVED lines=87> */
[-C--:B------:R-:W-:Y:S01]  /*3ee0*/  LEA R93, P2, R10, R24.reuse, 0x1 ;  /* 0x000000180a5d7211 */ /* 0x080fe200078408ff */
[----:B------:R-:W-:Y:S01]  /*3ef0*/  IMAD R71, R71, UR10, RZ ;  /* 0x0000000a47477c24 */ /* 0x000fe2000f8e02ff */
[-C--:B------:R-:W-:Y:S01]  /*3f00*/  LEA R94, P1, R11, R24.reuse, 0x1 ;  /* 0x000000180b5e7211 */ /* 0x080fe200078208ff */
[----:B------:R-:W-:Y:S01]  /*3f10*/  IMAD R73, R73, UR10, RZ ;  /* 0x0000000a49497c24 */ /* 0x000fe2000f8e02ff */
[-C--:B------:R-:W-:Y:S01]  /*3f20*/  LEA.HI.X.SX32 R16, R8, R25.reuse, 0x1, P5 ;  /* 0x0000001908107211 */ /* 0x080fe200028f0eff */
[----:B------:R-:W-:Y:S01]  /*3f30*/  IMAD R75, R75, UR10, RZ ;  /* 0x0000000a4b4b7c24 */ /* 0x000fe2000f8e02ff */
[-C--:B------:R-:W-:Y:S01]  /*3f40*/  LEA R98, P5, R45, R24.reuse, 0x1 ;  /* 0x000000182d627211 */ /* 0x080fe200078a08ff */
[----:B------:R-:W-:Y:S01]  /*3f50*/  IMAD R77, R77, UR10, RZ ;  /* 0x0000000a4d4d7c24 */ /* 0x000fe2000f8e02ff */
[-C--:B------:R-:W-:Y:S01]  /*3f60*/  LEA.HI.X.SX32 R20, R10, R25.reuse, 0x1, P2 ;  /* 0x000000190a147211 */ /* 0x080fe200010f0eff */
[----:B------:R-:W-:Y:S01]  /*3f70*/  IMAD R74, R74, UR10, RZ ;  /* 0x0000000a4a4a7c24 */ /* 0x000fe2000f8e02ff */
[-C--:B------:R-:W-:Y:S01]  /*3f80*/  LEA R22, P4, R6, R24.reuse, 0x1 ;  /* 0x0000001806167211 */ /* 0x080fe200078808ff */
[----:B------:R-:W-:Y:S01]  /*3f90*/  IMAD R76, R76, UR10, RZ ;  /* 0x0000000a4c4c7c24 */ /* 0x000fe2000f8e02ff */
[-C--:B------:R-:W-:Y:S01]  /*3fa0*/  LEA R100, P2, R46, R24.reuse, 0x1 ;  /* 0x000000182e647211 */ /* 0x080fe200078408ff */
[----:B------:R-:W-:Y:S01]  /*3fb0*/  ULDC.64 UR8, c[0x0][0x210] ;  /* 0x0000840000087ab9 */ /* 0x000fe20000000a00 */
[-C--:B------:R-:W-:Y:S01]  /*3fc0*/  LEA R95, P0, R5, R24.reuse, 0x1 ;  /* 0x00000018055f7211 */ /* 0x080fe200078008ff */
[----:B------:R-:W-:Y:S01]  /*3fd0*/  UIADD3 UR5, UR4, 0x8000, URZ ;  /* 0x0000800004057890 */ /* 0x000fe2000fffe03f */
[-C--:B------:R-:W-:Y:S01]  /*3fe0*/  LEA R88, P6, R7, R24.reuse, 0x1 ;  /* 0x0000001807587211 */ /* 0x080fe200078c08ff */
[----:B------:R-:W-:Y:S01]  /*3ff0*/  USHF.L.U32 UR60, UR60, 0x7, URZ ;  /* 0x000000073c3c7899 */ /* 0x000fe2000800063f */
[-C--:B------:R-:W-:Y:S01]  /*4000*/  LEA.HI.X.SX32 R4, R11, R25.reuse, 0x1, P1 ;  /* 0x000000190b047211 */ /* 0x080fe200008f0eff */
[----:B------:R-:W-:Y:S01]  /*4010*/  USHF.R.U32.HI UR5, URZ, 0x4, UR5 ;  /* 0x000000043f057899 */ /* 0x000fe20008011605 */
[-C--:B------:R-:W-:Y:S01]  /*4020*/  LEA R101, P1, R19, R24.reuse, 0x1 ;  /* 0x0000001813657211 */ /* 0x080fe200078208ff */
[----:B------:R-:W-:Y:S01]  /*4030*/  USHF.R.S32.HI UR10, URZ, 0x1f, UR60 ;  /* 0x0000001f3f0a7899 */ /* 0x000fe2000801143c */
[-C--:B------:R-:W-:Y:S01]  /*4040*/  LEA.HI.X.SX32 R8, R45, R25.reuse, 0x1, P5 ;  /* 0x000000192d087211 */ /* 0x080fe200028f0eff */
[----:B------:R-:W-:Y:S01]  /*4050*/  USGXT.U32 UR38, UR5, 0xe ;  /* 0x0000000e0526789a */ /* 0x000fe20008000000 */
[-C--:B------:R-:W-:Y:S01]  /*4060*/  LEA.HI.X.SX32 R12, R6, R25.reuse, 0x1, P4 ;  /* 0x00000019060c7211 */ /* 0x080fe200020f0eff */
[----:B------:R-:W-:Y:S01]  /*4070*/  USHF.L.U32 UR5, UR60, 0x1, URZ ;  /* 0x000000013c057899 */ /* 0x000fe2000800063f */
[----:B------:R-:W-:Y:S01]  /*4080*/  LEA R105, P5, R23, R24, 0x1 ;  /* 0x0000001817697211 */ /* 0x000fe200078a08ff */
[----:B------:R-:W-:Y:S01]  /*4090*/  USHF.L.U64.HI UR60, UR60, 0x1, UR10 ;  /* 0x000000013c3c7899 */ /* 0x000fe2000801020a */
[----:B------:R-:W-:-:S02]  /*40a0*/  LEA.HI.X.SX32 R10, R46, R25, 0x1, P2 ;  /* 0x000000192e0a7211 */ /* 0x000fc400010f0eff */
[----:B------:R-:W-:Y:S02]  /*40b0*/  CS2R R78, SRZ ;  /* 0x00000000004e7805 */ /* 0x000fe4000001ff00 */
[-C--:B------:R-:W-:Y:S02]  /*40c0*/  LEA R96, P4, R13, R24.reuse, 0x1 ;  /* 0x000000180d607211 */ /* 0x080fe400078808ff */
[----:B------:R-:W-:Y:S02]  /*40d0*/  CS2R R80, SRZ ;  /* 0x0000000000507805 */ /* 0x000fe4000001ff00 */
[----:B------:R-:W-:Y:S02]  /*40e0*/  LEA.HI.X.SX32 R5, R5, R25, 0x1, P0 ;  /* 0x0000001905057211 */ /* 0x000fe400000f0eff */
[----:B------:R-:W-:Y:S02]  /*40f0*/  CS2R R82, SRZ ;  /* 0x0000000000527805 */ /* 0x000fe4000001ff00 */
[----:B------:R-:W-:-:S02]  /*4100*/  LEA R107, P2, R50, R24, 0x1 ;  /* 0x00000018326b7211 */ /* 0x000fc400078408ff */
[----:B------:R-:W-:Y:S02]  /*4110*/  CS2R R84, SRZ ;  /* 0x0000000000547805 */ /* 0x000fe4000001ff00 */
[-C--:B------:R-:W-:Y:S02]  /*4120*/  LEA R92, P3, R9, R24.reuse, 0x1 ;  /* 0x00000018095c7211 */ /* 0x080fe400078608ff */
[-C--:B------:R-:W-:Y:S02]  /*4130*/  LEA.HI.X.SX32 R14, R7, R25.reuse, 0x1, P6 ;  /* 0x00000019070e7211 */ /* 0x080fe400030f0eff */
[-C--:B------:R-:W-:Y:S02]  /*4140*/  LEA R102, P0, R47, R24.reuse, 0x1 ;  /* 0x000000182f667211 */ /* 0x080fe400078008ff */
[----:B------:R-:W-:Y:S02]  /*4150*/  LEA R97, P6, R15, R24, 0x1 ;  /* 0x000000180f617211 */ /* 0x000fe400078c08ff */
[----:B------:R-:W-:-:S02]  /*4160*/  LEA.HI.X.SX32 R11, R19, R25, 0x1, P1 ;  /* 0x00000019130b7211 */ /* 0x000fc400008f0eff */
[-C--:B------:R-:W-:Y:S02]  /*4170*/  LEA.HI.X.SX32 R19, R23, R25.reuse, 0x1, P5 ;  /* 0x0000001917137211 */ /* 0x080fe400028f0eff */
[-C--:B------:R-:W-:Y:S02]  /*4180*/  LEA.HI.X.SX32 R6, R13, R25.reuse, 0x1, P4 ;  /* 0x000000190d067211 */ /* 0x080fe400020f0eff */
[-C--:B------:R-:W-:Y:S02]  /*4190*/  LEA.HI.X.SX32 R23, R50, R25.reuse, 0x1, P2 ;  /* 0x0000001932177211 */ /* 0x080fe400010f0eff */
[-C--:B------:R-:W-:Y:S02]  /*41a0*/  LEA.HI.X.SX32 R18, R9, R25.reuse, 0x1, P3 ;  /* 0x0000001909127211 */ /* 0x080fe400018f0eff */
[----:B------:R-:W-:Y:S02]  /*41b0*/  LEA R108, P1, R26, R24, 0x1 ;  /* 0x000000181a6c7211 */ /* 0x000fe400078208ff */
[----:B------:R-:W-:-:S02]  /*41c0*/  LEA.HI.X.SX32 R13, R47, R25, 0x1, P0 ;  /* 0x000000192f0d7211 */ /* 0x000fc400000f0eff */
[-C--:B------:R-:W-:Y:S02]  /*41d0*/  LEA R216, P2, R32, R24.reuse, 0x1 ;  /* 0x0000001820d87211 */ /* 0x080fe400078408ff */
[-C--:B------:R-:W-:Y:S02]  /*41e0*/  LEA R99, P3, R17, R24.reuse, 0x1 ;  /* 0x0000001811637211 */ /* 0x080fe400078608ff */
[-C--:B------:R-:W-:Y:S02]  /*41f0*/  LEA R103, P4, R21, R24.reuse, 0x1 ;  /* 0x0000001815677211 */ /* 0x080fe400078808ff */
[----:B------:R-:W-:Y:S02]  /*4200*/  LEA.HI.X.SX32 R7, R15, R25, 0x1, P6 ;  /* 0x000000190f077211 */ /* 0x000fe400030f0eff */
[-C--:B------:R-:W-:Y:S02]  /*4210*/  LEA R109, P0, R27, R24.reuse, 0x1 ;  /* 0x000000181b6d7211 */ /* 0x080fe400078008ff */
[----:B------:R-:W-:-:S02]  /*4220*/  LEA R104, P6, R48, R24, 0x1 ;  /* 0x0000001830687211 */ /* 0x000fc400078c08ff */
[-C--:B------:R-:W-:Y:S02]  /*4230*/  LEA.HI.X.SX32 R89, R26, R25.reuse, 0x1, P1 ;  /* 0x000000191a597211 */ /* 0x080fe400008f0eff */
[-C--:B------:R-:W-:Y:S02]  /*4240*/  LEA.HI.X.SX32 R215, R32, R25.reuse, 0x1, P2 ;  /* 0x0000001920d77211 */ /* 0x080fe400010f0eff */
[-C--:B------:R-:W-:Y:S02]  /*4250*/  LEA.HI.X.SX32 R9, R17, R25.reuse, 0x1, P3 ;  /* 0x0000001911097211 */ /* 0x080fe400018f0eff */
[-C--:B------:R-:W-:Y:S02]  /*4260*/  LEA.HI.X.SX32 R15, R21, R25.reuse, 0x1, P4 ;  /* 0x00000019150f7211 */ /* 0x080fe400020f0eff */
[----:B------:R-:W-:Y:S02]  /*4270*/  LEA R223, P1, R33, R24, 0x1 ;  /* 0x0000001821df7211 */ /* 0x000fe400078208ff */
[----:B------:R-:W-:-:S02]  /*4280*/  LEA.HI.X.SX32 R91, R27, R25, 0x1, P0 ;  /* 0x000000191b5b7211 */ /* 0x000fc400000f0eff */
[----:B------:R-:W-:Y:S02]  /*4290*/  CS2R R26, SRZ ;  /* 0x00000000001a7805 */ /* 0x000fe4000001ff00 */
[-C--:B------:R-:W-:Y:S02]  /*42a0*/  LEA R110, P2, R39, R24.reuse, 0x1 ;  /* 0x00000018276e7211 */ /* 0x080fe400078408ff */
[-C--:B------:R-:W-:Y:S02]  /*42b0*/  LEA R196, P4, R28, R24.reuse, 0x1 ;  /* 0x000000181cc47211 */ /* 0x080fe400078808ff */
[----:B------:R-:W-:Y:S01]  /*42c0*/  LEA.HI.X.SX32 R17, R48, R25, 0x1, P6 ;  /* 0x0000001930117211 */ /* 0x000fe200030f0eff */
[----:B------:R0:W-:Y:S01]  /*42d0*/  STL [R1+0x4], R110 ;  /* 0x0000046e01007387 */ /* 0x0001e20000100800 */
[-C--:B------:R-:W-:Y:S02]  /*42e0*/  LEA R226, P0, R34, R24.reuse, 0x1 ;  /* 0x0000001822e27211 */ /* 0x080fe400078008ff */
[----:B------:R-:W-:-:S02]  /*42f0*/  LEA R203, P6, R29, R24, 0x1 ;  /* 0x000000181dcb7211 */ /* 0x000fc400078c08ff */
[-C--:B------:R-:W-:Y:S02]  /*4300*/  LEA R106, P3, R49, R24.reuse, 0x1 ;  /* 0x00000018316a7211 */ /* 0x080fe400078608ff */
[-C--:B------:R-:W-:Y:S02]  /*4310*/  LEA.HI.X.SX32 R219, R33, R25.reuse, 0x1, P1 ;  /* 0x0000001921db7211 */ /* 0x080fe400008f0eff */
[----:B------:R-:W-:Y:S02]  /*4320*/  CS2R R32, SRZ ;  /* 0x0000000000207805 */ /* 0x000fe4000001ff00 */
[-C--:B------:R-:W-:Y:S02]  /*4330*/  LEA.HI.X.SX32 R193, R28, R25.reuse, 0x1, P4 ;  /* 0x000000191cc17211 */ /* 0x080fe400020f0eff */
[----:B------:R-:W-:Y:S02]  /*4340*/  LEA R113, P1, R40, R24, 0x1 ;  /* 0x0000001828717211 */ /* 0x000fe400078208ff */
[----:B------:R-:W-:-:S02]  /*4350*/  LEA.HI.X.SX32 R225, R34, R25, 0x1, P0 ;  /* 0x0000001922e17211 */ /* 0x000fc400000f0eff */
[-C--:B------:R-:W-:Y:S01]  /*4360*/  LEA R233, P4, R35, R24.reuse, 0x1 ;  /* 0x0000001823e97211 */ /* 0x080fe200078808ff */
[----:B------:R1:W-:Y:S01]  /*4370*/  STL [R1+0xc], R113 ;  /* 0x00000c7101007387 */ /* 0x0003e20000100800 */
[-C--:B------:R-:W-:Y:S02]  /*4380*/  LEA.HI.X.SX32 R202, R29, R25.reuse, 0x1, P6 ;  /* 0x000000191dca7211 */ /* 0x080fe400030f0eff */
[----:B------:R-:W-:Y:S02]  /*4390*/  CS2R R28, SRZ ;  /* 0x00000000001c7805 */ /* 0x000fe4000001ff00 */
[-C--:B0-----:R-:W-:Y:S02]  /*43a0*/  LEA R110, P0, R41, R24.reuse, 0x1 ;  /* 0x00000018296e7211 */ /* 0x081fe400078008ff */
[-C--:B------:R-:W-:Y:S02]  /*43b0*/  LEA R209, P5, R30, R24.reuse, 0x1 ;  /* 0x000000181ed17211 */ /* 0x080fe400078a08ff */
[----:B------:R-:W-:Y:S01]  /*43c0*/  LEA.HI.X.SX32 R21, R49, R25, 0x1, P3 ;  /* 0x0000001931157211 */ /* 0x000fe200018f0eff */
[----:B------:R0:W-:Y:S01]  /*43d0*/  STL [R1+0x14], R110 ;  /* 0x0000146e01007387 */ /* 0x0001e20000100800 */
[----:B------:R-:W-:-:S02]  /*43e0*/  LEA R239, P6, R36, R24, 0x1 ;  /* 0x0000001824ef7211 */ /* 0x000fc400078c08ff */
[-C--:B------:R-:W-:Y:S02]  /*43f0*/  LEA R214, P3, R31, R24.reuse, 0x1 ;  /* 0x000000181fd67211 */ /* 0x080fe400078608ff */
[-C--:B------:R-:W-:Y:S02]  /*4400*/  LEA.HI.X.SX32 R231, R35, R25.reuse, 0x1, P4 ;  /* 0x0000001923e77211 */ /* 0x080fe400020f0eff */
[----:B------:R-:W-:Y:S02]  /*4410*/  CS2R R34, SRZ ;  /* 0x0000000000227805 */ /* 0x000fe4000001ff00 */
[-C--:B------:R-:W-:Y:S02]  /*4420*/  LEA.HI.X.SX32 R204, R30, R25.reuse, 0x1, P5 ;  /* 0x000000191ecc7211 */ /* 0x080fe400028f0eff */
[----:B-1----:R-:W-:Y:S02]  /*4430*/  LEA R113, P4, R42, R24, 0x1 ;  /* 0x000000182a717211 */ /* 0x002fe400078808ff */
[----:B------:R-:W-:-:S02]  /*4440*/  LEA.HI.X.SX32 R234, R36, R25, 0x1, P6 ;  /* 0x0000001924ea7211 */ /* 0x000fc400030f0eff */
[-C--:B------:R-:W-:Y:S01]  /*4450*/  LEA R241, P5, R37, R24.reuse, 0x1 ;  /* 0x0000001825f17211 */ /* 0x080fe200078a08ff */
[----:B------:R1:W-:Y:S01]  /*4460*/  STL [R1+0x24], R113 ;  /* 0x0000247101007387 */ /* 0x0003e20000100800 */
[-C--:B------:R-:W-:Y:S02]  /*4470*/  LEA.HI.X.SX32 R210, R31, R25.reuse, 0x1, P3 ;  /* 0x000000191fd27211 */ /* 0x080fe400018f0eff */
[----:B------:R-:W-:Y:S02]  /*4480*/  CS2R R30, SRZ ;  /* 0x00000000001e7805 */ /* 0x000fe4000001ff00 */
[-C--:B0-----:R-:W-:Y:S02]  /*4490*/  LEA R110, P6, R43, R24.reuse, 0x1 ;  /* 0x000000182b6e7211 */ /* 0x081fe400078c08ff */
[C---:B------:R-:W-:Y:S02]  /*44a0*/  LEA R252, P3, R38.reuse, R24, 0x1 ;  /* 0x0000001826fc7211 */ /* 0x040fe400078608ff */
[-C--:B------:R-:W-:Y:S01]  /*44b0*/  LEA.HI.X.SX32 R240, R37, R25.reuse, 0x1, P5 ;  /* 0x0000001925f07211 */ /* 0x080fe200028f0eff */
[----:B------:R0:W-:Y:S01]  /*44c0*/  STL [R1+0x2c], R110 ;  /* 0x00002c6e01007387 */ /* 0x0001e20000100800 */
[----:B------:R-:W-:-:S02]  /*44d0*/  LEA.HI.X.SX32 R249, R38, R25, 0x1, P3 ;  /* 0x0000001926f97211 */ /* 0x000fc400018f0eff */
[----:B------:R-:W-:Y:S02]  /*44e0*/  CS2R R36, SRZ ;  /* 0x0000000000247805 */ /* 0x000fe4000001ff00 */
[-C--:B-1----:R-:W-:Y:S02]  /*44f0*/  LEA R113, P5, R44, R24.reuse, 0x1 ;  /* 0x000000182c717211 */ /* 0x082fe400078a08ff */
[----:B------:R-:W-:Y:S02]  /*4500*/  LEA.HI.X.SX32 R114, R39, R25, 0x1, P2 ;  /* 0x0000001927727211 */ /* 0x000fe400010f0eff */
[----:B------:R-:W-:Y:S02]  /*4510*/  CS2R R38, SRZ ;  /* 0x0000000000267805 */ /* 0x000fe4000001ff00 */
[----:B------:R-:W-:Y:S01]  /*4520*/  SHF.R.S32.HI R112, RZ, 0x7, R112 ;  /* 0x00000007ff707819 */ /* 0x000fe20000011470 */
[----:B------:R1:W-:Y:S01]  /*4530*/  STL [R1+0x38], R113 ;  /* 0x0000387101007387 */ /* 0x0003e20000100800 */
[----:B0-----:R-:W-:-:S05]  /*4540*/  LEA R110, P3, R52, R24, 0x1 ;  /* 0x00000018346e7211 */ /* 0x001fca00078608ff */
[----:B------:R0:W-:Y:S01]  /*4550*/  STL [R1+0x44], R110 ;  /* 0x0000446e01007387 */ /* 0x0001e20000100800 */
[----:B-1----:R-:W-:-:S03]  /*4560*/  LEA R113, P2, R54, R24, 0x1 ;  /* 0x0000001836717211 */ /* 0x002fc600078408ff */
[----:B------:R1:W-:Y:S04]  /*4570*/  STL [R1], R114 ;  /* 0x0000007201007387 */ /* 0x0003e80000100800 */
[----:B------:R2:W-:Y:S01]  /*4580*/  STL [R1+0x58], R113 ;  /* 0x0000587101007387 */ /* 0x0005e20000100800 */
[-C--:B0-----:R-:W-:Y:S02]  /*4590*/  LEA.HI.X.SX32 R110, R40, R25.reuse, 0x1, P1 ;  /* 0x00000019286e7211 */ /* 0x081fe400008f0eff */
[----:B------:R-:W0:Y:S01]  /*45a0*/  LDC R40, c[0x0][0x238] ;  /* 0x00008e00ff287b82 */ /* 0x000e220000000800 */
[----:B-1----:R-:W-:Y:S02]  /*45b0*/  LEA R114, P1, R56, R24, 0x1 ;  /* 0x0000001838727211 */ /* 0x002fe400078208ff */
[----:B------:R1:W-:Y:S01]  /*45c0*/  STL [R1+0x8], R110 ;  /* 0x0000086e01007387 */ /* 0x0003e20000100800 */
[----:B--2---:R-:W-:-:S03]  /*45d0*/  LEA.HI.X.SX32 R113, R41, R25, 0x1, P0 ;  /* 0x0000001929717211 */ /* 0x004fc600000f0eff */
[----:B------:R2:W-:Y:S04]  /*45e0*/  STL [R1+0x60], R114 ;  /* 0x0000607201007387 */ /* 0x0005e80000100800 */
[----:B------:R3:W-:Y:S01]  /*45f0*/  STL [R1+0x10], R113 ;  /* 0x0000107101007387 */ /* 0x0007e20000100800 */
[----:B-1----:R-:W-:Y:S02]  /*4600*/  LEA R110, P0, R51, R24, 0x1 ;  /* 0x00000018336e7211 */ /* 0x002fe400078008ff */
[----:B--2---:R-:W-:-:S03]  /*4610*/  LEA.HI.X.SX32 R114, R42, R25, 0x1, P4 ;  /* 0x000000192a727211 */ /* 0x004fc600020f0eff */
[----:B------:R1:W-:Y:S01]  /*4620*/  STL [R1+0x68], R110 ;  /* 0x0000686e01007387 */ /* 0x0003e20000100800 */
[----:B---3--:R-:W-:-:S03]  /*4630*/  LEA R113, P4, R53, R24, 0x1 ;  /* 0x0000001835717211 */ /* 0x008fc600078808ff */
[----:B------:R2:W-:Y:S01]  /*4640*/  STL [R1+0x18], R114 ;  /* 0x0000187201007387 */ /* 0x0005e20000100800 */
[----:B0-----:R-:W-:-:S03]  /*4650*/  IMAD R159, R40, 0xfe, RZ ;  /* 0x000000fe289f7824 */ /* 0x001fc600078e02ff */
[----:B------:R0:W-:Y:S01]  /*4660*/  STL [R1+0x70], R113 ;  /* 0x0000707101007387 */ /* 0x0001e20000100800 */
[C---:B------:R-:W-:Y:S01]  /*4670*/  IMAD R160, R40.reuse, 0xfa, RZ ;  /* 0x000000fa28a07824 */ /* 0x040fe200078e02ff */
[-C--:B-1----:R-:W-:Y:S01]  /*4680*/  LEA.HI.X.SX32 R110, R43, R25.reuse, 0x1, P6 ;  /* 0x000000192b6e7211 */ /* 0x082fe200030f0eff */
[C---:B------:R-:W-:Y:S02]  /*4690*/  IMAD R161, R40.reuse, 0xf6, RZ ;  /* 0x000000f628a17824 */ /* 0x040fe400078e02ff */
[C---:B------:R-:W-:Y:S01]  /*46a0*/  IMAD R162, R40.reuse, 0xf2, RZ ;  /* 0x000000f228a27824 */ /* 0x040fe200078e02ff */
[----:B--2---:R-:W-:Y:S01]  /*46b0*/  LEA R114, P6, R55, R24, 0x1 ;  /* 0x0000001837727211 */ /* 0x004fe200078c08ff */
[----:B------:R1:W-:Y:S01]  /*46c0*/  STL [R1+0x28], R110 ;  /* 0x0000286e01007387 */ /* 0x0003e20000100800 */
[----:B------:R-:W-:Y:S01]  /*46d0*/  IMAD R163, R40, 0xee, RZ ;  /* 0x000000ee28a37824 */ /* 0x000fe200078e02ff */
[----:B0-----:R-:W-:Y:S02]  /*46e0*/  LEA.HI.X.SX32 R113, R44, R25, 0x1, P5 ;  /* 0x000000192c717211 */ /* 0x001fe400028f0eff */
[----:B------:R0:W-:Y:S01]  /*46f0*/  STL [R1+0x78], R114 ;  /* 0x0000787201007387 */ /* 0x0001e20000100800 */
[----:B------:R-:W-:-:S02]  /*4700*/  IMAD R164, R40, 0xea, RZ ;  /* 0x000000ea28a47824 */ /* 0x000fc400078e02ff */
[C---:B------:R-:W-:Y:S01]  /*4710*/  IMAD R165, R40.reuse, 0xe6, RZ ;  /* 0x000000e628a57824 */ /* 0x040fe200078e02ff */
[----:B------:R2:W-:Y:S01]  /*4720*/  STL [R1+0x30], R113 ;  /* 0x0000307101007387 */ /* 0x0005e20000100800 */
[----:B------:R-:W-:Y:S01]  /*4730*/  IMAD R166, R40, 0x7f, RZ ;  /* 0x0000007f28a67824 */ /* 0x000fe200078e02ff */
[-C--:B-1----:R-:W-:Y:S01]  /*4740*/  LEA R110, P5, R58, R24.reuse, 0x1 ;  /* 0x000000183a6e7211 */ /* 0x082fe200078a08ff */
[C---:B------:R-:W-:Y:S02]  /*4750*/  IMAD R167, R40.reuse, 0xe2, RZ ;  /* 0x000000e228a77824 */ /* 0x040fe400078e02ff */
[----:B------:R-:W-:Y:S01]  /*4760*/  IMAD R168, R40, 0x7d, RZ ;  /* 0x0000007d28a87824 */ /* 0x000fe200078e02ff */
[----:B0-----:R-:W-:Y:S01]  /*4770*/  LEA.HI.X.SX32 R114, R52, R25, 0x1, P3 ;  /* 0x0000001934727211 */ /* 0x001fe200018f0eff */
[----:B------:R0:W-:Y:S01]  /*4780*/  STL [R1+0x80], R110 ;  /* 0x0000806e01007387 */ /* 0x0001e20000100800 */
[----:B------:R-:W-:Y:S01]  /*4790*/  IMAD R169, R40, 0xde, RZ ;  /* 0x000000de28a97824 */ /* 0x000fe200078e02ff */
[----:B--2---:R-:W-:-:S02]  /*47a0*/  LEA R113, P3, R60, R24, 0x1 ;  /* 0x000000183c717211 */ /* 0x004fc400078608ff */
[----:B------:R1:W-:Y:S01]  /*47b0*/  STL [R1+0x40], R114 ;  /* 0x0000407201007387 */ /* 0x0003e20000100800 */
[C---:B------:R-:W-:Y:S02]  /*47c0*/  IMAD R170, R40.reuse, 0x7b, RZ ;  /* 0x0000007b28aa7824 */ /* 0x040fe400078e02ff */
[C---:B------:R-:W-:Y:S01]  /*47d0*/  IMAD R171, R40.reuse, 0xda, RZ ;  /* 0x000000da28ab7824 */ /* 0x040fe200078e02ff */
[----:B------:R2:W-:Y:S01]  /*47e0*/  STL [R1+0x88], R113 ;  /* 0x0000887101007387 */ /* 0x0005e20000100800 */
[----:B------:R-:W-:Y:S01]  /*47f0*/  IMAD R172, R40, 0x79, RZ ;  /* 0x0000007928ac7824 */ /* 0x000fe200078e02ff */
[-C--:B0-----:R-:W-:Y:S01]  /*4800*/  LEA.HI.X.SX32 R110, R54, R25.reuse, 0x1, P2 ;  /* 0x00000019366e7211 */ /* 0x081fe200010f0eff */
[C---:B------:R-:W-:Y:S02]  /*4810*/  IMAD R173, R40.reuse, 0xd6, RZ ;  /* 0x000000d628ad7824 */ /* 0x040fe400078e02ff */
[----:B------:R-:W-:Y:S01]  /*4820*/  IMAD R174, R40, 0x77, RZ ;  /* 0x0000007728ae7824 */ /* 0x000fe200078e02ff */
[----:B-1----:R-:W-:Y:S01]  /*4830*/  LEA R114, P2, R62, R24, 0x1 ;  /* 0x000000183e727211 */ /* 0x002fe200078408ff */
[----:B------:R0:W-:Y:S01]  /*4840*/  STL [R1+0x48], R110 ;  /* 0x0000486e01007387 */ /* 0x0001e20000100800 */
[----:B------:R-:W-:Y:S01]  /*4850*/  IMAD R175, R40, 0xd2, RZ ;  /* 0x000000d228af7824 */ /* 0x000fe200078e02ff */
[----:B--2---:R-:W-:-:S02]  /*4860*/  LEA.HI.X.SX32 R113, R56, R25, 0x1, P1 ;  /* 0x0000001938717211 */ /* 0x004fc400008f0eff */
[----:B------:R1:W-:Y:S01]  /*4870*/  STL [R1+0x90], R114 ;  /* 0x0000907201007387 */ /* 0x0003e20000100800 */
[C---:B------:R-:W-:Y:S01]  /*4880*/  IMAD R176, R40.reuse, 0x75, RZ ;  /* 0x0000007528b07824 */ /* 0x040fe200078e02ff */
[----:B------:R-:W-:Y:S01]  /*4890*/  CS2R R56, SRZ ;  /* 0x0000000000387805 */ /* 0x000fe2000001ff00 */
[C---:B------:R-:W-:Y:S01]  /*48a0*/  IMAD R177, R40.reuse, 0xce, RZ ;  /* 0x000000ce28b17824 */ /* 0x040fe200078e02ff */
[----:B------:R2:W-:Y:S01]  /*48b0*/  STL [R1+0x5c], R113 ;  /* 0x00005c7101007387 */ /* 0x0005e20000100800 */
[----:B------:R-:W-:Y:S01]  /*48c0*/  IMAD R178, R40, 0x73, RZ ;  /* 0x0000007328b27824 */ /* 0x000fe200078e02ff */
[-C--:B0-----:R-:W-:Y:S01]  /*48d0*/  LEA R110, P1, R64, R24.reuse, 0x1 ;  /* 0x00000018406e7211 */ /* 0x081fe200078208ff */
[C---:B------:R-:W-:Y:S02]  /*48e0*/  IMAD R179, R40.reuse, 0xca, RZ ;  /* 0x000000ca28b37824 */ /* 0x040fe400078e02ff */
[C---:B------:R-:W-:Y:S01]  /*48f0*/  IMAD R180, R40.reuse, 0x71, RZ ;  /* 0x0000007128b47824 */ /* 0x040fe200078e02ff */
[----:B-1----:R-:W-:Y:S01]  /*4900*/  LEA.HI.X.SX32 R114, R51, R25, 0x1, P0 ;  /* 0x0000001933727211 */ /* 0x002fe200000f0eff */
[----:B------:R0:W-:Y:S01]  /*4910*/  STL [R1+0x98], R110 ;  /* 0x0000986e01007387 */ /* 0x0001e20000100800 */
[----:B------:R-:W-:Y:S01]  /*4920*/  IMAD R181, R40, 0xc6, RZ ;  /* 0x000000c628b57824 */ /* 0x000fe200078e02ff */
[----:B--2---:R-:W-:-:S02]  /*4930*/  LEA R113, P0, R66, R24, 0x1 ;  /* 0x0000001842717211 */ /* 0x004fc400078008ff */
[----:B------:R1:W-:Y:S01]  /*4940*/  STL [R1+0x64], R114 ;  /* 0x0000647201007387 */ /* 0x0003e20000100800 */
[C---:B------:R-:W-:Y:S02]  /*4950*/  IMAD R182, R40.reuse, 0x6f, RZ ;  /* 0x0000006f28b67824 */ /* 0x040fe400078e02ff */
[C---:B------:R-:W-:Y:S01]  /*4960*/  IMAD R183, R40.reuse, 0xc2, RZ ;  /* 0x000000c228b77824 */ /* 0x040fe200078e02ff */
[----:B------:R2:W-:Y:S01]  /*4970*/  STL [R1+0xa0], R113 ;  /* 0x0000a07101007387 */ /* 0x0005e20000100800 */
[C---:B------:R-:W-:Y:S01]  /*4980*/  IMAD R184, R40.reuse, 0x6d, RZ ;  /* 0x0000006d28b87824 */ /* 0x040fe200078e02ff */
        /* <DEDUP_REMOVED lines=8> */
[C---:B------:R-:W-:Y:S02]  /*4a10*/  IMAD R188, R40.reuse, 0x69, RZ ;  /* 0x0000006928bc7824 */ /* 0x040fe400078e02ff */
[C---:B------:R-:W-:Y:S01]  /*4a20*/  IMAD R189, R40.reuse, 0xb6, RZ ;  /* 0x000000b628bd7824 */ /* 0x040fe200078e02ff */
[----:B------:R2:W-:Y:S01]  /*4a30*/  STL [R1+0x74], R113 ;  /* 0x0000747101007387 */ /* 0x0005e20000100800 */
[C---:B------:R-:W-:Y:S01]  /*4a40*/  IMAD R190, R40.reuse, 0x67, RZ ;  /* 0x0000006728be7824 */ /* 0x040fe200078e02ff */
[-C--:B0-----:R-:W-:Y:S01]  /*4a50*/  LEA R110, P6, R59, R24.reuse, 0x1 ;  /* 0x000000183b6e7211 */ /* 0x081fe200078c08ff */
[C---:B------:R-:W-:Y:S02]  /*4a60*/  IMAD R191, R40.reuse, 0xb2, RZ ;  /* 0x000000b228bf7824 */ /* 0x040fe400078e02ff */
[----:B------:R-:W-:Y:S01]  /*4a70*/  IMAD R192, R40, 0x65, RZ ;  /* 0x0000006528c07824 */ /* 0x000fe200078e02ff */
        /* <DEDUP_REMOVED lines=35> */
[C---:B------:R-:W-:Y:S01]  /*4cb0*/  IMAD R221, R40.reuse, 0x53, RZ ;  /* 0x0000005328dd7824 */ /* 0x040fe200078e02ff */
        /* <DEDUP_REMOVED lines=9> */
[----:B0-----:R-:W-:Y:S01]  /*4d50*/  LEA R110, P4, R67, R24, 0x1 ;  /* 0x00000018436e7211 */ /* 0x001fe200078808ff */
[C---:B------:R-:W-:Y:S02]  /*4d60*/  IMAD R229, R40.reuse, 0x82, RZ ;  /* 0x0000008228e57824 */ /* 0x040fe400078e02ff */
[C---:B------:R-:W-:Y:S01]  /*4d70*/  IMAD R230, R40.reuse, 0x4d, RZ ;  /* 0x0000004d28e67824 */ /* 0x040fe200078e02ff */
[----:B-1----:R-:W-:Y:S01]  /*4d80*/  LEA.HI.X.SX32 R114, R59, R25, 0x1, P6 ;  /* 0x000000193b727211 */ /* 0x002fe200030f0eff */
[----:B------:R0:W-:Y:S01]  /*4d90*/  STL [R1+0xe0], R110 ;  /* 0x0000e06e01007387 */ /* 0x0001e20000100800 */
[----:B------:R-:W-:Y:S01]  /*4da0*/  IMAD R232, R40, 0xfc, RZ ;  /* 0x000000fc28e87824 */ /* 0x000fe200078e02ff */
[----:B------:R-:W-:-:S02]  /*4db0*/  CS2R R58, SRZ ;  /* 0x00000000003a7805 */ /* 0x000fc4000001ff00 */
[-C--:B--2---:R-:W-:Y:S01]  /*4dc0*/  LEA R113, P6, R69, R24.reuse, 0x1 ;  /* 0x0000001845717211 */ /* 0x084fe200078c08ff */
        /* <DEDUP_REMOVED lines=13> */
[-C--:B------:R-:W-:Y:S01]  /*4ea0*/  LEA.HI.X.SX32 R115, R71, R25.reuse, 0x1, P5 ;  /* 0x0000001947737211 */ /* 0x080fe200028f0eff */
[C---:B------:R-:W-:Y:S01]  /*4eb0*/  IMAD R244, R40.reuse, 0x45, RZ ;  /* 0x0000004528f47824 */ /* 0x040fe200078e02ff */
[----:B------:R-:W-:Y:S01]  /*4ec0*/  CS2R R70, SRZ ;  /* 0x0000000000467805 */ /* 0x000fe2000001ff00 */
        /* <DEDUP_REMOVED lines=14> */
[C---:B------:R-:W-:Y:S01]  /*4fb0*/  IMAD R250, R40.reuse, 0x3f, RZ ;  /* 0x0000003f28fa7824 */ /* 0x040fe200078e02ff */
[-C--:B0-----:R-:W-:Y:S01]  /*4fc0*/  LEA.HI.X.SX32 R110, R63, R25.reuse, 0x1, P1 ;  /* 0x000000193f6e7211 */ /* 0x081fe200008f0eff */
[C---:B------:R-:W-:Y:S01]  /*4fd0*/  IMAD R251, R40.reuse, 0xcc, RZ ;  /* 0x000000cc28fb7824 */ /* 0x040fe200078e02ff */
[----:B------:R-:W-:Y:S01]  /*4fe0*/  CS2R R62, SRZ ;  /* 0x00000000003e7805 */ /* 0x000fe2000001ff00 */
[C---:B------:R-:W-:Y:S01]  /*4ff0*/  IMAD R45, R40.reuse, 0x76, RZ ;  /* 0x00000076282d7824 */ /* 0x040fe200078e02ff */
        /* <DEDUP_REMOVED lines=10> */
[----:B0-----:R-:W-:Y:S01]  /*50a0*/  LEA R110, P0, R74, R24, 0x1 ;  /* 0x000000184a6e7211 */ /* 0x001fe200078008ff */
[C---:B------:R-:W-:Y:S02]  /*50b0*/  IMAD R50, R40.reuse, 0x62, RZ ;  /* 0x0000006228327824 */ /* 0x040fe400078e02ff */
[C---:B------:R-:W-:Y:S01]  /*50c0*/  IMAD R51, R40.reuse, 0x5e, RZ ;  /* 0x0000005e28337824 */ /* 0x040fe200078e02ff */
[----:B-1----:R-:W-:Y:S01]  /*50d0*/  LEA.HI.X.SX32 R114, R67, R25, 0x1, P4 ;  /* 0x0000001943727211 */ /* 0x002fe200020f0eff */
[----:B------:R0:W-:Y:S01]  /*50e0*/  STL [R1+0x110], R110 ;  /* 0x0001106e01007387 */ /* 0x0001e20000100800 */
[----:B------:R-:W-:Y:S01]  /*50f0*/  IMAD R52, R40, 0x5a, RZ ;  /* 0x0000005a28347824 */ /* 0x000fe200078e02ff */
[----:B------:R-:W-:-:S02]  /*5100*/  CS2R R66, SRZ ;  /* 0x0000000000427805 */ /* 0x000fc4000001ff00 */
[----:B--2---:R-:W-:Y:S01]  /*5110*/  LEA R113, P4, R76, R24, 0x1 ;  /* 0x000000184c717211 */ /* 0x004fe200078808ff */
        /* <DEDUP_REMOVED lines=9> */
[----:B-1----:R-:W-:Y:S01]  /*51b0*/  LEA R114, P6, R111, UR8, 0x1 ;  /* 0x000000086f727c11 */ /* 0x002fe2000f8c08ff */
[----:B------:R0:W-:Y:S01]  /*51c0*/  STL [R1+0xe4], R110 ;  /* 0x0000e46e01007387 */ /* 0x0001e20000100800 */
[C---:B------:R-:W-:Y:S01]  /*51d0*/  IMAD R118, R40.reuse, 0x7c, RZ ;  /* 0x0000007c28767824 */ /* 0x040fe200078e02ff */
[----:B------:R-:W-:Y:S01]  /*51e0*/  UMOV UR8, URZ ;  /* 0x0000003f00087c82 */ /* 0x000fe20008000000 */
[-C--:B--2---:R-:W-:Y:S01]  /*51f0*/  LEA.HI.X.SX32 R113, R73, R25.reuse, 0x1, P3 ;  /* 0x0000001949717211 */ /* 0x084fe200018f0eff */
[----:B------:R1:W-:Y:S01]  /*5200*/  STL [R1+0xec], R115 ;  /* 0x0000ec7301007387 */ /* 0x0003e20000100800 */
[-C--:B------:R-:W-:Y:S01]  /*5210*/  IADD3 R161, P5, R161, R114.reuse, RZ ;  /* 0x00000072a1a17210 */ /* 0x080fe20007fbe0ff */
[C---:B------:R-:W-:Y:S01]  /*5220*/  IMAD R119, R40.reuse, 0x3e, RZ ;  /* 0x0000003e28777824 */ /* 0x040fe200078e02ff */
[----:B------:R-:W-:Y:S01]  /*5230*/  LEA.HI.X.SX32 R111, R111, UR9, 0x1, P6 ;  /* 0x000000096f6f7c11 */ /* 0x000fe2000b0f0eff */
[----:B------:R2:W-:Y:S01]  /*5240*/  STL [R1+0xf4], R113 ;  /* 0x0000f47101007387 */ /* 0x0005e20000100800 */
[C---:B------:R-:W-:Y:S01]  /*5250*/  IMAD R120, R40.reuse, 0x74, RZ ;  /* 0x0000007428787824 */ /* 0x040fe200078e02ff */
[-C--:B0-----:R-:W-:Y:S01]  /*5260*/  LEA.HI.X.SX32 R110, R75, R25.reuse, 0x1, P2 ;  /* 0x000000194b6e7211 */ /* 0x081fe200010f0eff */
[C---:B------:R-:W-:Y:S01]  /*5270*/  IMAD R121, R40.reuse, 0x3a, RZ ;  /* 0x0000003a28797824 */ /* 0x040fe200078e02ff */
[-C--:B------:R-:W-:Y:S01]  /*5280*/  IADD3 R159, P2, R159, R114.reuse, RZ ;  /* 0x000000729f9f7210 */ /* 0x080fe20007f5e0ff */
[C---:B------:R-:W-:Y:S01]  /*5290*/  IMAD R122, R40.reuse, 0x6c, RZ ;  /* 0x0000006c287a7824 */ /* 0x040fe200078e02ff */
[-C--:B-1----:R-:W-:Y:S01]  /*52a0*/  LEA.HI.X.SX32 R115, R77, R25.reuse, 0x1, P1 ;  /* 0x000000194d737211 */ /* 0x082fe200008f0eff */
[----:B------:R0:W-:Y:S01]  /*52b0*/  STL [R1+0xfc], R110 ;  /* 0x0000fc6e01007387 */ /* 0x0001e20000100800 */
[----:B------:R-:W-:Y:S01]  /*52c0*/  IMAD R123, R40, 0x36, RZ ;  /* 0x00000036287b7824 */ /* 0x000fe200078e02ff */
[----:B------:R-:W-:Y:S01]  /*52d0*/  UIADD3.X UR12, UR8, 0x40000040, URZ, UP0, !UPT ;  /* 0x40000040080c7890 */ /* 0x000fe200087fe43f */
[-C--:B--2---:R-:W-:Y:S01]  /*52e0*/  LEA.HI.X.SX32 R113, R74, R25.reuse, 0x1, P0 ;  /* 0x000000194a717211 */ /* 0x084fe200000f0eff */
[----:B------:R1:W-:Y:S01]  /*52f0*/  STL [R1+0x104], R115 ;  /* 0x0001047301007387 */ /* 0x0003e20000100800 */
[C---:B------:R-:W-:Y:S01]  /*5300*/  IMAD R124, R40.reuse, 0x64, RZ ;  /* 0x00000064287c7824 */ /* 0x040fe200078e02ff */
[----:B------:R-:W-:Y:S01]  /*5310*/  UIADD3 UR14, UP0, UR38, 0x2, URZ ;  /* 0x00000002260e7890 */ /* 0x000fe2000ff1e03f */
[C---:B------:R-:W-:Y:S01]  /*5320*/  IMAD R125, R40.reuse, 0x32, RZ ;  /* 0x00000032287d7824 */ /* 0x040fe200078e02ff */
[----:B------:R-:W-:Y:S01]  /*5330*/  STL [R1+0x10c], R113 ;  /* 0x00010c7101007387 */ /* 0x000fe20000100800 */
[----:B------:R-:W-:Y:S01]  /*5340*/  IMAD R126, R40, 0x5c, RZ ;  /* 0x0000005c287e7824 */ /* 0x000fe200078e02ff */
[----:B0-----:R-:W-:Y:S01]  /*5350*/  LEA.HI.X.SX32 R110, R76, R25, 0x1, P4 ;  /* 0x000000194c6e7211 */ /* 0x001fe200020f0eff */
[C---:B------:R-:W-:Y:S01]  /*5360*/  IMAD R127, R40.reuse, 0x2e, RZ ;  /* 0x0000002e287f7824 */ /* 0x040fe200078e02ff */
[----:B------:R-:W-:Y:S01]  /*5370*/  UMOV UR9, URZ ;  /* 0x0000003f00097c82 */ /* 0x000fe20008000000 */
[C---:B------:R-:W-:Y:S01]  /*5380*/  IMAD R128, R40.reuse, 0x54, RZ ;  /* 0x0000005428807824 */ /* 0x040fe200078e02ff */
[----:B------:R-:W-:Y:S01]  /*5390*/  UIADD3.X UR15, UR9, 0x40000040, URZ, UP0, !UPT ;  /* 0x40000040090f7890 */ /* 0x000fe200087fe43f */
[----:B------:R-:W-:Y:S01]  /*53a0*/  STL [R1+0x114], R110 ;  /* 0x0001146e01007387 */ /* 0x000fe20000100800 */
[C---:B-1----:R-:W-:Y:S01]  /*53b0*/  IMAD R115, R40.reuse, 0x4a, RZ ;  /* 0x0000004a28737824 */ /* 0x042fe200078e02ff */
[----:B------:R-:W-:Y:S01]  /*53c0*/  UMOV UR8, UR11 ;  /* 0x0000000b00087c82 */ /* 0x000fe20008000000 */
[C---:B------:R-:W-:Y:S01]  /*53d0*/  IMAD R129, R40.reuse, 0x2a, RZ ;  /* 0x0000002a28817824 */ /* 0x040fe200078e02ff */
[----:B------:R-:W-:Y:S01]  /*53e0*/  STL [R1+0x53c], R112 ;  /* 0x00053c7001007387 */ /* 0x000fe20000100800 */
[C---:B------:R-:W-:Y:S01]  /*53f0*/  IMAD R130, R40.reuse, 0x4c, RZ ;  /* 0x0000004c28827824 */ /* 0x040fe200078e02ff */
[----:B------:R-:W-:Y:S01]  /*5400*/  UMOV UR9, UR12 ;  /* 0x0000000c00097c82 */ /* 0x000fe20008000000 */
[C---:B------:R-:W-:Y:S01]  /*5410*/  IMAD R131, R40.reuse, 0x26, RZ ;  /* 0x0000002628837824 */ /* 0x040fe200078e02ff */
[----:B------:R0:W-:Y:S01]  /*5420*/  STL [R1+0x120], R159 ;  /* 0x0001209f01007387 */ /* 0x0001e20000100800 */
[C---:B------:R-:W-:Y:S01]  /*5430*/  IMAD R132, R40.reuse, 0x44, RZ ;  /* 0x0000004428847824 */ /* 0x040fe200078e02ff */
[----:B------:R-:W-:Y:S01]  /*5440*/  UIADD3.64 UR10, UR8, 0x380, URZ ;  /* 0x00000380080a7897 */ /* 0x000fe2000fffe03f */
[C---:B------:R-:W-:Y:S01]  /*5450*/  IMAD R133, R40.reuse, 0x22, RZ ;  /* 0x0000002228857824 */ /* 0x040fe200078e02ff */
[----:B------:R-:W-:Y:S01]  /*5460*/  UIADD3.64 UR10, UR8, 0x480, URZ ;  /* 0x00000480080a7897 */ /* 0x000fe2000fffe03f */
[C---:B------:R-:W-:Y:S01]  /*5470*/  IMAD R134, R40.reuse, 0x78, RZ ;  /* 0x0000007828867824 */ /* 0x040fe200078e02ff */
[----:B------:R-:W-:Y:S01]  /*5480*/  CS2R R72, SRZ ;  /* 0x0000000000487805 */ /* 0x000fe2000001ff00 */
[C---:B------:R-:W-:Y:S01]  /*5490*/  IMAD R135, R40.reuse, 0x3c, RZ ;  /* 0x0000003c28877824 */ /* 0x040fe200078e02ff */
[----:B------:R-:W-:Y:S01]  /*54a0*/  CS2R R74, SRZ ;  /* 0x00000000004a7805 */ /* 0x000fe2000001ff00 */
[----:B------:R-:W-:Y:S01]  /*54b0*/  IMAD R136, R40, 0x1e, RZ ;  /* 0x0000001e28887824 */ /* 0x000fe200078e02ff */
[-C--:B0-----:R-:W-:Y:S01]  /*54c0*/  IADD3 R159, P4, R160, R114.reuse, RZ ;  /* 0x00000072a09f7210 */ /* 0x081fe20007f9e0ff */
[----:B------:R-:W-:Y:S01]  /*54d0*/  IMAD R137, R40, 0x68, RZ ;  /* 0x0000006828897824 */ /* 0x000fe200078e02ff */
[-C--:B------:R-:W-:Y:S01]  /*54e0*/  IADD3 R160, P6, R162, R114.reuse, RZ ;  /* 0x00000072a2a07210 */ /* 0x080fe20007fde0ff */
[C---:B------:R-:W-:Y:S01]  /*54f0*/  IMAD R138, R40.reuse, 0x34, RZ ;  /* 0x00000034288a7824 */ /* 0x040fe200078e02ff */
[----:B------:R-:W-:Y:S01]  /*5500*/  CS2R R76, SRZ ;  /* 0x00000000004c7805 */ /* 0x000fe2000001ff00 */
[----:B------:R0:W-:Y:S01]  /*5510*/  STL [R1+0x130], R159 ;  /* 0x0001309f01007387 */ /* 0x0001e20000100800 */
[C---:B------:R-:W-:Y:S01]  /*5520*/  IMAD R139, R40.reuse, 0x1a, RZ ;  /* 0x0000001a288b7824 */ /* 0x040fe200078e02ff */
[----:B------:R-:W-:Y:S01]  /*5530*/  CS2R R24, SRZ ;  /* 0x0000000000187805 */ /* 0x000fe2000001ff00 */
[C---:B------:R-:W-:Y:S01]  /*5540*/  IMAD R140, R40.reuse, 0x58, RZ ;  /* 0x00000058288c7824 */ /* 0x040fe200078e02ff */
[----:B------:R1:W-:Y:S01]  /*5550*/  STL [R1+0x140], R161 ;  /* 0x000140a101007387 */ /* 0x0003e20000100800 */
[C---:B------:R-:W-:Y:S01]  /*5560*/  IMAD R141, R40.reuse, 0x2c, RZ ;  /* 0x0000002c288d7824 */ /* 0x040fe200078e02ff */
[----:B------:R-:W-:Y:S01]  /*5570*/  UMOV UR10, UR14 ;  /* 0x0000000e000a7c82 */ /* 0x000fe20008000000 */
[C---:B------:R-:W-:Y:S01]  /*5580*/  IMAD R142, R40.reuse, 0x16, RZ ;  /* 0x00000016288e7824 */ /* 0x040fe200078e02ff */
[----:B------:R2:W-:Y:S01]  /*5590*/  STL [R1+0x150], R160 ;  /* 0x000150a001007387 */ /* 0x0005e20000100800 */
[C---:B------:R-:W-:Y:S01]  /*55a0*/  IMAD R143, R40.reuse, 0x48, RZ ;  /* 0x00000048288f7824 */ /* 0x040fe200078e02ff */
[-C--:B0-----:R-:W-:Y:S01]  /*55b0*/  IADD3 R159, P0, R163, R114.reuse, RZ ;  /* 0x00000072a39f7210 */ /* 0x081fe20007f1e0ff */
[C---:B------:R-:W-:Y:S01]  /*55c0*/  IMAD R144, R40.reuse, 0x24, RZ ;  /* 0x0000002428907824 */ /* 0x040fe200078e02ff */
[----:B------:R-:W-:Y:S01]  /*55d0*/  UMOV UR11, UR15 ;  /* 0x0000000f000b7c82 */ /* 0x000fe20008000000 */
[----:B------:R-:W-:Y:S01]  /*55e0*/  IMAD R145, R40, 0x12, RZ ;  /* 0x0000001228917824 */ /* 0x000fe200078e02ff */
[-C--:B-1----:R-:W-:Y:S01]  /*55f0*/  IADD3 R161, P3, R164, R114.reuse, RZ ;  /* 0x00000072a4a17210 */ /* 0x082fe20007f7e0ff */
[----:B------:R0:W-:Y:S01]  /*5600*/  STL [R1+0x160], R159 ;  /* 0x0001609f01007387 */ /* 0x0001e20000100800 */
[C---:B------:R-:W-:Y:S01]  /*5610*/  IMAD R146, R40.reuse, 0x70, RZ ;  /* 0x0000007028927824 */ /* 0x040fe200078e02ff */
[----:B------:R-:W-:Y:S01]  /*5620*/  UIADD3.64 UR18, UR8, 0x400, URZ ;  /* 0x0000040008127897 */ /* 0x000fe2000fffe03f */
[-C--:B--2---:R-:W-:Y:S01]  /*5630*/  IADD3 R160, P1, R165, R114.reuse, RZ ;  /* 0x00000072a5a07210 */ /* 0x084fe20007f3e0ff */
[----:B------:R1:W-:Y:S01]  /*5640*/  STL [R1+0x170], R161 ;  /* 0x000170a101007387 */ /* 0x0003e20000100800 */
[C---:B------:R-:W-:Y:S01]  /*5650*/  IMAD R147, R40.reuse, 0x38, RZ ;  /* 0x0000003828937824 */ /* 0x040fe200078e02ff */
[----:B------:R-:W-:Y:S01]  /*5660*/  UIADD3.64 UR12, UR8, 0x80, URZ ;  /* 0x00000080080c7897 */ /* 0x000fe2000fffe03f */
[C---:B------:R-:W-:Y:S01]  /*5670*/  IMAD R148, R40.reuse, 0x1c, RZ ;  /* 0x0000001c28947824 */ /* 0x040fe200078e02ff */
[----:B------:R2:W-:Y:S01]  /*5680*/  STL [R1+0x180], R160 ;  /* 0x000180a001007387 */ /* 0x0005e20000100800 */
[----:B------:R-:W-:Y:S01]  /*5690*/  IMAD R149, R40, 0xe, RZ ;  /* 0x0000000e28957824 */ /* 0x000fe200078e02ff */
[-C--:B0-----:R-:W-:Y:S01]  /*56a0*/  LEA.HI.X.SX32 R159, R166, R111.reuse, 0x1, P2 ;  /* 0x0000006fa69f7211 */ /* 0x081fe200010f0eff */
[C---:B------:R-:W-:Y:S01]  /*56b0*/  IMAD R150, R40.reuse, 0x50, RZ ;  /* 0x0000005028967824 */ /* 0x040fe200078e02ff */
[----:B------:R-:W-:Y:S01]  /*56c0*/  UIADD3.64 UR16, UR8, 0x100, URZ ;  /* 0x0000010008107897 */ /* 0x000fe2000fffe03f */
[C---:B------:R-:W-:Y:S01]  /*56d0*/  IMAD R151, R40.reuse, 0x28, RZ ;  /* 0x0000002828977824 */ /* 0x040fe200078e02ff */
[-C--:B-1----:R-:W-:Y:S01]  /*56e0*/  IADD3 R161, P2, R167, R114.reuse, RZ ;  /* 0x00000072a7a17210 */ /* 0x082fe20007f5e0ff */
[----:B------:R0:W-:Y:S01]  /*56f0*/  STL [R1+0x11c], R159 ;  /* 0x00011c9f01007387 */ /* 0x0001e20000100800 */
[----:B------:R-:W-:Y:S01]  /*5700*/  IMAD R152, R40, 0x14, RZ ;  /* 0x0000001428987824 */ /* 0x000fe200078e02ff */
[----:B------:R-:W-:Y:S01]  /*5710*/  UIADD3.64 UR20, UR8, 0x180, URZ ;  /* 0x0000018008147897 */ /* 0x000fe2000fffe03f */
[-C--:B--2---:R-:W-:Y:S01]  /*5720*/  LEA.HI.X.SX32 R160, R168, R111.reuse, 0x1, P4 ;  /* 0x0000006fa8a07211 */ /* 0x084fe200020f0eff */
[----:B------:R1:W-:Y:S01]  /*5730*/  STL [R1+0x190], R161 ;  /* 0x000190a101007387 */ /* 0x0003e20000100800 */
[C---:B------:R-:W-:Y:S01]  /*5740*/  IMAD R153, R40.reuse, 0xa, RZ ;  /* 0x0000000a28997824 */ /* 0x040fe200078e02ff */
[----:B------:R-:W-:Y:S01]  /*5750*/  UIADD3.64 UR24, UR8, 0x200, URZ ;  /* 0x0000020008187897 */ /* 0x000fe2000fffe03f */
[C---:B------:R-:W-:Y:S01]  /*5760*/  IMAD R154, R40.reuse, 0x60, RZ ;  /* 0x00000060289a7824 */ /* 0x040fe200078e02ff */
[----:B------:R2:W-:Y:S01]  /*5770*/  STL [R1+0x12c], R160 ;  /* 0x00012ca001007387 */ /* 0x0005e20000100800 */
[C---:B------:R-:W-:Y:S01]  /*5780*/  IMAD R155, R40.reuse, 0x30, RZ ;  /* 0x00000030289b7824 */ /* 0x040fe200078e02ff */
[-C--:B0-----:R-:W-:Y:S01]  /*5790*/  IADD3 R159, P4, R169, R114.reuse, RZ ;  /* 0x00000072a99f7210 */ /* 0x081fe20007f9e0ff */
[C---:B------:R-:W-:Y:S01]  /*57a0*/  IMAD R156, R40.reuse, 0x18, RZ ;  /* 0x00000018289c7824 */ /* 0x040fe200078e02ff */
[----:B------:R-:W-:Y:S01]  /*57b0*/  UIADD3.64 UR28, UR8, 0x280, URZ ;  /* 0x00000280081c7897 */ /* 0x000fe2000fffe03f */
[----:B------:R-:W-:Y:S01]  /*57c0*/  IMAD R157, R40, 0xc, RZ ;  /* 0x0000000c289d7824 */ /* 0x000fe200078e02ff */
[-C--:B-1----:R-:W-:Y:S01]  /*57d0*/  LEA.HI.X.SX32 R161, R170, R111.reuse, 0x1, P5 ;  /* 0x0000006faaa17211 */ /* 0x082fe200028f0eff */
[----:B------:R0:W-:Y:S01]  /*57e0*/  STL [R1+0x1a0], R159 ;  /* 0x0001a09f01007387 */ /* 0x0001e20000100800 */
[C---:B------:R-:W-:Y:S01]  /*57f0*/  IMAD R158, R40.reuse, 0x6, RZ ;  /* 0x00000006289e7824 */ /* 0x040fe200078e02ff */
[----:B------:R-:W-:Y:S01]  /*5800*/  UIADD3.64 UR32, UR8, 0x300, URZ ;  /* 0x0000030008207897 */ /* 0x000fe2000fffe03f */
[-C--:B--2---:R-:W-:Y:S01]  /*5810*/  IADD3 R160, P5, R171, R114.reuse, RZ ;  /* 0x00000072aba07210 */ /* 0x084fe20007fbe0ff */
[----:B------:R1:W-:Y:S01]  /*5820*/  STL [R1+0x13c], R161 ;  /* 0x00013ca101007387 */ /* 0x0003e20000100800 */
[C---:B------:R-:W-:Y:S01]  /*5830*/  IMAD.SHL.U32 R42, R40.reuse, 0x2, RZ ;  /* 0x00000002282a7824 */ /* 0x040fe200078e00ff */
[----:B------:R-:W-:Y:S01]  /*5840*/  UIADD3.64 UR40, UR8, 0x500, URZ ;  /* 0x0000050008287897 */ /* 0x000fe2000fffe03f */
[----:B------:R-:W-:Y:S01]  /*5850*/  IMAD.SHL.U32 R113, R40, 0x80, RZ ;  /* 0x0000008028717824 */ /* 0x000fe200078e00ff */
[----:B------:R2:W-:Y:S01]  /*5860*/  STL [R1+0x1b0], R160 ;  /* 0x0001b0a001007387 */ /* 0x0005e20000100800 */
[----:B------:R-:W-:Y:S01]  /*5870*/  IMAD.MOV.U32 R110, RZ, RZ, RZ ;  /* 0x000000ffff6e7224 */ /* 0x000fe200078e00ff */
[-C--:B0-----:R-:W-:Y:S01]  /*5880*/  LEA.HI.X.SX32 R159, R172, R111.reuse, 0x1, P6 ;  /* 0x0000006fac9f7211 */ /* 0x081fe200030f0eff */
[----:B------:R-:W-:Y:S01]  /*5890*/  UIADD3.64 UR44, UR8, 0x580, URZ ;  /* 0x00000580082c7897 */ /* 0x000fe2000fffe03f */
[----:B------:R-:W-:Y:S01]  /*58a0*/  SHF.R.S32.HI R43, RZ, 0x1f, R113 ;  /* 0x0000001fff2b7819 */ /* 0x000fe20000011471 */
[----:B------:R-:W-:Y:S01]  /*58b0*/  UIADD3.64 UR48, UR8, 0x600, URZ ;  /* 0x0000060008307897 */ /* 0x000fe2000fffe03f */
[----:B-1----:R-:W-:Y:S01]  /*58c0*/  IADD3 R161, P6, R173, R114, RZ ;  /* 0x00000072ada17210 */ /* 0x002fe20007fde0ff */
[----:B------:R0:W-:Y:S01]  /*58d0*/  STL [R1+0x14c], R159 ;  /* 0x00014c9f01007387 */ /* 0x0001e20000100800 */
[C---:B------:R-:W-:Y:S01]  /*58e0*/  SHF.L.U64.HI R112, R113.reuse, 0x1, R43 ;  /* 0x0000000171707819 */ /* 0x040fe2000001022b */
[----:B------:R-:W-:Y:S01]  /*58f0*/  IMAD.SHL.U32 R113, R113, 0x2, RZ ;  /* 0x0000000271717824 */ /* 0x000fe200078e00ff */
[----:B--2---:R-:W-:Y:S01]  /*5900*/  LEA.HI.X.SX32 R160, R174, R111, 0x1, P0 ;  /* 0x0000006faea07211 */ /* 0x004fe200000f0eff */
[----:B------:R1:W-:Y:S01]  /*5910*/  STL [R1+0x1c0], R161 ;  /* 0x0001c0a101007387 */ /* 0x0003e20000100800 */
[----:B------:R-:W-:-:S02]  /*5920*/  UIADD3.64 UR52, UR8, 0x680, URZ ;  /* 0x0000068008347897 */ /* 0x000fc4000fffe03f */
[----:B------:R-:W-:Y:S01]  /*5930*/  UIADD3.64 UR56, UR8, 0x700, URZ ;  /* 0x0000070008387897 */ /* 0x000fe2000fffe03f */
[----:B------:R2:W-:Y:S01]  /*5940*/  STL [R1+0x15c], R160 ;  /* 0x00015ca001007387 */ /* 0x0005e20000100800 */
[----:B------:R-:W-:Y:S01]  /*5950*/  UIADD3.64 UR14, UR10, 0x2, URZ ;  /* 0x000000020a0e7897 */ /* 0x000fe2000fffe03f */
[-C--:B0-----:R-:W-:Y:S01]  /*5960*/  IADD3 R159, P0, R175, R114.reuse, RZ ;  /* 0x00000072af9f7210 */ /* 0x081fe20007f1e0ff */
[----:B------:R-:W-:Y:S02]  /*5970*/  UIADD3.64 UR18, UR10, 0x4, URZ ;  /* 0x000000040a127897 */ /* 0x000fe4000fffe03f */
[----:B------:R-:W-:Y:S01]  /*5980*/  UIADD3.64 UR22, UR10, 0x1fe, URZ ;  /* 0x000001fe0a167897 */ /* 0x000fe2000fffe03f */
[----:B-1----:R-:W-:Y:S01]  /*5990*/  LEA.HI.X.SX32 R161, R176, R111, 0x1, P3 ;  /* 0x0000006fb0a17211 */ /* 0x002fe200018f0eff */
[----:B------:R0:W-:Y:S01]  /*59a0*/  STL [R1+0x1d0], R159 ;  /* 0x0001d09f01007387 */ /* 0x0001e20000100800 */
[----:B------:R-:W-:Y:S01]  /*59b0*/  UIADD3.64 UR26, UR10, 0x200, URZ ;  /* 0x000002000a1a7897 */ /* 0x000fe2000fffe03f */
[----:B--2---:R-:W-:-:S02]  /*59c0*/  IADD3 R160, P3, R177, R114, RZ ;  /* 0x00000072b1a07210 */ /* 0x004fc40007f7e0ff */
[----:B------:R1:W-:Y:S01]  /*59d0*/  STL [R1+0x16c], R161 ;  /* 0x00016ca101007387 */ /* 0x0003e20000100800 */
[----:B------:R-:W-:Y:S02]  /*59e0*/  UIADD3.64 UR30, UR10, 0x202, URZ ;  /* 0x000002020a1e7897 */ /* 0x000fe4000fffe03f */
[----:B------:R-:W-:Y:S01]  /*59f0*/  UIADD3.64 UR34, UR10, 0x204, URZ ;  /* 0x000002040a227897 */ /* 0x000fe2000fffe03f */
[----:B------:R2:W-:Y:S01]  /*5a00*/  STL [R1+0x1e0], R160 ;  /* 0x0001e0a001007387 */ /* 0x0005e20000100800 */
[----:B0-----:R-:W-:Y:S02]  /*5a10*/  LEA.HI.X.SX32 R159, R178, R111, 0x1, P1 ;  /* 0x0000006fb29f7211 */ /* 0x001fe400008f0eff */
[----:B-1----:R-:W-:-:S03]  /*5a20*/  IADD3 R161, P1, R179, R114, RZ ;  /* 0x00000072b3a17210 */ /* 0x002fc60007f3e0ff */
[----:B------:R0:W-:Y:S01]  /*5a30*/  STL [R1+0x17c], R159 ;  /* 0x00017c9f01007387 */ /* 0x0001e20000100800 */
[----:B--2---:R-:W-:-:S03]  /*5a40*/  LEA.HI.X.SX32 R160, R180, R111, 0x1, P2 ;  /* 0x0000006fb4a07211 */ /* 0x004fc600010f0eff */
[----:B------:R1:W-:Y:S04]  /*5a50*/  STL [R1+0x1f0], R161 ;  /* 0x0001f0a101007387 */ /* 0x0003e80000100800 */
[----:B------:R2:W-:Y:S01]  /*5a60*/  STL [R1+0x18c], R160 ;  /* 0x00018ca001007387 */ /* 0x0005e20000100800 */
[----:B0-----:R-:W-:Y:S02]  /*5a70*/  IADD3 R159, P2, R181, R114, RZ ;  /* 0x00000072b59f7210 */ /* 0x001fe40007f5e0ff */
[----:B-1----:R-:W-:-:S03]  /*5a80*/  LEA.HI.X.SX32 R161, R182, R111, 0x1, P4 ;  /* 0x0000006fb6a17211 */ /* 0x002fc600020f0eff */
[----:B------:R0:W-:Y:S01]  /*5a90*/  STL [R1+0x200], R159 ;  /* 0x0002009f01007387 */ /* 0x0001e20000100800 */
[----:B--2---:R-:W-:-:S03]  /*5aa0*/  IADD3 R160, P4, R183, R114, RZ ;  /* 0x00000072b7a07210 */ /* 0x004fc60007f9e0ff */
[----:B------:R1:W-:Y:S04]  /*5ab0*/  STL [R1+0x19c], R161 ;  /* 0x00019ca101007387 */ /* 0x0003e80000100800 */
        /* <DEDUP_REMOVED lines=100> */
[----:B--2---:R-:W-:-:S03]  /*6100*/  IMAD R160, R40, 0x3d, RZ ;  /* 0x0000003d28a07824 */ /* 0x004fc600078e02ff */
[----:B------:R1:W-:Y:S02]  /*6110*/  STL [R1+0x1e8], R161 ;  /* 0x0001e8a101007387 */ /* 0x0003e40000100800 */
[-C--:B------:R-:W-:Y:S01]  /*6120*/  LEA.HI.X.SX32 R162, R160, R111.reuse, 0x1, P0 ;  /* 0x0000006fa0a27211 */ /* 0x080fe200000f0eff */
[C---:B------:R-:W-:Y:S02]  /*6130*/  IMAD R160, R40.reuse, 0x3b, RZ ;  /* 0x0000003b28a07824 */ /* 0x040fe400078e02ff */
[----:B0-----:R-:W-:Y:S01]  /*6140*/  IMAD R159, R40, 0xc4, RZ ;  /* 0x000000c4289f7824 */ /* 0x001fe200078e02ff */
[----:B-1----:R-:W-:Y:S02]  /*6150*/  LEA.HI.X.SX32 R161, R44, R111, 0x1, P3 ;  /* 0x0000006f2ca17211 */ /* 0x002fe400018f0eff */
[----:B------:R-:W-:-:S03]  /*6160*/  IADD3 R163, P3, R45, R114, RZ ;  /* 0x000000722da37210 */ /* 0x000fc60007f7e0ff */
[----:B------:R0:W-:Y:S04]  /*6170*/  STL [R1+0x144], R161 ;  /* 0x000144a101007387 */ /* 0x0001e80000100800 */
[----:B------:R-:W-:Y:S04]  /*6180*/  STL [R1+0x340], R163 ;  /* 0x000340a301007387 */ /* 0x000fe80000100800 */
[----:B------:R1:W-:Y:S01]  /*6190*/  STL [R1+0x32c], R162 ;  /* 0x00032ca201007387 */ /* 0x0003e20000100800 */
[----:B0-----:R-:W-:Y:S01]  /*61a0*/  IADD3 R161, P0, R159, R114, RZ ;  /* 0x000000729fa17210 */ /* 0x001fe20007f1e0ff */
[----:B------:R-:W-:-:S04]  /*61b0*/  IMAD R159, R40, 0xbc, RZ ;  /* 0x000000bc289f7824 */ /* 0x000fc800078e02ff */
[----:B------:R0:W-:Y:S01]  /*61c0*/  STL [R1+0x208], R161 ;  /* 0x000208a101007387 */ /* 0x0001e20000100800 */
[-C--:B-1----:R-:W-:Y:S01]  /*61d0*/  LEA.HI.X.SX32 R162, R160, R111.reuse, 0x1, P3 ;  /* 0x0000006fa0a27211 */ /* 0x082fe200018f0eff */
[----:B------:R-:W-:Y:S01]  /*61e0*/  IMAD R160, R40, 0x39, RZ ;  /* 0x0000003928a07824 */ /* 0x000fe200078e02ff */
[----:B0-----:R-:W-:Y:S02]  /*61f0*/  LEA.HI.X.SX32 R161, R45, R111, 0x1, P1 ;  /* 0x0000006f2da17211 */ /* 0x001fe400008f0eff */
[----:B------:R-:W-:Y:S02]  /*6200*/  CS2R R44, SRZ ;  /* 0x00000000002c7805 */ /* 0x000fe4000001ff00 */
[-C--:B------:R-:W-:Y:S01]  /*6210*/  IADD3 R163, P1, R46, R114.reuse, RZ ;  /* 0x000000722ea37210 */ /* 0x080fe20007f3e0ff */
        /* <DEDUP_REMOVED lines=101> */
[C---:B------:R-:W-:Y:S01]  /*6870*/  IMAD R160, R40.reuse, 0x25, RZ ;  /* 0x0000002528a07824 */ /* 0x040fe200078e02ff */
        /* <DEDUP_REMOVED lines=9> */
[-C--:B-1----:R-:W-:Y:S02]  /*6910*/  LEA.HI.X.SX32 R162, R115, R111.reuse, 0x1, P5 ;  /* 0x0000006f73a27211 */ /* 0x082fe400028f0eff */
[----:B------:R-:W-:Y:S02]  /*6920*/  LEA.HI.X.SX32 R115, R160, R111, 0x1, P6 ;  /* 0x0000006fa0737211 */ /* 0x000fe400030f0eff */
[-C--:B------:R-:W-:Y:S01]  /*6930*/  IADD3 R160, P6, R159, R114.reuse, RZ ;  /* 0x000000729fa07210 */ /* 0x080fe20007fde0ff */
[----:B------:R1:W-:Y:S01]  /*6940*/  STL [R1+0x2c4], R162 ;  /* 0x0002c4a201007387 */ /* 0x0003e20000100800 */
[----:B------:R-:W-:Y:S01]  /*6950*/  IMAD R159, R40, 0x23, RZ ;  /* 0x00000023289f7824 */ /* 0x000fe200078e02ff */
[----:B0-----:R-:W-:-:S05]  /*6960*/  IADD3 R161, P5, R116, R114, RZ ;  /* 0x0000007274a17210 */ /* 0x001fca0007fbe0ff */
[----:B------:R0:W-:Y:S01]  /*6970*/  STL [R1+0x400], R161 ;  /* 0x000400a101007387 */ /* 0x0001e20000100800 */
[----:B-1----:R-:W-:-:S03]  /*6980*/  IMAD.SHL.U32 R162, R40, 0x20, RZ ;  /* 0x0000002028a27824 */ /* 0x002fc600078e00ff */
[----:B------:R1:W-:Y:S04]  /*6990*/  STL [R1+0x3ec], R115 ;  /* 0x0003ec7301007387 */ /* 0x0003e80000100800 */
[----:B------:R2:W-:Y:S01]  /*69a0*/  STL [R1+0x1f8], R160 ;  /* 0x0001f8a001007387 */ /* 0x0005e20000100800 */
[----:B0-----:R-:W-:Y:S01]  /*69b0*/  IMAD.SHL.U32 R161, R40, 0x10, RZ ;  /* 0x0000001028a17824 */ /* 0x001fe200078e00ff */
[-C--:B-1----:R-:W-:Y:S02]  /*69c0*/  LEA.HI.X.SX32 R115, R116, R111.reuse, 0x1, P0 ;  /* 0x0000006f74737211 */ /* 0x082fe400000f0eff */
[C---:B------:R-:W-:Y:S01]  /*69d0*/  IADD3 R116, P0, R117.reuse, R114, RZ ;  /* 0x0000007275747210 */ /* 0x040fe20007f1e0ff */
[----:B--2---:R-:W-:Y:S02]  /*69e0*/  IMAD R160, R40, 0xb8, RZ ;  /* 0x000000b828a07824 */ /* 0x004fe400078e02ff */
[----:B------:R0:W-:Y:S01]  /*69f0*/  STL [R1+0x2e4], R115 ;  /* 0x0002e47301007387 */ /* 0x0001e20000100800 */
[----:B------:R-:W-:-:S03]  /*6a00*/  LEA.HI.X.SX32 R117, R117, R111, 0x1, P3 ;  /* 0x0000006f75757211 */ /* 0x000fc600018f0eff */
[----:B------:R1:W-:Y:S01]  /*6a10*/  STL [R1+0x410], R116 ;  /* 0x0004107401007387 */ /* 0x0003e20000100800 */
[----:B0-----:R-:W-:Y:S01]  /*6a20*/  LEA.HI.X.SX32 R115, R159, R111, 0x1, P5 ;  /* 0x0000006f9f737211 */ /* 0x001fe200028f0eff */
[----:B------:R-:W-:Y:S01]  /*6a30*/  IMAD R159, R40, 0x21, RZ ;  /* 0x00000021289f7824 */ /* 0x000fe200078e02ff */
[----:B-1----:R-:W-:-:S03]  /*6a40*/  IADD3 R116, P5, R160, R114, RZ ;  /* 0x00000072a0747210 */ /* 0x002fc60007fbe0ff */
[----:B------:R0:W-:Y:S01]  /*6a50*/  STL [R1+0x3fc], R115 ;  /* 0x0003fc7301007387 */ /* 0x0001e20000100800 */
[----:B------:R-:W-:-:S03]  /*6a60*/  IMAD R160, R40, 0xa8, RZ ;  /* 0x000000a828a07824 */ /* 0x000fc600078e02ff */
[----:B------:R1:W-:Y:S04]  /*6a70*/  STL [R1+0x238], R116 ;  /* 0x0002387401007387 */ /* 0x0003e80000100800 */
[----:B------:R2:W-:Y:S01]  /*6a80*/  STL [R1+0x304], R117 ;  /* 0x0003047501007387 */ /* 0x0005e20000100800 */
[----:B0-----:R-:W-:Y:S02]  /*6a90*/  IADD3 R115, P3, R118, R114, RZ ;  /* 0x0000007276737210 */ /* 0x001fe40007f7e0ff */
[----:B-1----:R-:W-:-:S03]  /*6aa0*/  LEA.HI.X.SX32 R116, R159, R111, 0x1, P0 ;  /* 0x0000006f9f747211 */ /* 0x002fc600000f0eff */
[----:B------:R0:W-:Y:S01]  /*6ab0*/  STL [R1+0x328], R115 ;  /* 0x0003287301007387 */ /* 0x0001e20000100800 */
[----:B------:R-:W-:Y:S01]  /*6ac0*/  IMAD R159, R40, 0x1f, RZ ;  /* 0x0000001f289f7824 */ /* 0x000fe200078e02ff */
[CC--:B--2---:R-:W-:Y:S02]  /*6ad0*/  LEA.HI.X.SX32 R117, R119.reuse, R111.reuse, 0x1, P3 ;  /* 0x0000006f77757211 */ /* 0x0c4fe400018f0eff */
[----:B------:R1:W-:Y:S01]  /*6ae0*/  STL [R1+0x40c], R116 ;  /* 0x00040c7401007387 */ /* 0x0003e20000100800 */
[----:B0-----:R-:W-:Y:S02]  /*6af0*/  IADD3 R115, P0, R119, R114, RZ ;  /* 0x0000007277737210 */ /* 0x001fe40007f1e0ff */
[----:B-1----:R-:W-:-:S03]  /*6b00*/  LEA.HI.X.SX32 R116, R118, R111, 0x1, P1 ;  /* 0x0000006f76747211 */ /* 0x002fc600008f0eff */
[----:B------:R0:W-:Y:S04]  /*6b10*/  STL [R1+0x420], R115 ;  /* 0x0004207301007387 */ /* 0x0001e80000100800 */
[----:B------:R1:W-:Y:S01]  /*6b20*/  STL [R1+0x134], R116 ;  /* 0x0001347401007387 */ /* 0x0003e20000100800 */
[-C--:B0-----:R-:W-:Y:S01]  /*6b30*/  IADD3 R115, P1, R160, R114.reuse, RZ ;  /* 0x00000072a0737210 */ /* 0x081fe20007f3e0ff */
[----:B------:R-:W-:Y:S01]  /*6b40*/  IMAD R160, R40, 0x98, RZ ;  /* 0x0000009828a07824 */ /* 0x000fe200078e02ff */
[----:B-1----:R-:W-:-:S03]  /*6b50*/  IADD3 R116, P3, R120, R114, RZ ;  /* 0x0000007278747210 */ /* 0x002fc60007f7e0ff */
[----:B------:R0:W-:Y:S04]  /*6b60*/  STL [R1+0x278], R115 ;  /* 0x0002787301007387 */ /* 0x0001e80000100800 */
[----:B------:R1:W-:Y:S04]  /*6b70*/  STL [R1+0x324], R117 ;  /* 0x0003247501007387 */ /* 0x0003e80000100800 */
[----:B------:R2:W-:Y:S01]  /*6b80*/  STL [R1+0x348], R116 ;  /* 0x0003487401007387 */ /* 0x0005e20000100800 */
[-C--:B0-----:R-:W-:Y:S01]  /*6b90*/  LEA.HI.X.SX32 R115, R159, R111.reuse, 0x1, P0 ;  /* 0x0000006f9f737211 */ /* 0x081fe200000f0eff */
[----:B------:R-:W-:Y:S01]  /*6ba0*/  IMAD R159, R40, 0x1d, RZ ;  /* 0x0000001d289f7824 */ /* 0x000fe200078e02ff */
[----:B-1----:R-:W-:-:S03]  /*6bb0*/  LEA.HI.X.SX32 R117, R121, R111, 0x1, P3 ;  /* 0x0000006f79757211 */ /* 0x002fc600018f0eff */
[----:B------:R0:W-:Y:S01]  /*6bc0*/  STL [R1+0x41c], R115 ;  /* 0x00041c7301007387 */ /* 0x0001e20000100800 */
[----:B--2---:R-:W-:-:S05]  /*6bd0*/  IADD3 R116, P0, R121, R114, RZ ;  /* 0x0000007279747210 */ /* 0x004fca0007f1e0ff */
[----:B------:R1:W-:Y:S01]  /*6be0*/  STL [R1+0x430], R116 ;  /* 0x0004307401007387 */ /* 0x0003e20000100800 */
[----:B0-----:R-:W-:-:S05]  /*6bf0*/  LEA.HI.X.SX32 R115, R120, R111, 0x1, P2 ;  /* 0x0000006f78737211 */ /* 0x001fca00010f0eff */
[----:B------:R0:W-:Y:S01]  /*6c00*/  STL [R1+0x174], R115 ;  /* 0x0001747301007387 */ /* 0x0001e20000100800 */
[----:B-1----:R-:W-:Y:S01]  /*6c10*/  IADD3 R116, P2, R160, R114, RZ ;  /* 0x00000072a0747210 */ /* 0x002fe20007f5e0ff */
[----:B------:R-:W-:-:S04]  /*6c20*/  IMAD R160, R40, 0x88, RZ ;  /* 0x0000008828a07824 */ /* 0x000fc800078e02ff */
[----:B------:R1:W-:Y:S01]  /*6c30*/  STL [R1+0x2b8], R116 ;  /* 0x0002b87401007387 */ /* 0x0003e20000100800 */
[----:B0-----:R-:W-:-:S03]  /*6c40*/  IADD3 R115, P3, R122, R114, RZ ;  /* 0x000000727a737210 */ /* 0x001fc60007f7e0ff */
[----:B------:R0:W-:Y:S04]  /*6c50*/  STL [R1+0x344], R117 ;  /* 0x0003447501007387 */ /* 0x0001e80000100800 */
[----:B------:R2:W-:Y:S01]  /*6c60*/  STL [R1+0x368], R115 ;  /* 0x0003687301007387 */ /* 0x0005e20000100800 */
[-C--:B-1----:R-:W-:Y:S01]  /*6c70*/  LEA.HI.X.SX32 R116, R159, R111.reuse, 0x1, P0 ;  /* 0x0000006f9f747211 */ /* 0x082fe200000f0eff */
[----:B------:R-:W-:Y:S01]  /*6c80*/  IMAD R159, R40, 0x1b, RZ ;  /* 0x0000001b289f7824 */ /* 0x000fe200078e02ff */
[----:B0-----:R-:W-:-:S03]  /*6c90*/  LEA.HI.X.SX32 R117, R123, R111, 0x1, P3 ;  /* 0x0000006f7b757211 */ /* 0x001fc600018f0eff */
        /* <DEDUP_REMOVED lines=65> */
[----:B------:R-:W-:Y:S04]  /*70b0*/  STL [R1+0x3e4], R117 ;  /* 0x0003e47501007387 */ /* 0x000fe80000100800 */
[----:B------:R0:W-:Y:S01]  /*70c0*/  STL [R1+0x408], R116 ;  /* 0x0004087401007387 */ /* 0x0001e20000100800 */
[----:B-1----:R-:W-:Y:S01]  /*70d0*/  LEA.HI.X.SX32 R115, R159, R111, 0x1, P0 ;  /* 0x0000006f9f737211 */ /* 0x002fe200000f0eff */
[----:B------:R-:W-:-:S04]  /*70e0*/  IMAD R159, R40, 0x11, RZ ;  /* 0x00000011289f7824 */ /* 0x000fc800078e02ff */
[----:B------:R1:W-:Y:S01]  /*70f0*/  STL [R1+0x47c], R115 ;  /* 0x00047c7301007387 */ /* 0x0003e20000100800 */
[----:B0-----:R-:W-:-:S05]  /*7100*/  IADD3 R116, P0, R133, R114, RZ ;  /* 0x0000007285747210 */ /* 0x001fca0007f1e0ff */
[----:B------:R0:W-:Y:S01]  /*7110*/  STL [R1+0x490], R116 ;  /* 0x0004907401007387 */ /* 0x0001e20000100800 */
[-C--:B-1----:R-:W-:Y:S02]  /*7120*/  LEA.HI.X.SX32 R115, R132, R111.reuse, 0x1, P4 ;  /* 0x0000006f84737211 */ /* 0x082fe400020f0eff */
[----:B------:R-:W-:Y:S01]  /*7130*/  IADD3 R117, P4, R160, R114, RZ ;  /* 0x00000072a0757210 */ /* 0x000fe20007f9e0ff */
[----:B------:R-:W-:Y:S02]  /*7140*/  IMAD R160, R40, 0xa0, RZ ;  /* 0x000000a028a07824 */ /* 0x000fe400078e02ff */
[----:B------:R1:W-:Y:S01]  /*7150*/  STL [R1+0x2f4], R115 ;  /* 0x0002f47301007387 */ /* 0x0003e20000100800 */
[----:B0-----:R-:W-:-:S03]  /*7160*/  LEA.HI.X.SX32 R116, R133, R111, 0x1, P3 ;  /* 0x0000006f85747211 */ /* 0x001fc600018f0eff */
[----:B------:R0:W-:Y:S04]  /*7170*/  STL [R1+0x198], R117 ;  /* 0x0001987501007387 */ /* 0x0001e80000100800 */
[----:B------:R2:W-:Y:S01]  /*7180*/  STL [R1+0x404], R116 ;  /* 0x0004047401007387 */ /* 0x0005e20000100800 */
[----:B-1----:R-:W-:Y:S02]  /*7190*/  IADD3 R115, P3, R134, R114, RZ ;  /* 0x0000007286737210 */ /* 0x002fe40007f7e0ff */
[----:B0-----:R-:W-:-:S03]  /*71a0*/  LEA.HI.X.SX32 R117, R159, R111, 0x1, P0 ;  /* 0x0000006f9f757211 */ /* 0x001fc600000f0eff */
[----:B------:R0:W-:Y:S01]  /*71b0*/  STL [R1+0x338], R115 ;  /* 0x0003387301007387 */ /* 0x0001e20000100800 */
[----:B------:R-:W-:Y:S01]  /*71c0*/  IMAD R159, R40, 0xf, RZ ;  /* 0x0000000f289f7824 */ /* 0x000fe200078e02ff */
[----:B--2---:R-:W-:Y:S02]  /*71d0*/  IADD3 R116, P0, R135, R114, RZ ;  /* 0x0000007287747210 */ /* 0x004fe40007f1e0ff */
[----:B------:R-:W-:Y:S04]  /*71e0*/  STL [R1+0x48c], R117 ;  /* 0x00048c7501007387 */ /* 0x000fe80000100800 */
[----:B------:R1:W-:Y:S01]  /*71f0*/  STL [R1+0x428], R116 ;  /* 0x0004287401007387 */ /* 0x0003e20000100800 */
[----:B0-----:R-:W-:-:S05]  /*7200*/  LEA.HI.X.SX32 R115, R134, R111, 0x1, P6 ;  /* 0x0000006f86737211 */ /* 0x001fca00030f0eff */
[----:B------:R0:W-:Y:S01]  /*7210*/  STL [R1+0x154], R115 ;  /* 0x0001547301007387 */ /* 0x0001e20000100800 */
[----:B-1----:R-:W-:-:S05]  /*7220*/  IADD3 R116, P6, R136, R114, RZ ;  /* 0x0000007288747210 */ /* 0x002fca0007fde0ff */
[----:B------:R-:W-:Y:S01]  /*7230*/  STL [R1+0x4a0], R116 ;  /* 0x0004a07401007387 */ /* 0x000fe20000100800 */
[-C--:B0-----:R-:W-:Y:S02]  /*7240*/  LEA.HI.X.SX32 R115, R135, R111.reuse, 0x1, P3 ;  /* 0x0000006f87737211 */ /* 0x081fe400018f0eff */
[----:B------:R-:W-:Y:S01]  /*7250*/  IADD3 R117, P3, R160, R114, RZ ;  /* 0x00000072a0757210 */ /* 0x000fe20007f7e0ff */
[----:B------:R-:W-:Y:S02]  /*7260*/  IMAD R160, R40, 0xc0, RZ ;  /* 0x000000c028a07824 */ /* 0x000fe400078e02ff */
[----:B------:R0:W-:Y:S04]  /*7270*/  STL [R1+0x334], R115 ;  /* 0x0003347301007387 */ /* 0x0001e80000100800 */
[----:B------:R1:W-:Y:S01]  /*7280*/  STL [R1+0x298], R117 ;  /* 0x0002987501007387 */ /* 0x0003e20000100800 */
[----:B0-----:R-:W-:-:S02]  /*7290*/  LEA.HI.X.SX32 R115, R136, R111, 0x1, P0 ;  /* 0x0000006f88737211 */ /* 0x001fc400000f0eff */
[----:B------:R-:W-:Y:S02]  /*72a0*/  IADD3 R116, P0, R137, R114, RZ ;  /* 0x0000007289747210 */ /* 0x000fe40007f1e0ff */
[----:B-1----:R-:W-:Y:S01]  /*72b0*/  LEA.HI.X.SX32 R117, R159, R111, 0x1, P6 ;  /* 0x0000006f9f757211 */ /* 0x002fe200030f0eff */
[----:B------:R0:W-:Y:S01]  /*72c0*/  STL [R1+0x424], R115 ;  /* 0x0004247301007387 */ /* 0x0001e20000100800 */
[----:B------:R-:W-:-:S03]  /*72d0*/  IMAD R159, R40, 0xd, RZ ;  /* 0x0000000d289f7824 */ /* 0x000fc600078e02ff */
[----:B------:R1:W-:Y:S04]  /*72e0*/  STL [R1+0x378], R116 ;  /* 0x0003787401007387 */ /* 0x0003e80000100800 */
[----:B------:R-:W-:Y:S01]  /*72f0*/  STL [R1+0x49c], R117 ;  /* 0x00049c7501007387 */ /* 0x000fe20000100800 */
[----:B0-----:R-:W-:Y:S02]  /*7300*/  IADD3 R115, P6, R138, R114, RZ ;  /* 0x000000728a737210 */ /* 0x001fe40007fde0ff */
[----:B-1----:R-:W-:-:S03]  /*7310*/  LEA.HI.X.SX32 R116, R137, R111, 0x1, P5 ;  /* 0x0000006f89747211 */ /* 0x002fc600028f0eff */
[----:B------:R0:W-:Y:S04]  /*7320*/  STL [R1+0x448], R115 ;  /* 0x0004487301007387 */ /* 0x0001e80000100800 */
[----:B------:R1:W-:Y:S01]  /*7330*/  STL [R1+0x1d4], R116 ;  /* 0x0001d47401007387 */ /* 0x0003e20000100800 */
[----:B0-----:R-:W-:Y:S02]  /*7340*/  IADD3 R115, P5, R139, R114, RZ ;  /* 0x000000728b737210 */ /* 0x001fe40007fbe0ff */
[----:B-1----:R-:W-:-:S03]  /*7350*/  LEA.HI.X.SX32 R116, R138, R111, 0x1, P0 ;  /* 0x0000006f8a747211 */ /* 0x002fc600000f0eff */
[----:B------:R0:W-:Y:S04]  /*7360*/  STL [R1+0x4b0], R115 ;  /* 0x0004b07301007387 */ /* 0x0001e80000100800 */
[----:B------:R1:W-:Y:S01]  /*7370*/  STL [R1+0x374], R116 ;  /* 0x0003747401007387 */ /* 0x0003e20000100800 */
[----:B0-----:R-:W-:Y:S01]  /*7380*/  IADD3 R115, P0, R160, R114, RZ ;  /* 0x00000072a0737210 */ /* 0x001fe20007f1e0ff */
[----:B------:R-:W-:Y:S01]  /*7390*/  IMAD R160, R40, 0x3, RZ ;  /* 0x0000000328a07824 */ /* 0x000fe200078e02ff */
[----:B-1----:R-:W-:-:S03]  /*73a0*/  LEA.HI.X.SX32 R116, R139, R111, 0x1, P6 ;  /* 0x0000006f8b747211 */ /* 0x002fc600030f0eff */
[----:B------:R0:W-:Y:S01]  /*73b0*/  STL [R1+0x218], R115 ;  /* 0x0002187301007387 */ /* 0x0001e20000100800 */
[----:B------:R-:W-:-:S03]  /*73c0*/  IADD3 R117, P6, R140, R114, RZ ;  /* 0x000000728c757210 */ /* 0x000fc60007fde0ff */
[----:B------:R1:W-:Y:S04]  /*73d0*/  STL [R1+0x444], R116 ;  /* 0x0004447401007387 */ /* 0x0003e80000100800 */
[----:B------:R2:W-:Y:S01]  /*73e0*/  STL [R1+0x3b8], R117 ;  /* 0x0003b87501007387 */ /* 0x0005e20000100800 */
[----:B0-----:R-:W-:Y:S01]  /*73f0*/  LEA.HI.X.SX32 R115, R159, R111, 0x1, P5 ;  /* 0x0000006f9f737211 */ /* 0x001fe200028f0eff */
[----:B------:R-:W-:Y:S01]  /*7400*/  IMAD R159, R40, 0xb, RZ ;  /* 0x0000000b289f7824 */ /* 0x000fe200078e02ff */
[----:B-1----:R-:W-:-:S03]  /*7410*/  IADD3 R116, P5, R141, R114, RZ ;  /* 0x000000728d747210 */ /* 0x002fc60007fbe0ff */
[----:B------:R0:W-:Y:S01]  /*7420*/  STL [R1+0x4ac], R115 ;  /* 0x0004ac7301007387 */ /* 0x0001e20000100800 */
[----:B--2---:R-:W-:-:S03]  /*7430*/  LEA.HI.X.SX32 R117, R140, R111, 0x1, P1 ;  /* 0x0000006f8c757211 */ /* 0x004fc600008f0eff */
        /* <DEDUP_REMOVED lines=22> */
[----:B--2---:R-:W-:-:S03]  /*75a0*/  LEA.HI.X.SX32 R117, R145, R111, 0x1, P5 ;  /* 0x0000006f91757211 */ /* 0x004fc600028f0eff */
[----:B------:R1:W-:Y:S01]  /*75b0*/  STL [R1+0x3f4], R116 ;  /* 0x0003f47401007387 */ /* 0x0003e20000100800 */
[-C--:B0-----:R-:W-:Y:S02]  /*75c0*/  IADD3 R115, P6, R147, R114.reuse, RZ ;  /* 0x0000007293737210 */ /* 0x081fe40007fde0ff */
[----:B-1----:R-:W-:-:S03]  /*75d0*/  IADD3 R116, P5, R148, R114, RZ ;  /* 0x0000007294747210 */ /* 0x002fc60007fbe0ff */
[----:B------:R0:W-:Y:S04]  /*75e0*/  STL [R1+0x438], R115 ;  /* 0x0004387301007387 */ /* 0x0001e80000100800 */
        /* <DEDUP_REMOVED lines=15> */
[-C--:B0-----:R-:W-:Y:S02]  /*76e0*/  LEA.HI.X.SX32 R115, R148, R111.reuse, 0x1, P6 ;  /* 0x0000006f94737211 */ /* 0x081fe400030f0eff */
[----:B-1----:R-:W-:-:S03]  /*76f0*/  LEA.HI.X.SX32 R117, R149, R111, 0x1, P5 ;  /* 0x0000006f95757211 */ /* 0x002fc600028f0eff */
[----:B------:R0:W-:Y:S01]  /*7700*/  STL [R1+0x434], R115 ;  /* 0x0004347301007387 */ /* 0x0001e20000100800 */
[----:B--2---:R-:W-:-:S05]  /*7710*/  IADD3 R116, P6, R152, R114, RZ ;  /* 0x0000007298747210 */ /* 0x004fca0007fde0ff */
[----:B------:R1:W-:Y:S01]  /*7720*/  STL [R1+0x4c8], R116 ;  /* 0x0004c87401007387 */ /* 0x0003e20000100800 */
[----:B0-----:R-:W-:-:S03]  /*7730*/  IADD3 R115, P5, R153, R114, RZ ;  /* 0x0000007299737210 */ /* 0x001fc60007fbe0ff */
[----:B------:R0:W-:Y:S04]  /*7740*/  STL [R1+0x4a4], R117 ;  /* 0x0004a47501007387 */ /* 0x0001e80000100800 */
[----:B------:R2:W-:Y:S01]  /*7750*/  STL [R1+0x4f0], R115 ;  /* 0x0004f07301007387 */ /* 0x0005e20000100800 */
[----:B-1----:R-:W-:Y:S01]  /*7760*/  LEA.HI.X.SX32 R116, R159, R111, 0x1, P1 ;  /* 0x0000006f9f747211 */ /* 0x002fe200008f0eff */
[----:B------:R-:W-:Y:S01]  /*7770*/  IMAD R159, R40, 0x5, RZ ;  /* 0x00000005289f7824 */ /* 0x000fe200078e02ff */
[----:B0-----:R-:W-:-:S03]  /*7780*/  IADD3 R117, P1, R154, R114, RZ ;  /* 0x000000729a757210 */ /* 0x001fc60007f3e0ff */
        /* <DEDUP_REMOVED lines=19> */
[C---:B------:R-:W-:Y:S01]  /*78c0*/  IMAD.SHL.U32 R159, R40.reuse, 0x40, RZ ;  /* 0x00000040289f7824 */ /* 0x040fe200078e00ff */
[----:B0-----:R-:W-:-:S03]  /*78d0*/  LEA R117, P5, R40, R114, 0x7 ;  /* 0x0000007228757211 */ /* 0x001fc600078a38ff */
[----:B------:R0:W-:Y:S01]  /*78e0*/  STL [R1+0x4ec], R115 ;  /* 0x0004ec7301007387 */ /* 0x0001e20000100800 */
[----:B--2---:R-:W-:-:S03]  /*78f0*/  LEA.HI.X.SX32 R116, R154, R111, 0x1, P0 ;  /* 0x0000006f9a747211 */ /* 0x004fc600000f0eff */
[----:B------:R1:W-:Y:S04]  /*7900*/  STL [R1+0x318], R117 ;  /* 0x0003187501007387 */ /* 0x0003e80000100800 */
[----:B------:R2:W-:Y:S01]  /*7910*/  STL [R1+0x214], R116 ;  /* 0x0002147401007387 */ /* 0x0005e20000100800 */
[----:B0-----:R-:W-:Y:S02]  /*7920*/  LEA R115, P0, R40, R114, 0x6 ;  /* 0x0000007228737211 */ /* 0x001fe400078030ff */
[----:B-1----:R-:W-:-:S03]  /*7930*/  LEA.HI.X.SX32 R117, R155, R111, 0x1, P1 ;  /* 0x0000006f9b757211 */ /* 0x002fc600008f0eff */
[----:B------:R0:W-:Y:S01]  /*7940*/  STL [R1+0x418], R115 ;  /* 0x0004187301007387 */ /* 0x0001e20000100800 */
[----:B--2---:R-:W-:-:S03]  /*7950*/  LEA R116, P1, R40, R114, 0x5 ;  /* 0x0000007228747211 */ /* 0x004fc600078228ff */
[----:B------:R1:W-:Y:S04]  /*7960*/  STL [R1+0x394], R117 ;  /* 0x0003947501007387 */ /* 0x0003e80000100800 */
[----:B------:R2:W-:Y:S01]  /*7970*/  STL [R1+0x498], R116 ;  /* 0x0004987401007387 */ /* 0x0005e20000100800 */
[----:B0-----:R-:W-:Y:S02]  /*7980*/  LEA.HI.X.SX32 R115, R156, R111, 0x1, P3 ;  /* 0x0000006f9c737211 */ /* 0x001fe400018f0eff */
[----:B-1----:R-:W-:-:S03]  /*7990*/  LEA R117, P3, R40, R114, 0x4 ;  /* 0x0000007228757211 */ /* 0x002fc600078620ff */
[----:B------:R0:W-:Y:S01]  /*79a0*/  STL [R1+0x454], R115 ;  /* 0x0004547301007387 */ /* 0x0001e20000100800 */
[----:B--2---:R-:W-:-:S03]  /*79b0*/  LEA.HI.X.SX32 R116, R157, R111, 0x1, P4 ;  /* 0x0000006f9d747211 */ /* 0x004fc600020f0eff */
[----:B------:R1:W-:Y:S04]  /*79c0*/  STL [R1+0x4d8], R117 ;  /* 0x0004d87501007387 */ /* 0x0003e80000100800 */
[----:B------:R2:W-:Y:S01]  /*79d0*/  STL [R1+0x4b4], R116 ;  /* 0x0004b47401007387 */ /* 0x0005e20000100800 */
[----:B0-----:R-:W-:Y:S02]  /*79e0*/  LEA R115, P4, R40, R114, 0x3 ;  /* 0x0000007228737211 */ /* 0x001fe400078818ff */
[----:B-1----:R-:W-:-:S03]  /*79f0*/  LEA.HI.X.SX32 R117, R160, R111, 0x1, P6 ;  /* 0x0000006fa0757211 */ /* 0x002fc600030f0eff */
[----:B------:R0:W-:Y:S01]  /*7a00*/  STL [R1+0x4f8], R115 ;  /* 0x0004f87301007387 */ /* 0x0001e20000100800 */
[----:B------:R-:W-:Y:S01]  /*7a10*/  IMAD.SHL.U32 R160, R40, 0x8, RZ ;  /* 0x0000000828a07824 */ /* 0x000fe200078e00ff */
[----:B--2---:R-:W-:-:S05]  /*7a20*/  LEA.HI.X.SX32 R116, R158, R111, 0x1, P2 ;  /* 0x0000006f9e747211 */ /* 0x004fca00010f0eff */
[----:B------:R1:W-:Y:S01]  /*7a30*/  STL [R1+0x4e4], R116 ;  /* 0x0004e47401007387 */ /* 0x0003e20000100800 */
[----:B0-----:R-:W-:-:S05]  /*7a40*/  IADD3 R115, P2, R42, R114, RZ ;  /* 0x000000722a737210 */ /* 0x001fca0007f5e0ff */
[----:B------:R0:W-:Y:S01]  /*7a50*/  STL [R1+0x510], R115 ;  /* 0x0005107301007387 */ /* 0x0001e20000100800 */
[----:B-1----:R-:W-:-:S03]  /*7a60*/  LEA R116, P6, R40, R114, 0x2 ;  /* 0x0000007228747211 */ /* 0x002fc600078c10ff */
[----:B------:R1:W-:Y:S04]  /*7a70*/  STL [R1+0x4fc], R117 ;  /* 0x0004fc7501007387 */ /* 0x0003e80000100800 */
[----:B------:R2:W-:Y:S01]  /*7a80*/  STL [R1+0x508], R116 ;  /* 0x0005087401007387 */ /* 0x0005e20000100800 */
[-C--:B0-----:R-:W-:Y:S01]  /*7a90*/  LEA.HI.X.SX32 R115, R159, R111.reuse, 0x1, P5 ;  /* 0x0000006f9f737211 */ /* 0x081fe200028f0eff */
[----:B------:R-:W-:Y:S01]  /*7aa0*/  IMAD.SHL.U32 R159, R40, 0x4, RZ ;  /* 0x00000004289f7824 */ /* 0x000fe200078e00ff */
[----:B-1----:R-:W-:-:S03]  /*7ab0*/  LEA.HI.X.SX32 R117, R162, R111, 0x1, P0 ;  /* 0x0000006fa2757211 */ /* 0x002fc600000f0eff */
[----:B------:R0:W-:Y:S01]  /*7ac0*/  STL [R1+0x314], R115 ;  /* 0x0003147301007387 */ /* 0x0001e20000100800 */
[----:B--2---:R-:W-:-:S03]  /*7ad0*/  LEA.HI.X.SX32 R116, R161, R111, 0x1, P1 ;  /* 0x0000006fa1747211 */ /* 0x004fc600008f0eff */
[----:B------:R1:W-:Y:S04]  /*7ae0*/  STL [R1+0x414], R117 ;  /* 0x0004147501007387 */ /* 0x0003e80000100800 */
[----:B------:R2:W-:Y:S01]  /*7af0*/  STL [R1+0x494], R116 ;  /* 0x0004947401007387 */ /* 0x0005e20000100800 */
[-C--:B0-----:R-:W-:Y:S02]  /*7b00*/  LEA.HI.X.SX32 R115, R160, R111.reuse, 0x1, P3 ;  /* 0x0000006fa0737211 */ /* 0x081fe400018f0eff */
[----:B-1----:R-:W-:-:S03]  /*7b10*/  LEA.HI.X.SX32 R117, R159, R111, 0x1, P4 ;  /* 0x0000006f9f757211 */ /* 0x002fc600020f0eff */
[----:B------:R0:W-:Y:S01]  /*7b20*/  STL [R1+0x4d4], R115 ;  /* 0x0004d47301007387 */ /* 0x0001e20000100800 */
[----:B--2---:R-:W-:-:S03]  /*7b30*/  LEA.HI.X.SX32 R116, R40, R111, 0x1, P2 ;  /* 0x0000006f28747211 */ /* 0x004fc600010f0eff */
[----:B------:R1:W-:Y:S01]  /*7b40*/  STL [R1+0x4f4], R117 ;  /* 0x0004f47501007387 */ /* 0x0003e20000100800 */
[----:B------:R-:W-:-:S03]  /*7b50*/  CS2R R40, SRZ ;  /* 0x0000000000287805 */ /* 0x000fc6000001ff00 */
[----:B------:R2:W-:Y:S01]  /*7b60*/  STL [R1+0x50c], R116 ;  /* 0x00050c7401007387 */ /* 0x0005e20000100800 */
[----:B0-----:R-:W-:Y:S02]  /*7b70*/  LEA.HI.X.SX32 R115, R42, R111, 0x1, P6 ;  /* 0x0000006f2a737211 */ /* 0x001fe400030f0eff */
[----:B------:R-:W-:Y:S02]  /*7b80*/  CS2R R42, SRZ ;  /* 0x00000000002a7805 */ /* 0x000fe4000001ff00 */
[C---:B-1----:R-:W-:Y:S01]  /*7b90*/  LOP3.LUT R117, R2.reuse, 0x30, RZ, 0x3c, !PT ;  /* 0x0000003002757812 */ /* 0x042fe200078e3cff */
[----:B------:R0:W-:Y:S01]  /*7ba0*/  STL [R1+0x504], R115 ;  /* 0x0005047301007387 */ /* 0x0001e20000100800 */
[----:B--2---:R-:W-:-:S05]  /*7bb0*/  LOP3.LUT R116, R2, 0x10, RZ, 0x3c, !PT ;  /* 0x0000001002747812 */ /* 0x004fca00078e3cff */
[----:B------:R1:W-:Y:S01]  /*7bc0*/  STL [R1+0x558], R116 ;  /* 0x0005587401007387 */ /* 0x0003e20000100800 */
[----:B0-----:R-:W-:-:S05]  /*7bd0*/  LOP3.LUT R115, R2, 0x20, RZ, 0x3c, !PT ;  /* 0x0000002002737812 */ /* 0x001fca00078e3cff */
[----:B------:R0:W-:Y:S01]  /*7be0*/  STL [R1+0x554], R115 ;  /* 0x0005547301007387 */ /* 0x0001e20000100800 */
[----:B-1----:R-:W-:-:S03]  /*7bf0*/  LOP3.LUT R116, R2, 0x40, RZ, 0x3c, !PT ;  /* 0x0000004002747812 */ /* 0x002fc600078e3cff */
[----:B------:R1:W-:Y:S04]  /*7c00*/  STL [R1+0x550], R117 ;  /* 0x0005507501007387 */ /* 0x0003e80000100800 */
[----:B------:R2:W-:Y:S01]  /*7c10*/  STL [R1+0x54c], R116 ;  /* 0x00054c7401007387 */ /* 0x0005e20000100800 */
[C---:B0-----:R-:W-:Y:S02]  /*7c20*/  LOP3.LUT R115, R2.reuse, 0x50, RZ, 0x3c, !PT ;  /* 0x0000005002737812 */ /* 0x041fe400078e3cff */
[----:B-1----:R-:W-:-:S03]  /*7c30*/  LOP3.LUT R117, R2, 0x60, RZ, 0x3c, !PT ;  /* 0x0000006002757812 */ /* 0x002fc600078e3cff */
[----:B------:R0:W-:Y:S01]  /*7c40*/  STL [R1+0x548], R115 ;  /* 0x0005487301007387 */ /* 0x0001e20000100800 */
[----:B--2---:R-:W-:-:S03]  /*7c50*/  LOP3.LUT R116, R2, 0x70, RZ, 0x3c, !PT ;  /* 0x0000007002747812 */ /* 0x004fc600078e3cff */
[----:B------:R1:W-:Y:S04]  /*7c60*/  STL [R1+0x544], R117 ;  /* 0x0005447501007387 */ /* 0x0003e80000100800 */
[----:B------:R2:W-:Y:S01]  /*7c70*/  STL [R1+0x540], R116 ;  /* 0x0005407401007387 */ /* 0x0005e20000100800 */
[C---:B0-----:R-:W-:Y:S02]  /*7c80*/  LOP3.LUT R115, R3.reuse, 0x10, RZ, 0x3c, !PT ;  /* 0x0000001003737812 */ /* 0x041fe400078e3cff */
[C---:B------:R-:W-:Y:S02]  /*7c90*/  LOP3.LUT R115, R3.reuse, 0x40, RZ, 0x3c, !PT ;  /* 0x0000004003737812 */ /* 0x040fe400078e3cff */
[C---:B-1----:R-:W-:Y:S02]  /*7ca0*/  LOP3.LUT R117, R3.reuse, 0x20, RZ, 0x3c, !PT ;  /* 0x0000002003757812 */ /* 0x042fe400078e3cff */
[----:B------:R-:W-:-:S02]  /*7cb0*/  LOP3.LUT R117, R3, 0x50, RZ, 0x3c, !PT ;  /* 0x0000005003757812 */ /* 0x000fc400078e3cff */
[C---:B--2---:R-:W-:Y:S02]  /*7cc0*/  LOP3.LUT R116, R3.reuse, 0x30, RZ, 0x3c, !PT ;  /* 0x0000003003747812 */ /* 0x044fe400078e3cff */
[C---:B------:R-:W-:Y:S02]  /*7cd0*/  LOP3.LUT R116, R3.reuse, 0x60, RZ, 0x3c, !PT ;  /* 0x0000006003747812 */ /* 0x040fe400078e3cff */
[----:B------:R-:W-:-:S07]  /*7ce0*/  LOP3.LUT R115, R3, 0x70, RZ, 0x3c, !PT ;  /* 0x0000007003737812 */ /* 0x000fce00078e3cff */
.L_x_1:
[----:B------:R-:W2:Y:S01]  /*7cf0*/  LDL R117, [R1+0x50c] ;  /* 0x00050c0001757983 */ /* 0x000ea20000100800 */
[----:B------:R-:W-:Y:S01]  /*7d00*/  MOV R113, UR49 ;  /* 0x0000003100717c02 */ /* 0x000fe20008000f00 */
[----:B------:R-:W0:Y:S02]  /*7d10*/  LDC R130, c[0x0][0x230] ;  /* 0x00008c00ff827b82 */ /* 0x000e240000000800 */
[----:B------:R-:W2:Y:S04]  /*7d20*/  LDL R116, [R1+0x510] ;  /* 0x0005100001747983 */ /* 0x000ea80000100800 */
[----:B------:R-:W-:Y:S04]  /*7d30*/  STL [R1+0x650], R7 ;  /* 0x0006500701007387 */ /* 0x000fe80000100800 */
[----:B------:R-:W-:Y:S04]  /*7d40*/  STL [R1+0x61c], R3 ;  /* 0x00061c0301007387 */ /* 0x000fe80000100800 */
[----:B------:R1:W-:Y:S01]  /*7d50*/  STL [R1+0x618], R112 ;  /* 0x0006187001007387 */ /* 0x0003e20000100800 */
[----:B------:R-:W-:-:S03]  /*7d60*/  MOV R115, UR53 ;  /* 0x0000003500737c02 */ /* 0x000fc60008000f00 */
[----:B-1----:R-:W3:Y:S04]  /*7d70*/  LDL.LU R112, [R1+0x508] ;  /* 0x0005080001707983 */ /* 0x002ee80000300800 */
[----:B-----5:R1:W-:Y:S04]  /*7d80*/  STL [R1+0x57c], R0 ;  /* 0x00057c0001007387 */ /* 0x0203e80000100800 */
[----:B------:R-:W4:Y:S04]  /*7d90*/  LDL R132, [R1+0x504] ;  /* 0x0005040001847983 */ /* 0x000f280000100800 */
[----:B------:R0:W-:Y:S01]  /*7da0*/  STL [R1+0x538], R113 ;  /* 0x0005387101007387 */ /* 0x0001e20000100800 */
[----:B-1----:R-:W-:-:S05]  /*7db0*/  MOV R0, UR48 ;  /* 0x0000003000007c02 */ /* 0x002fca0008000f00 */
[----:B------:R1:W-:Y:S01]  /*7dc0*/  STL [R1+0x534], R0 ;  /* 0x0005340001007387 */ /* 0x0003e20000100800 */
[----:B0-----:R-:W-:-:S03]  /*7dd0*/  MOV R113, UR52 ;  /* 0x0000003400717c02 */ /* 0x001fc60008000f00 */
[----:B------:R-:W-:Y:S04]  /*7de0*/  STL [R1+0x530], R115 ;  /* 0x0005307301007387 */ /* 0x000fe80000100800 */
[----:B------:R-:W4:Y:S01]  /*7df0*/  LDL R119, [R1+0x4fc] ;  /* 0x0004fc0001777983 */ /* 0x000f220000100800 */
[----:B-1----:R-:W-:-:S03]  /*7e00*/  MOV R0, UR57 ;  /* 0x0000003900007c02 */ /* 0x002fc60008000f00 */
[----:B------:R0:W-:Y:S04]  /*7e10*/  STL [R1+0x52c], R113 ;  /* 0x00052c7101007387 */ /* 0x0001e80000100800 */
[----:B------:R-:W4:Y:S04]  /*7e20*/  LDL R118, [R1+0x500] ;  /* 0x0005000001767983 */ /* 0x000f280000100800 */
[----:B------:R1:W-:Y:S04]  /*7e30*/  STL [R1+0x528], R0 ;  /* 0x0005280001007387 */ /* 0x0003e80000100800 */
[----:B------:R-:W4:Y:S01]  /*7e40*/  LDL R131, [R1+0x4f4] ;  /* 0x0004f40001837983 */ /* 0x000f220000100800 */
[----:B------:R-:W-:-:S03]  /*7e50*/  IMAD R130, R110, -0x80, R130 ;  /* 0xffffff806e827824 */ /* 0x000fc600078e0282 */
[----:B------:R-:W4:Y:S02]  /*7e60*/  LDL R123, [R1+0x4f8] ;  /* 0x0004f800017b7983 */ /* 0x000f240000100800 */
[C---:B------:R-:W-:Y:S02]  /*7e70*/  ISETP.GT.AND P1, PT, R130.reuse, 0x1, PT ;  /* 0x000000018200780c */ /* 0x040fe40003f24270 */
[C---:B------:R-:W-:Y:S02]  /*7e80*/  ISETP.GT.AND P2, PT, R130.reuse, 0x2, PT ;  /* 0x000000028200780c */ /* 0x040fe40003f44270 */
[----:B0-----:R-:W-:Y:S02]  /*7e90*/  MOV R113, UR56 ;  /* 0x0000003800717c02 */ /* 0x001fe40008000f00 */
[----:B------:R-:W-:Y:S02]  /*7ea0*/  PRMT R156, RZ, 0x7610, R156 ;  /* 0x00007610ff9c7816 */ /* 0x000fe4000000009c */
[----:B------:R-:W-:Y:S01]  /*7eb0*/  ISETP.GT.AND P3, PT, R130, 0x3, PT ;  /* 0x000000038200780c */ /* 0x000fe20003f64270 */
[----:B------:R-:W-:Y:S01]  /*7ec0*/  STL [R1+0x620], R113 ;  /* 0x0006207101007387 */ /* 0x000fe20000100800 */
[----:B------:R-:W-:-:S02]  /*7ed0*/  PRMT R182, RZ, 0x7610, R182 ;  /* 0x00007610ffb67816 */ /* 0x000fc400000000b6 */
[----:B------:R-:W-:Y:S01]  /*7ee0*/  ISETP.GT.AND P4, PT, R130, 0x4, PT ;  /* 0x000000048200780c */ /* 0x000fe20003f84270 */
[----:B------:R-:W-:Y:S04]  /*7ef0*/  STL [R1+0x624], R110 ;  /* 0x0006246e01007387 */ /* 0x000fe80000100800 */
[----:B------:R-:W-:Y:S04]  /*7f00*/  STL [R1+0x628], R111 ;  /* 0x0006286f01007387 */ /* 0x000fe80000100800 */
[----:B------:R0:W-:Y:S04]  /*7f10*/  STL [R1+0x62c], R114 ;  /* 0x00062c7201007387 */ /* 0x0001e80000100800 */
[----:B------:R-:W4:Y:S04]  /*7f20*/  LDL R120, [R1+0x4ec] ;  /* 0x0004ec0001787983 */ /* 0x000f280000100800 */
[----:B-1----:R-:W4:Y:S01]  /*7f30*/  LDL R0, [R1+0x4f0] ;  /* 0x0004f00001007983 */ /* 0x002f220000100800 */
[----:B------:R-:W-:-:S03]  /*7f40*/  PRMT R166, RZ, 0x7610, R166 ;  /* 0x00007610ffa67816 */ /* 0x000fc600000000a6 */
[----:B--2---:R3:W2:Y:S02]  /*7f50*/  @P1 LDG.E.U16 R156, desc[UR6][R116.64] ;  /* 0x00000006749c1981 */ /* 0x0046a4000c1e1500 */
[----:B---3--:R-:W-:Y:S02]  /*7f60*/  @P2 IMAD.MOV.U32 R116, RZ, RZ, R112 ;  /* 0x000000ffff742224 */ /* 0x008fe400078e0070 */
[----:B------:R-:W-:Y:S01]  /*7f70*/  STL [R1+0x630], R112 ;  /* 0x0006307001007387 */ /* 0x000fe20000100800 */
[----:B----4-:R-:W-:-:S03]  /*7f80*/  @P2 IMAD.MOV.U32 R117, RZ, RZ, R132 ;  /* 0x000000ffff752224 */ /* 0x010fc600078e0084 */
[----:B------:R-:W3:Y:S04]  /*7f90*/  LDL R132, [R1+0x4dc] ;  /* 0x0004dc0001847983 */ /* 0x000ee80000100800 */
[----:B------:R1:W4:Y:S02]  /*7fa0*/  @P2 LDG.E.U16 R182, desc[UR6][R116.64] ;  /* 0x0000000674b62981 */ /* 0x000324000c1e1500 */
[----:B-1----:R-:W-:Y:S02]  /*7fb0*/  @P3 IMAD.MOV.U32 R117, RZ, RZ, R119 ;  /* 0x000000ffff753224 */ /* 0x002fe400078e0077 */
[----:B------:R-:W2:Y:S01]  /*7fc0*/  LDL R119, [R1+0x4e4] ;  /* 0x0004e40001777983 */ /* 0x000ea20000100800 */
[----:B------:R-:W-:-:S03]  /*7fd0*/  @P3 IMAD.MOV.U32 R116, RZ, RZ, R118 ;  /* 0x000000ffff743224 */ /* 0x000fc600078e0076 */
[----:B------:R-:W3:Y:S04]  /*7fe0*/  LDL R118, [R1+0x4e8] ;  /* 0x0004e80001767983 */ /* 0x000ee80000100800 */
[----:B------:R1:W4:Y:S02]  /*7ff0*/  @P3 LDG.E.U16 R166, desc[UR6][R116.64] ;  /* 0x0000000674a63981 */ /* 0x000324000c1e1500 */
[----:B-1----:R-:W-:Y:S02]  /*8000*/  @P4 IMAD.MOV.U32 R117, RZ, RZ, R131 ;  /* 0x000000ffff754224 */ /* 0x002fe400078e0083 */
[----:B------:R-:W4:Y:S01]  /*8010*/  LDL R131, [R1+0x4e0] ;  /* 0x0004e00001837983 */ /* 0x000f220000100800 */
[C---:B------:R-:W-:Y:S01]  /*8020*/  ISETP.GT.AND P0, PT, R130.reuse, RZ, PT ;  /* 0x000000ff8200720c */ /* 0x040fe20003f04270 */
[----:B------:R-:W-:Y:S01]  /*8030*/  @P4 IMAD.MOV.U32 R116, RZ, RZ, R123 ;  /* 0x000000ffff744224 */ /* 0x000fe200078e007b */
[----:B------:R-:W-:Y:S01]  /*8040*/  ISETP.GT.AND P5, PT, R130, 0x5, PT ;  /* 0x000000058200780c */ /* 0x000fe20003fa4270 */
[----:B------:R-:W4:Y:S01]  /*8050*/  LDL R123, [R1+0x4d4] ;  /* 0x0004d400017b7983 */ /* 0x000f220000100800 */
[----:B------:R-:W-:-:S02]  /*8060*/  PRMT R121, RZ, 0x7610, R121 ;  /* 0x00007610ff797816 */ /* 0x000fc40000000079 */
[----:B------:R-:W-:Y:S02]  /*8070*/  PRMT R140, RZ, 0x7610, R140 ;  /* 0x00007610ff8c7816 */ /* 0x000fe4000000008c */
[----:B------:R-:W-:Y:S02]  /*8080*/  ISETP.GT.AND P1, PT, R130, 0x6, PT ;  /* 0x000000068200780c */ /* 0x000fe40003f24270 */
[----:B------:R1:W4:Y:S03]  /*8090*/  @P4 LDG.E.U16 R121, desc[UR6][R116.64] ;  /* 0x0000000674794981 */ /* 0x000326000c1e1500 */
[----:B------:R-:W-:Y:S01]  /*80a0*/  @P0 IMAD.MOV.U32 R115, RZ, RZ, R111 ;  /* 0x000000ffff730224 */ /* 0x000fe200078e006f */
[----:B------:R-:W-:-:S04]  /*80b0*/  PRMT R134, RZ, 0x7610, R134 ;  /* 0x00007610ff867816 */ /* 0x000fc80000000086 */
[----:B------:R0:W4:Y:S01]  /*80c0*/  @P0 LDG.E.U16 R140, desc[UR6][R114.64] ;  /* 0x00000006728c0981 */ /* 0x000122000c1e1500 */
[----:B------:R-:W-:Y:S01]  /*80d0*/  ISETP.GT.AND P0, PT, R130, 0x7, PT ;  /* 0x000000078200780c */ /* 0x000fe20003f04270 */
[----:B-1----:R-:W-:Y:S02]  /*80e0*/  @P5 IMAD.MOV.U32 R117, RZ, RZ, R120 ;  /* 0x000000ffff755224 */ /* 0x002fe400078e0078 */
[----:B------:R-:W-:Y:S01]  /*80f0*/  @P5 IMAD.MOV.U32 R116, RZ, RZ, R0 ;  /* 0x000000ffff745224 */ /* 0x000fe200078e0000 */
[----:B------:R-:W-:Y:S01]  /*8100*/  PRMT R133, RZ, 0x7610, R133 ;  /* 0x00007610ff857816 */ /* 0x000fe20000000085 */
[----:B------:R-:W4:Y:S04]  /*8110*/  LDL R0, [R1+0x4d8] ;  /* 0x0004d80001007983 */ /* 0x000f280000100800 */
[----:B------:R2:W4:Y:S01]  /*8120*/  @P5 LDG.E.U16 R134, desc[UR6][R116.64] ;  /* 0x0000000674865981 */ /* 0x000522000c1e1500 */
[----:B0-----:R-:W-:Y:S01]  /*8130*/  PRMT R114, RZ, 0x7610, R114 ;  /* 0x00007610ff727816 */ /* 0x001fe20000000072 */
[----:B--2---:R-:W-:-:S02]  /*8140*/  @P1 IMAD.MOV.U32 R117, RZ, RZ, R119 ;  /* 0x000000ffff751224 */ /* 0x004fc400078e0077 */
[----:B---3--:R-:W-:-:S05]  /*8150*/  @P1 IMAD.MOV.U32 R116, RZ, RZ, R118 ;  /* 0x000000ffff741224 */ /* 0x008fca00078e0076 */
[----:B------:R0:W2:Y:S02]  /*8160*/  @P1 LDG.E.U16 R133, desc[UR6][R116.64] ;  /* 0x0000000674851981 */ /* 0x0000a4000c1e1500 */
[----:B0-----:R-:W-:Y:S02]  /*8170*/  @P0 IMAD.MOV.U32 R117, RZ, RZ, R132 ;  /* 0x000000ffff750224 */ /* 0x001fe400078e0084 */
[----:B----4-:R-:W-:-:S05]  /*8180*/  @P0 IMAD.MOV.U32 R116, RZ, RZ, R131 ;  /* 0x000000ffff740224 */ /* 0x010fca00078e0083 */
[----:B------:R0:W3:Y:S04]  /*8190*/  @P0 LDG.E.U16 R114, desc[UR6][R116.64] ;  /* 0x0000000674720981 */ /* 0x0000e8000c1e1500 */
[----:B------:R1:W-:Y:S04]  /*81a0*/  STL [R1+0x520], R121 ;  /* 0x0005207901007387 */ /* 0x0003e80000100800 */
[----:B------:R-:W4:Y:S04]  /*81b0*/  LDL R120, [R1+0x4d0] ;  /* 0x0004d00001787983 */ /* 0x000f280000100800 */
[----:B------:R-:W2:Y:S04]  /*81c0*/  LDL R118, [R1+0x4c8] ;  /* 0x0004c80001767983 */ /* 0x000ea80000100800 */
[----:B-1----:R-:W2:Y:S01]  /*81d0*/  LDL R121, [R1+0x4cc] ;  /* 0x0004cc0001797983 */ /* 0x002ea20000100800 */
[----:B------:R-:W-:-:S03]  /*81e0*/  ISETP.GT.AND P2, PT, R130, 0x8, PT ;  /* 0x000000088200780c */ /* 0x000fc60003f44270 */
[----:B------:R-:W2:Y:S10]  /*81f0*/  LDL R119, [R1+0x4c4] ;  /* 0x0004c40001777983 */ /* 0x000eb40000100800 */
[----:B0-----:R-:W-:-:S02]  /*8200*/  @P2 IMAD.MOV.U32 R116, RZ, RZ, R0 ;  /* 0x000000ffff742224 */ /* 0x001fc400078e0000 */
[----:B------:R-:W-:Y:S01]  /*8210*/  @P2 IMAD.MOV.U32 R117, RZ, RZ, R123 ;  /* 0x000000ffff752224 */ /* 0x000fe200078e007b */
[C---:B------:R-:W-:Y:S01]  /*8220*/  ISETP.GT.AND P3, PT, R130.reuse, 0x9, PT ;  /* 0x000000098200780c */ /* 0x040fe20003f64270 */
[----:B---3--:R-:W-:Y:S04]  /*8230*/  STL [R1+0x634], R114 ;  /* 0x0006347201007387 */ /* 0x008fe80000100800 */
[----:B------:R-:W3:Y:S04]  /*8240*/  LDL R123, [R1+0x4bc] ;  /* 0x0004bc00017b7983 */ /* 0x000ee80000100800 */
[----:B------:R-:W3:Y:S01]  /*8250*/  LDL R0, [R1+0x4c0] ;  /* 0x0004c00001007983 */ /* 0x000ee20000100800 */
[----:B------:R-:W-:-:S02]  /*8260*/  ISETP.GT.AND P4, PT, R130, 0xa, PT ;  /* 0x0000000a8200780c */ /* 0x000fc40003f84270 */
[----:B------:R-:W-:Y:S01]  /*8270*/  PRMT R143, RZ, 0x7610, R143 ;  /* 0x00007610ff8f7816 */ /* 0x000fe2000000008f */
[----:B------:R-:W3:Y:S01]  /*8280*/  LDL R132, [R1+0x4b4] ;  /* 0x0004b40001847983 */ /* 0x000ee20000100800 */
[----:B------:R-:W-:-:S03]  /*8290*/  PRMT R159, RZ, 0x7610, R159 ;  /* 0x00007610ff9f7816 */ /* 0x000fc6000000009f */
[----:B------:R-:W3:Y:S04]  /*82a0*/  LDL R131, [R1+0x4b8] ;  /* 0x0004b80001837983 */ /* 0x000ee80000100800 */
[----:B------:R4:W3:Y:S02]  /*82b0*/  @P2 LDG.E.U16 R143, desc[UR6][R116.64] ;  /* 0x00000006748f2981 */ /* 0x0008e4000c1e1500 */
[----:B----4-:R-:W-:Y:S02]  /*82c0*/  @P3 IMAD.MOV.U32 R116, RZ, RZ, R120 ;  /* 0x000000ffff743224 */ /* 0x010fe400078e0078 */
[----:B--2---:R-:W-:Y:S01]  /*82d0*/  @P3 IMAD.MOV.U32 R117, RZ, RZ, R121 ;  /* 0x000000ffff753224 */ /* 0x004fe200078e0079 */
[----:B------:R-:W-:Y:S01]  /*82e0*/  ISETP.GT.AND P1, PT, R130, 0xb, PT ;  /* 0x0000000b8200780c */ /* 0x000fe20003f24270 */
[----:B------:R-:W2:Y:S04]  /*82f0*/  LDL R121, [R1+0x4ac] ;  /* 0x0004ac0001797983 */ /* 0x000ea80000100800 */
[----:B------:R0:W4:Y:S04]  /*8300*/  @P3 LDG.E.U16 R159, desc[UR6][R116.64] ;  /* 0x00000006749f3981 */ /* 0x000128000c1e1500 */
[----:B------:R-:W4:Y:S01]  /*8310*/  LDL R120, [R1+0x4a4] ;  /* 0x0004a40001787983 */ /* 0x000f220000100800 */
[----:B0-----:R-:W-:-:S03]  /*8320*/  @P4 IMAD.MOV.U32 R116, RZ, RZ, R118 ;  /* 0x000000ffff744224 */ /* 0x001fc600078e0076 */
[----:B------:R-:W4:Y:S01]  /*8330*/  LDL R118, [R1+0x4b0] ;  /* 0x0004b00001767983 */ /* 0x000f220000100800 */
[----:B------:R-:W-:-:S03]  /*8340*/  @P4 IMAD.MOV.U32 R117, RZ, RZ, R119 ;  /* 0x000000ffff754224 */ /* 0x000fc600078e0077 */
[----:B------:R-:W4:Y:S01]  /*8350*/  LDL R119, [R1+0x4a8] ;  /* 0x0004a80001777983 */ /* 0x000f220000100800 */
[----:B------:R-:W-:-:S03]  /*8360*/  PRMT R181, RZ, 0x7610, R181 ;  /* 0x00007610ffb57816 */ /* 0x000fc600000000b5 */
[----:B------:R-:W-:Y:S04]  /*8370*/  STL [R1+0x51c], R134 ;  /* 0x00051c8601007387 */ /* 0x000fe80000100800 */
[----:B------:R3:W4:Y:S02]  /*8380*/  @P4 LDG.E.U16 R181, desc[UR6][R116.64] ;  /* 0x0000000674b54981 */ /* 0x000724000c1e1500 */
[----:B---3--:R-:W-:Y:S02]  /*8390*/  @P1 IMAD.MOV.U32 R117, RZ, RZ, R123 ;  /* 0x000000ffff751224 */ /* 0x008fe400078e007b */
[----:B------:R-:W3:Y:S01]  /*83a0*/  LDL R123, [R1+0x49c] ;  /* 0x00049c00017b7983 */ /* 0x000ee20000100800 */
[----:B------:R-:W-:-:S03]  /*83b0*/  @P1 IMAD.MOV.U32 R116, RZ, RZ, R0 ;  /* 0x000000ffff741224 */ /* 0x000fc600078e0000 */
[----:B------:R-:W3:Y:S01]  /*83c0*/  LDL R0, [R1+0x4a0] ;  /* 0x0004a00001007983 */ /* 0x000ee20000100800 */
[C---:B------:R-:W-:Y:S02]  /*83d0*/  ISETP.GT.AND P0, PT, R130.reuse, 0xc, PT ;  /* 0x0000000c8200780c */ /* 0x040fe40003f04270 */
[----:B------:R-:W-:Y:S02]  /*83e0*/  PRMT R165, RZ, 0x7610, R165 ;  /* 0x00007610ffa57816 */ /* 0x000fe400000000a5 */
[C---:B------:R-:W-:Y:S02]  /*83f0*/  ISETP.GT.AND P2, PT, R130.reuse, 0xd, PT ;  /* 0x0000000d8200780c */ /* 0x040fe40003f44270 */
[----:B------:R-:W-:Y:S02]  /*8400*/  PRMT R129, RZ, 0x7610, R129 ;  /* 0x00007610ff817816 */ /* 0x000fe40000000081 */
[----:B------:R-:W-:Y:S01]  /*8410*/  ISETP.GT.AND P3, PT, R130, 0xe, PT ;  /* 0x0000000e8200780c */ /* 0x000fe20003f64270 */
[----:B------:R0:W3:Y:S01]  /*8420*/  @P1 LDG.E.U16 R165, desc[UR6][R116.64] ;  /* 0x0000000674a51981 */ /* 0x0000e2000c1e1500 */
[----:B------:R-:W-:-:S03]  /*8430*/  PRMT R127, RZ, 0x7610, R127 ;  /* 0x00007610ff7f7816 */ /* 0x000fc6000000007f */
[----:B0-----:R-:W-:Y:S02]  /*8440*/  @P0 IMAD.MOV.U32 R116, RZ, RZ, R131 ;  /* 0x000000ffff740224 */ /* 0x001fe400078e0083 */
[----:B------:R-:W-:-:S05]  /*8450*/  @P0 IMAD.MOV.U32 R117, RZ, RZ, R132 ;  /* 0x000000ffff750224 */ /* 0x000fca00078e0084 */
[----:B------:R2:W3:Y:S01]  /*8460*/  @P0 LDG.E.U16 R129, desc[UR6][R116.64] ;  /* 0x0000000674810981 */ /* 0x0004e2000c1e1500 */
[----:B------:R-:W-:Y:S02]  /*8470*/  ISETP.GT.AND P4, PT, R130, 0xf, PT ;  /* 0x0000000f8200780c */ /* 0x000fe40003f84270 */
[----:B------:R-:W-:Y:S01]  /*8480*/  PRMT R128, RZ, 0x7610, R128 ;  /* 0x00007610ff807816 */ /* 0x000fe20000000080 */
[----:B--2---:R-:W-:Y:S02]  /*8490*/  @P2 IMAD.MOV.U32 R117, RZ, RZ, R121 ;  /* 0x000000ffff752224 */ /* 0x004fe400078e0079 */
[----:B----4-:R-:W-:-:S05]  /*84a0*/  @P2 IMAD.MOV.U32 R116, RZ, RZ, R118 ;  /* 0x000000ffff742224 */ /* 0x010fca00078e0076 */
[----:B------:R0:W2:Y:S02]  /*84b0*/  @P2 LDG.E.U16 R127, desc[UR6][R116.64] ;  /* 0x00000006747f2981 */ /* 0x0000a4000c1e1500 */
[----:B0-----:R-:W-:Y:S02]  /*84c0*/  @P3 IMAD.MOV.U32 R116, RZ, RZ, R119 ;  /* 0x000000ffff743224 */ /* 0x001fe400078e0077 */
[----:B------:R-:W-:-:S05]  /*84d0*/  @P3 IMAD.MOV.U32 R117, RZ, RZ, R120 ;  /* 0x000000ffff753224 */ /* 0x000fca00078e0078 */
[----:B------:R3:W4:Y:S01]  /*84e0*/  @P3 LDG.E.U16 R128, desc[UR6][R116.64] ;  /* 0x0000000674803981 */ /* 0x000722000c1e1500 */
[----:B------:R-:W-:-:S03]  /*84f0*/  PRMT R111, RZ, 0x7610, R111 ;  /* 0x00007610ff6f7816 */ /* 0x000fc6000000006f */
[----:B------:R-:W-:Y:S04]  /*8500*/  STL [R1+0x518], R133 ;  /* 0x0005188501007387 */ /* 0x000fe80000100800 */
[----:B------:R-:W4:Y:S04]  /*8510*/  LDL R121, [R1+0x494] ;  /* 0x0004940001797983 */ /* 0x000f280000100800 */
[----:B------:R-:W4:Y:S04]  /*8520*/  LDL R118, [R1+0x498] ;  /* 0x0004980001767983 */ /* 0x000f280000100800 */
[----:B------:R-:W4:Y:S04]  /*8530*/  LDL R120, [R1+0x48c] ;  /* 0x00048c0001787983 */ /* 0x000f280000100800 */
[----:B------:R-:W4:Y:S01]  /*8540*/  LDL R119, [R1+0x490] ;  /* 0x0004900001777983 */ /* 0x000f220000100800 */
[----:B---3--:R-:W-:-:S02]  /*8550*/  @P4 IMAD.MOV.U32 R117, RZ, RZ, R123 ;  /* 0x000000ffff754224 */ /* 0x008fc400078e007b */
[----:B------:R-:W-:-:S05]  /*8560*/  @P4 IMAD.MOV.U32 R116, RZ, RZ, R0 ;  /* 0x000000ffff744224 */ /* 0x000fca00078e0000 */
[----:B------:R0:W3:Y:S01]  /*8570*/  @P4 LDG.E.U16 R111, desc[UR6][R116.64] ;  /* 0x00000006746f4981 */ /* 0x0000e2000c1e1500 */
[----:B------:R-:W-:-:S03]  /*8580*/  ISETP.GT.AND P1, PT, R130, 0x10, PT ;  /* 0x000000108200780c */ /* 0x000fc60003f24270 */
[----:B--2---:R1:W-:Y:S04]  /*8590*/  STL [R1+0x50], R127 ;  /* 0x0000507f01007387 */ /* 0x0043e80000100800 */
[----:B-1----:R-:W2:Y:S04]  /*85a0*/  LDL R127, [R1+0x488] ;  /* 0x00048800017f7983 */ /* 0x002ea80000100800 */
[----:B----4-:R1:W-:Y:S04]  /*85b0*/  STL [R1+0x4c], R128 ;  /* 0x00004c8001007387 */ /* 0x0103e80000100800 */
[----:B------:R-:W4:Y:S04]  /*85c0*/  LDL R123, [R1+0x47c] ;  /* 0x00047c00017b7983 */ /* 0x000f280000100800 */
[----:B------:R-:W4:Y:S04]  /*85d0*/  LDL R0, [R1+0x480] ;  /* 0x0004800001007983 */ /* 0x000f280000100800 */
[----:B-1----:R-:W4:Y:S01]  /*85e0*/  LDL R128, [R1+0x484] ;  /* 0x0004840001807983 */ /* 0x002f220000100800 */
[----:B0-----:R-:W-:-:S02]  /*85f0*/  @P1 IMAD.MOV.U32 R116, RZ, RZ, R118 ;  /* 0x000000ffff741224 */ /* 0x001fc400078e0076 */
[----:B------:R-:W-:Y:S01]  /*8600*/  @P1 IMAD.MOV.U32 R117, RZ, RZ, R121 ;  /* 0x000000ffff751224 */ /* 0x000fe200078e0079 */
[----:B---3--:R0:W-:Y:S04]  /*8610*/  STL [R1+0x638], R111 ;  /* 0x0006386f01007387 */ /* 0x0081e80000100800 */
[----:B------:R-:W3:Y:S04]  /*8620*/  LDL R121, [R1+0x474] ;  /* 0x0004740001797983 */ /* 0x000ee80000100800 */
[----:B------:R-:W3:Y:S01]  /*8630*/  LDL R118, [R1+0x478] ;  /* 0x0004780001767983 */ /* 0x000ee20000100800 */
[----:B------:R-:W-:-:S02]  /*8640*/  ISETP.GT.AND P0, PT, R130, 0x11, PT ;  /* 0x000000118200780c */ /* 0x000fc40003f04270 */
[----:B------:R-:W-:Y:S02]  /*8650*/  PRMT R142, RZ, 0x7610, R142 ;  /* 0x00007610ff8e7816 */ /* 0x000fe4000000008e */
[C---:B------:R-:W-:Y:S02]  /*8660*/  ISETP.GT.AND P2, PT, R130.reuse, 0x12, PT ;  /* 0x000000128200780c */ /* 0x040fe40003f44270 */
[----:B------:R-:W-:Y:S02]  /*8670*/  PRMT R158, RZ, 0x7610, R158 ;  /* 0x00007610ff9e7816 */ /* 0x000fe4000000009e */
[C---:B------:R-:W-:Y:S01]  /*8680*/  ISETP.GT.AND P3, PT, R130.reuse, 0x13, PT ;  /* 0x000000138200780c */ /* 0x040fe20003f64270 */
[----:B------:R1:W3:Y:S01]  /*8690*/  @P1 LDG.E.U16 R142, desc[UR6][R116.64] ;  /* 0x00000006748e1981 */ /* 0x0002e2000c1e1500 */
[----:B------:R-:W-:Y:S02]  /*86a0*/  ISETP.GT.AND P4, PT, R130, 0x14, PT ;  /* 0x000000148200780c */ /* 0x000fe40003f84270 */
[----:B------:R-:W-:Y:S01]  /*86b0*/  PRMT R180, RZ, 0x7610, R180 ;  /* 0x00007610ffb47816 */ /* 0x000fe200000000b4 */
[----:B------:R-:W-:Y:S01]  /*86c0*/  STL [R1+0x54], R129 ;  /* 0x0000548101007387 */ /* 0x000fe20000100800 */
[----:B-1----:R-:W-:-:S02]  /*86d0*/  @P0 IMAD.MOV.U32 R116, RZ, RZ, R119 ;  /* 0x000000ffff740224 */ /* 0x002fc400078e0077 */
[----:B------:R-:W-:Y:S01]  /*86e0*/  @P0 IMAD.MOV.U32 R117, RZ, RZ, R120 ;  /* 0x000000ffff750224 */ /* 0x000fe200078e0078 */
[----:B------:R-:W3:Y:S04]  /*86f0*/  LDL R119, [R1+0x470] ;  /* 0x0004700001777983 */ /* 0x000ee80000100800 */
[----:B------:R2:W3:Y:S04]  /*8700*/  @P0 LDG.E.U16 R158, desc[UR6][R116.64] ;  /* 0x00000006749e0981 */ /* 0x0004e8000c1e1500 */
[----:B------:R-:W3:Y:S01]  /*8710*/  LDL R120, [R1+0x46c] ;  /* 0x00046c0001787983 */ /* 0x000ee20000100800 */
[----:B------:R-:W-:Y:S01]  /*8720*/  PRMT R164, RZ, 0x7610, R164 ;  /* 0x00007610ffa47816 */ /* 0x000fe200000000a4 */
[----:B--2---:R-:W-:Y:S01]  /*8730*/  @P2 IMAD.MOV.U32 R116, RZ, RZ, R127 ;  /* 0x000000ffff742224 */ /* 0x004fe200078e007f */
[----:B------:R-:W-:Y:S01]  /*8740*/  PRMT R122, RZ, 0x7610, R122 ;  /* 0x00007610ff7a7816 */ /* 0x000fe2000000007a */
[----:B------:R-:W2:Y:S01]  /*8750*/  LDL R127, [R1+0x454] ;  /* 0x00045400017f7983 */ /* 0x000ea20000100800 */
[----:B----4-:R-:W-:-:S05]  /*8760*/  @P2 IMAD.MOV.U32 R117, RZ, RZ, R128 ;  /* 0x000000ffff752224 */ /* 0x010fca00078e0080 */
[----:B------:R1:W4:Y:S02]  /*8770*/  @P2 LDG.E.U16 R180, desc[UR6][R116.64] ;  /* 0x0000000674b42981 */ /* 0x000324000c1e1500 */
[----:B-1----:R-:W-:Y:S02]  /*8780*/  @P3 IMAD.MOV.U32 R116, RZ, RZ, R0 ;  /* 0x000000ffff743224 */ /* 0x002fe400078e0000 */
[----:B------:R-:W-:Y:S01]  /*8790*/  @P3 IMAD.MOV.U32 R117, RZ, RZ, R123 ;  /* 0x000000ffff753224 */ /* 0x000fe200078e007b */
[----:B------:R-:W2:Y:S04]  /*87a0*/  LDL R0, [R1+0x468] ;  /* 0x0004680001007983 */ /* 0x000ea80000100800 */
[----:B------:R-:W4:Y:S04]  /*87b0*/  LDL R123, [R1+0x464] ;  /* 0x00046400017b7983 */ /* 0x000f280000100800 */
[----:B------:R3:W4:Y:S02]  /*87c0*/  @P3 LDG.E.U16 R164, desc[UR6][R116.64] ;  /* 0x0000000674a43981 */ /* 0x000724000c1e1500 */
[----:B---3--:R-:W-:-:S02]  /*87d0*/  @P4 IMAD.MOV.U32 R117, RZ, RZ, R121 ;  /* 0x000000ffff754224 */ /* 0x008fc400078e0079 */
[----:B------:R-:W3:Y:S01]  /*87e0*/  LDL R121, [R1+0x45c] ;  /* 0x00045c0001797983 */ /* 0x000ee20000100800 */
[----:B------:R-:W-:-:S03]  /*87f0*/  @P4 IMAD.MOV.U32 R116, RZ, RZ, R118 ;  /* 0x000000ffff744224 */ /* 0x000fc600078e0076 */
[----:B------:R-:W3:Y:S04]  /*8800*/  LDL R118, [R1+0x460] ;  /* 0x0004600001767983 */ /* 0x000ee80000100800 */
[----:B------:R1:W3:Y:S01]  /*8810*/  @P4 LDG.E.U16 R122, desc[UR6][R116.64] ;  /* 0x00000006747a4981 */ /* 0x0002e2000c1e1500 */
[C---:B------:R-:W-:Y:S02]  /*8820*/  ISETP.GT.AND P1, PT, R130.reuse, 0x15, PT ;  /* 0x000000158200780c */ /* 0x040fe40003f24270 */
[C---:B------:R-:W-:Y:S02]  /*8830*/  ISETP.GT.AND P0, PT, R130.reuse, 0x16, PT ;  /* 0x000000168200780c */ /* 0x040fe40003f04270 */
[----:B------:R-:W-:Y:S02]  /*8840*/  PRMT R124, RZ, 0x7610, R124 ;  /* 0x00007610ff7c7816 */ /* 0x000fe4000000007c */
[----:B------:R-:W-:-:S02]  /*8850*/  ISETP.GT.AND P2, PT, R130, 0x17, PT ;  /* 0x000000178200780c */ /* 0x000fc40003f44270 */
[----:B0-----:R-:W-:-:S05]  /*8860*/  PRMT R111, RZ, 0x7610, R111 ;  /* 0x00007610ff6f7816 */ /* 0x001fca000000006f */
[----:B-1----:R-:W-:Y:S02]  /*8870*/  @P1 IMAD.MOV.U32 R116, RZ, RZ, R119 ;  /* 0x000000ffff741224 */ /* 0x002fe400078e0077 */
[----:B------:R-:W-:-:S05]  /*8880*/  @P1 IMAD.MOV.U32 R117, RZ, RZ, R120 ;  /* 0x000000ffff751224 */ /* 0x000fca00078e0078 */
[----:B------:R2:W3:Y:S01]  /*8890*/  @P1 LDG.E.U16 R124, desc[UR6][R116.64] ;  /* 0x00000006747c1981 */ /* 0x0004e2000c1e1500 */
[----:B------:R-:W-:Y:S01]  /*88a0*/  PRMT R110, RZ, 0x7610, R110 ;  /* 0x00007610ff6e7816 */ /* 0x000fe2000000006e */
[----:B--2---:R-:W-:Y:S02]  /*88b0*/  @P0 IMAD.MOV.U32 R116, RZ, RZ, R0 ;  /* 0x000000ffff740224 */ /* 0x004fe400078e0000 */
[----:B----4-:R-:W-:-:S05]  /*88c0*/  @P0 IMAD.MOV.U32 R117, RZ, RZ, R123 ;  /* 0x000000ffff750224 */ /* 0x010fca00078e007b */
[----:B------:R3:W2:Y:S02]  /*88d0*/  @P0 LDG.E.U16 R111, desc[UR6][R116.64] ;  /* 0x00000006746f0981 */ /* 0x0006a4000c1e1500 */
[----:B---3--:R-:W-:Y:S02]  /*88e0*/  @P2 IMAD.MOV.U32 R117, RZ, RZ, R121 ;  /* 0x000000ffff752224 */ /* 0x008fe400078e0079 */
[----:B------:R-:W-:Y:S01]  /*88f0*/  @P2 IMAD.MOV.U32 R116, RZ, RZ, R118 ;  /* 0x000000ffff742224 */ /* 0x000fe200078e0076 */
[----:B------:R0:W-:Y:S04]  /*8900*/  STL [R1+0x3c], R122 ;  /* 0x00003c7a01007387 */ /* 0x0001e80000100800 */
[----:B------:R-:W3:Y:S04]  /*8910*/  @P2 LDG.E.U16 R110, desc[UR6][R116.64] ;  /* 0x00000006746e2981 */ /* 0x000ee8000c1e1500 */
[----:B------:R-:W4:Y:S04]  /*8920*/  LDL R120, [R1+0x44c] ;  /* 0x00044c0001787983 */ /* 0x000f280000100800 */
[----:B0-----:R-:W4:Y:S04]  /*8930*/  LDL R122, [R1+0x458] ;  /* 0x00045800017a7983 */ /* 0x001f280000100800 */
[----:B------:R-:W4:Y:S01]  /*8940*/  LDL R119, [R1+0x450] ;  /* 0x0004500001777983 */ /* 0x000f220000100800 */
[----:B------:R-:W-:-:S03]  /*8950*/  ISETP.GT.AND P3, PT, R130, 0x18, PT ;  /* 0x000000188200780c */ /* 0x000fc60003f64270 */
[----:B------:R0:W-:Y:S04]  /*8960*/  STL [R1+0x34], R124 ;  /* 0x0000347c01007387 */ /* 0x0001e80000100800 */
[----:B------:R-:W4:Y:S04]  /*8970*/  LDL R0, [R1+0x448] ;  /* 0x0004480001007983 */ /* 0x000f280000100800 */
[----:B0-----:R-:W4:Y:S04]  /*8980*/  LDL R124, [R1+0x444] ;  /* 0x00044400017c7983 */ /* 0x001f280000100800 */
[----:B--2---:R-:W-:Y:S04]  /*8990*/  STL [R1+0x63c], R111 ;  /* 0x00063c6f01007387 */ /* 0x004fe80000100800 */
[----:B------:R-:W2:Y:S04]  /*89a0*/  LDL R123, [R1+0x43c] ;  /* 0x00043c00017b7983 */ /* 0x000ea80000100800 */
[----:B------:R-:W2:Y:S04]  /*89b0*/  LDL R121, [R1+0x440] ;  /* 0x0004400001797983 */ /* 0x000ea80000100800 */
[----:B------:R-:W2:Y:S04]  /*89c0*/  LDL R118, [R1+0x438] ;  /* 0x0004380001767983 */ /* 0x000ea80000100800 */
[----:B---3--:R-:W-:Y:S01]  /*89d0*/  STL [R1+0x640], R110 ;  /* 0x0006406e01007387 */ /* 0x008fe20000100800 */
[----:B----4-:R-:W-:-:S03]  /*89e0*/  @P3 IMAD.MOV.U32 R116, RZ, RZ, R122 ;  /* 0x000000ffff743224 */ /* 0x010fc600078e007a */
[----:B------:R-:W3:Y:S01]  /*89f0*/  LDL R122, [R1+0x434] ;  /* 0x00043400017a7983 */ /* 0x000ee20000100800 */
[C---:B------:R-:W-:Y:S01]  /*8a00*/  ISETP.GT.AND P4, PT, R130.reuse, 0x19, PT ;  /* 0x000000198200780c */ /* 0x040fe20003f84270 */
[----:B------:R-:W-:Y:S01]  /*8a10*/  @P3 IMAD.MOV.U32 R117, RZ, RZ, R127 ;  /* 0x000000ffff753224 */ /* 0x000fe200078e007f */
[----:B------:R-:W-:Y:S02]  /*8a20*/  PRMT R145, RZ, 0x7610, R145 ;  /* 0x00007610ff917816 */ /* 0x000fe40000000091 */
[C---:B------:R-:W-:Y:S02]  /*8a30*/  ISETP.GT.AND P1, PT, R130.reuse, 0x1a, PT ;  /* 0x0000001a8200780c */ /* 0x040fe40003f24270 */
[----:B------:R-:W-:Y:S02]  /*8a40*/  PRMT R191, RZ, 0x7610, R191 ;  /* 0x00007610ffbf7816 */ /* 0x000fe400000000bf */
[----:B------:R-:W-:Y:S01]  /*8a50*/  ISETP.GT.AND P0, PT, R130, 0x1b, PT ;  /* 0x0000001b8200780c */ /* 0x000fe20003f04270 */
[----:B------:R0:W4:Y:S01]  /*8a60*/  @P3 LDG.E.U16 R145, desc[UR6][R116.64] ;  /* 0x0000000674913981 */ /* 0x000122000c1e1500 */
[----:B------:R-:W-:-:S02]  /*8a70*/  PRMT R179, RZ, 0x7610, R179 ;  /* 0x00007610ffb37816 */ /* 0x000fc400000000b3 */
[----:B------:R-:W-:Y:S01]  /*8a80*/  ISETP.GT.AND P2, PT, R130, 0x1c, PT ;  /* 0x0000001c8200780c */ /* 0x000fe20003f44270 */
[----:B0-----:R-:W-:Y:S02]  /*8a90*/  @P4 IMAD.MOV.U32 R116, RZ, RZ, R119 ;  /* 0x000000ffff744224 */ /* 0x001fe400078e0077 */
[----:B------:R-:W-:Y:S01]  /*8aa0*/  @P4 IMAD.MOV.U32 R117, RZ, RZ, R120 ;  /* 0x000000ffff754224 */ /* 0x000fe200078e0078 */
[----:B------:R-:W4:Y:S04]  /*8ab0*/  LDL R119, [R1+0x430] ;  /* 0x0004300001777983 */ /* 0x000f280000100800 */
[----:B------:R0:W4:Y:S04]  /*8ac0*/  @P4 LDG.E.U16 R191, desc[UR6][R116.64] ;  /* 0x0000000674bf4981 */ /* 0x000128000c1e1500 */
[----:B------:R-:W4:Y:S01]  /*8ad0*/  LDL R120, [R1+0x42c] ;  /* 0x00042c0001787983 */ /* 0x000f220000100800 */
[----:B------:R-:W-:Y:S01]  /*8ae0*/  PRMT R246, RZ, 0x7610, R246 ;  /* 0x00007610fff67816 */ /* 0x000fe200000000f6 */
[----:B0-----:R-:W-:-:S02]  /*8af0*/  @P1 IMAD.MOV.U32 R116, RZ, RZ, R0 ;  /* 0x000000ffff741224 */ /* 0x001fc400078e0000 */
[----:B------:R-:W-:Y:S01]  /*8b00*/  @P1 IMAD.MOV.U32 R117, RZ, RZ, R124 ;  /* 0x000000ffff751224 */ /* 0x000fe200078e007c */
[----:B------:R-:W4:Y:S04]  /*8b10*/  LDL R0, [R1+0x428] ;  /* 0x0004280001007983 */ /* 0x000f280000100800 */
[----:B------:R2:W4:Y:S04]  /*8b20*/  @P1 LDG.E.U16 R179, desc[UR6][R116.64] ;  /* 0x0000000674b31981 */ /* 0x000528000c1e1500 */
[----:B------:R-:W4:Y:S01]  /*8b30*/  LDL R124, [R1+0x41c] ;  /* 0x00041c00017c7983 */ /* 0x000f220000100800 */
[----:B--2---:R-:W-:-:S02]  /*8b40*/  @P0 IMAD.MOV.U32 R117, RZ, RZ, R123 ;  /* 0x000000ffff750224 */ /* 0x004fc400078e007b */
[----:B------:R-:W-:Y:S01]  /*8b50*/  @P0 IMAD.MOV.U32 R116, RZ, RZ, R121 ;  /* 0x000000ffff740224 */ /* 0x000fe200078e0079 */
[C---:B------:R-:W-:Y:S01]  /*8b60*/  ISETP.GT.AND P3, PT, R130.reuse, 0x1d, PT ;  /* 0x0000001d8200780c */ /* 0x040fe20003f64270 */
[----:B------:R-:W2:Y:S04]  /*8b70*/  LDL R121, [R1+0x424] ;  /* 0x0004240001797983 */ /* 0x000ea80000100800 */
[----:B------:R3:W2:Y:S01]  /*8b80*/  @P0 LDG.E.U16 R246, desc[UR6][R116.64] ;  /* 0x0000000674f60981 */ /* 0x0006a2000c1e1500 */
[----:B------:R-:W-:Y:S02]  /*8b90*/  ISETP.GT.AND P4, PT, R130, 0x1e, PT ;  /* 0x0000001e8200780c */ /* 0x000fe40003f84270 */
[----:B------:R-:W-:Y:S01]  /*8ba0*/  PRMT R126, RZ, 0x7610, R126 ;  /* 0x00007610ff7e7816 */ /* 0x000fe2000000007e */
[----:B------:R-:W2:Y:S01]  /*8bb0*/  LDL R123, [R1+0x414] ;  /* 0x00041400017b7983 */ /* 0x000ea20000100800 */
[----:B---3--:R-:W-:-:S03]  /*8bc0*/  @P2 IMAD.MOV.U32 R117, RZ, RZ, R122 ;  /* 0x000000ffff752224 */ /* 0x008fc600078e007a */
[----:B------:R-:W3:Y:S01]  /*8bd0*/  LDL R122, [R1+0x420] ;  /* 0x00042000017a7983 */ /* 0x000ee20000100800 */
[----:B------:R-:W-:Y:S01]  /*8be0*/  @P2 IMAD.MOV.U32 R116, RZ, RZ, R118 ;  /* 0x000000ffff742224 */ /* 0x000fe200078e0076 */
[----:B------:R-:W-:Y:S02]  /*8bf0*/  PRMT R125, RZ, 0x7610, R125 ;  /* 0x00007610ff7d7816 */ /* 0x000fe4000000007d */
[----:B------:R-:W-:Y:S01]  /*8c00*/  ISETP.GT.AND P1, PT, R130, 0x1f, PT ;  /* 0x0000001f8200780c */ /* 0x000fe20003f24270 */
[----:B------:R-:W3:Y:S04]  /*8c10*/  LDL R118, [R1+0x418] ;  /* 0x0004180001767983 */ /* 0x000ee80000100800 */
[----:B------:R4:W3:Y:S01]  /*8c20*/  @P2 LDG.E.U16 R126, desc[UR6][R116.64] ;  /* 0x00000006747e2981 */ /* 0x0008e2000c1e1500 */
[----:B------:R-:W-:Y:S01]  /*8c30*/  PRMT R114, RZ, 0x7610, R114 ;  /* 0x00007610ff727816 */ /* 0x000fe20000000072 */
[----:B----4-:R-:W-:Y:S01]  /*8c40*/  @P3 IMAD.MOV.U32 R116, RZ, RZ, R119 ;  /* 0x000000ffff743224 */ /* 0x010fe200078e0077 */
[----:B------:R-:W-:Y:S01]  /*8c50*/  PRMT R113, RZ, 0x7610, R113 ;  /* 0x00007610ff717816 */ /* 0x000fe20000000071 */
[----:B------:R-:W4:Y:S01]  /*8c60*/  LDL R119, [R1+0x410] ;  /* 0x0004100001777983 */ /* 0x000f220000100800 */
[----:B------:R-:W-:-:S03]  /*8c70*/  @P3 IMAD.MOV.U32 R117, RZ, RZ, R120 ;  /* 0x000000ffff753224 */ /* 0x000fc600078e0078 */
[----:B------:R-:W4:Y:S04]  /*8c80*/  LDL R120, [R1+0x40c] ;  /* 0x00040c0001787983 */ /* 0x000f280000100800 */
[----:B------:R0:W4:Y:S02]  /*8c90*/  @P3 LDG.E.U16 R125, desc[UR6][R116.64] ;  /* 0x00000006747d3981 */ /* 0x000124000c1e1500 */
[----:B0-----:R-:W-:Y:S02]  /*8ca0*/  @P4 IMAD.MOV.U32 R116, RZ, RZ, R0 ;  /* 0x000000ffff744224 */ /* 0x001fe400078e0000 */
[----:B--2---:R-:W-:-:S05]  /*8cb0*/  @P4 IMAD.MOV.U32 R117, RZ, RZ, R121 ;  /* 0x000000ffff754224 */ /* 0x004fca00078e0079 */
[----:B------:R0:W2:Y:S02]  /*8cc0*/  @P4 LDG.E.U16 R114, desc[UR6][R116.64] ;  /* 0x0000000674724981 */ /* 0x0000a4000c1e1500 */
[----:B0-----:R-:W-:Y:S02]  /*8cd0*/  @P1 IMAD.MOV.U32 R117, RZ, RZ, R124 ;  /* 0x000000ffff751224 */ /* 0x001fe400078e007c */
[----:B---3--:R-:W-:-:S05]  /*8ce0*/  @P1 IMAD.MOV.U32 R116, RZ, RZ, R122 ;  /* 0x000000ffff741224 */ /* 0x008fca00078e007a */
[----:B------:R0:W3:Y:S01]  /*8cf0*/  @P1 LDG.E.U16 R113, desc[UR6][R116.64] ;  /* 0x0000000674711981 */ /* 0x0000e2000c1e1500 */
[----:B------:R-:W-:-:S13]  /*8d00*/  ISETP.GT.AND P0, PT, R130, 0x20, PT ;  /* 0x000000208200780c */ /* 0x000fda0003f04270 */
[----:B0-----:R-:W-:Y:S01]  /*8d10*/  @P0 IMAD.MOV.U32 R117, RZ, RZ, R123 ;  /* 0x000000ffff750224 */ /* 0x001fe200078e007b */
[----:B----4-:R0:W-:Y:S04]  /*8d20*/  STL [R1+0x1c], R125 ;  /* 0x00001c7d01007387 */ /* 0x0101e80000100800 */
[----:B------:R-:W4:Y:S04]  /*8d30*/  LDL R121, [R1+0x408] ;  /* 0x0004080001797983 */ /* 0x000f280000100800 */
[----:B------:R-:W4:Y:S04]  /*8d40*/  LDL R0, [R1+0x400] ;  /* 0x0004000001007983 */ /* 0x000f280000100800 */
[----:B0-----:R-:W4:Y:S04]  /*8d50*/  LDL R125, [R1+0x404] ;  /* 0x00040400017d7983 */ /* 0x001f280000100800 */
[----:B--2---:R-:W-:Y:S04]  /*8d60*/  STL [R1+0x644], R114 ;  /* 0x0006447201007387 */ /* 0x004fe80000100800 */
[----:B------:R-:W2:Y:S04]  /*8d70*/  LDL R124, [R1+0x3fc] ;  /* 0x0003fc00017c7983 */ /* 0x000ea80000100800 */
[----:B------:R-:W2:Y:S04]  /*8d80*/  LDL R122, [R1+0x3f8] ;  /* 0x0003f800017a7983 */ /* 0x000ea80000100800 */
[----:B---3--:R0:W-:Y:S04]  /*8d90*/  STL [R1+0x648], R113 ;  /* 0x0006487101007387 */ /* 0x0081e80000100800 */
[----:B------:R-:W3:Y:S01]  /*8da0*/  LDL R123, [R1+0x3f4] ;  /* 0x0003f400017b7983 */ /* 0x000ee20000100800 */
[C---:B------:R-:W-:Y:S01]  /*8db0*/  ISETP.GT.AND P2, PT, R130.reuse, 0x21, PT ;  /* 0x000000218200780c */ /* 0x040fe20003f44270 */
[----:B------:R-:W-:Y:S01]  /*8dc0*/  @P0 IMAD.MOV.U32 R116, RZ, RZ, R118 ;  /* 0x000000ffff740224 */ /* 0x000fe200078e0076 */
[----:B------:R-:W-:Y:S01]  /*8dd0*/  PRMT R144, RZ, 0x7610, R144 ;  /* 0x00007610ff907816 */ /* 0x000fe20000000090 */
[----:B------:R-:W3:Y:S01]  /*8de0*/  LDL R118, [R1+0x3f0] ;  /* 0x0003f00001767983 */ /* 0x000ee20000100800 */
[----:B------:R-:W-:-:S02]  /*8df0*/  ISETP.GT.AND P3, PT, R130, 0x22, PT ;  /* 0x000000228200780c */ /* 0x000fc40003f64270 */
[C---:B------:R-:W-:Y:S02]  /*8e00*/  ISETP.GT.AND P4, PT, R130.reuse, 0x23, PT ;  /* 0x000000238200780c */ /* 0x040fe40003f84270 */
[----:B------:R1:W3:Y:S01]  /*8e10*/  @P0 LDG.E.U16 R144, desc[UR6][R116.64] ;  /* 0x0000000674900981 */ /* 0x0002e2000c1e1500 */
[----:B------:R-:W-:Y:S02]  /*8e20*/  PRMT R160, RZ, 0x7610, R160 ;  /* 0x00007610ffa07816 */ /* 0x000fe400000000a0 */
[----:B------:R-:W-:Y:S02]  /*8e30*/  PRMT R178, RZ, 0x7610, R178 ;  /* 0x00007610ffb27816 */ /* 0x000fe400000000b2 */
[----:B------:R-:W-:Y:S01]  /*8e40*/  ISETP.GT.AND P1, PT, R130, 0x24, PT ;  /* 0x000000248200780c */ /* 0x000fe20003f24270 */
[----:B-1----:R-:W-:Y:S02]  /*8e50*/  @P2 IMAD.MOV.U32 R116, RZ, RZ, R119 ;  /* 0x000000ffff742224 */ /* 0x002fe400078e0077 */
[----:B------:R-:W-:-:S05]  /*8e60*/  @P2 IMAD.MOV.U32 R117, RZ, RZ, R120 ;  /* 0x000000ffff752224 */ /* 0x000fca00078e0078 */
[----:B------:R4:W3:Y:S01]  /*8e70*/  @P2 LDG.E.U16 R160, desc[UR6][R116.64] ;  /* 0x0000000674a02981 */ /* 0x0008e2000c1e1500 */
[----:B------:R-:W-:Y:S01]  /*8e80*/  PRMT R7, RZ, 0x7610, R7 ;  /* 0x00007610ff077816 */ /* 0x000fe20000000007 */
[----:B----4-:R-:W-:Y:S02]  /*8e90*/  @P3 IMAD.MOV.U32 R116, RZ, RZ, R121 ;  /* 0x000000ffff743224 */ /* 0x010fe400078e0079 */
[----:B------:R-:W-:-:S05]  /*8ea0*/  @P3 IMAD.MOV.U32 R117, RZ, RZ, R125 ;  /* 0x000000ffff753224 */ /* 0x000fca00078e007d */
[----:B------:R1:W4:Y:S01]  /*8eb0*/  @P3 LDG.E.U16 R178, desc[UR6][R116.64] ;  /* 0x0000000674b23981 */ /* 0x000322000c1e1500 */
[----:B0-----:R-:W-:Y:S01]  /*8ec0*/  PRMT R113, RZ, 0x7610, R113 ;  /* 0x00007610ff717816 */ /* 0x001fe20000000071 */
[----:B-1----:R-:W-:Y:S02]  /*8ed0*/  @P4 IMAD.MOV.U32 R116, RZ, RZ, R0 ;  /* 0x000000ffff744224 */ /* 0x002fe400078e0000 */
[----:B------:R0:W-:Y:S04]  /*8ee0*/  STL [R1+0x20], R126 ;  /* 0x0000207e01007387 */ /* 0x0001e80000100800 */
[----:B------:R-:W4:Y:S04]  /*8ef0*/  LDL R119, [R1+0x3ec] ;  /* 0x0003ec0001777983 */ /* 0x000f280000100800 */
[----:B------:R-:W4:Y:S04]  /*8f00*/  LDL R120, [R1+0x3e8] ;  /* 0x0003e80001787983 */ /* 0x000f280000100800 */
[----:B------:R-:W4:Y:S04]  /*8f10*/  LDL R121, [R1+0x3e4] ;  /* 0x0003e40001797983 */ /* 0x000f280000100800 */
[----:B------:R-:W4:Y:S04]  /*8f20*/  LDL R0, [R1+0x3e0] ;  /* 0x0003e00001007983 */ /* 0x000f280000100800 */
[----:B0-----:R-:W4:Y:S01]  /*8f30*/  LDL R126, [R1+0x3dc] ;  /* 0x0003dc00017e7983 */ /* 0x001f220000100800 */
[----:B--2---:R-:W-:-:S05]  /*8f40*/  @P4 IMAD.MOV.U32 R117, RZ, RZ, R124 ;  /* 0x000000ffff754224 */ /* 0x004fca00078e007c */
[----:B------:R0:W2:Y:S02]  /*8f50*/  @P4 LDG.E.U16 R7, desc[UR6][R116.64] ;  /* 0x0000000674074981 */ /* 0x0000a4000c1e1500 */
[----:B0-----:R-:W-:Y:S01]  /*8f60*/  @P1 IMAD.MOV.U32 R116, RZ, RZ, R122 ;  /* 0x000000ffff741224 */ /* 0x001fe200078e007a */
[----:B------:R-:W-:Y:S01]  /*8f70*/  ISETP.GT.AND P0, PT, R130, 0x25, PT ;  /* 0x000000258200780c */ /* 0x000fe20003f04270 */
[----:B------:R-:W2:Y:S01]  /*8f80*/  LDL R122, [R1+0x3d8] ;  /* 0x0003d800017a7983 */ /* 0x000ea20000100800 */
[----:B---3--:R-:W-:-:S03]  /*8f90*/  @P1 IMAD.MOV.U32 R117, RZ, RZ, R123 ;  /* 0x000000ffff751224 */ /* 0x008fc600078e007b */
[----:B------:R-:W3:Y:S04]  /*8fa0*/  LDL R123, [R1+0x3d4] ;  /* 0x0003d400017b7983 */ /* 0x000ee80000100800 */
[----:B------:R0:W2:Y:S01]  /*8fb0*/  @P1 LDG.E.U16 R113, desc[UR6][R116.64] ;  /* 0x0000000674711981 */ /* 0x0000a2000c1e1500 */
[C---:B------:R-:W-:Y:S02]  /*8fc0*/  ISETP.GT.AND P2, PT, R130.reuse, 0x26, PT ;  /* 0x000000268200780c */ /* 0x040fe40003f44270 */
[----:B------:R-:W-:Y:S01]  /*8fd0*/  PRMT R110, RZ, 0x7610, R110 ;  /* 0x00007610ff6e7816 */ /* 0x000fe2000000006e */
[----:B0-----:R-:W-:Y:S01]  /*8fe0*/  @P0 IMAD.MOV.U32 R116, RZ, RZ, R118 ;  /* 0x000000ffff740224 */ /* 0x001fe200078e0076 */
[----:B------:R-:W-:Y:S02]  /*8ff0*/  ISETP.GT.AND P3, PT, R130, 0x27, PT ;  /* 0x000000278200780c */ /* 0x000fe40003f64270 */
[----:B------:R-:W-:Y:S01]  /*9000*/  PRMT R112, RZ, 0x7610, R112 ;  /* 0x00007610ff707816 */ /* 0x000fe20000000070 */
[----:B----4-:R-:W-:-:S05]  /*9010*/  @P0 IMAD.MOV.U32 R117, RZ, RZ, R119 ;  /* 0x000000ffff750224 */ /* 0x010fca00078e0077 */
[----:B------:R0:W4:Y:S02]  /*9020*/  @P0 LDG.E.U16 R110, desc[UR6][R116.64] ;  /* 0x00000006746e0981 */ /* 0x000124000c1e1500 */
[----:B0-----:R-:W-:Y:S02]  /*9030*/  @P2 IMAD.MOV.U32 R116, RZ, RZ, R120 ;  /* 0x000000ffff742224 */ /* 0x001fe400078e0078 */
[----:B------:R-:W-:-:S05]  /*9040*/  @P2 IMAD.MOV.U32 R117, RZ, RZ, R121 ;  /* 0x000000ffff752224 */ /* 0x000fca00078e0079 */
[----:B------:R0:W4:Y:S02]  /*9050*/  @P2 LDG.E.U16 R112, desc[UR6][R116.64] ;  /* 0x0000000674702981 */ /* 0x000124000c1e1500 */
[----:B0-----:R-:W-:Y:S02]  /*9060*/  @P3 IMAD.MOV.U32 R116, RZ, RZ, R0 ;  /* 0x000000ffff743224 */ /* 0x001fe400078e0000 */
[----:B--2---:R0:W-:Y:S04]  /*9070*/  STL [R1+0x64c], R113 ;  /* 0x00064c7101007387 */ /* 0x0041e80000100800 */
[----:B------:R-:W2:Y:S04]  /*9080*/  LDL R119, [R1+0x3cc] ;  /* 0x0003cc0001777983 */ /* 0x000ea80000100800 */
[----:B------:R-:W4:Y:S04]  /*9090*/  LDL R118, [R1+0x3d0] ;  /* 0x0003d00001767983 */ /* 0x000f280000100800 */
[----:B------:R-:W4:Y:S04]  /*90a0*/  LDL R125, [R1+0x3c4] ;  /* 0x0003c400017d7983 */ /* 0x000f280000100800 */
[----:B------:R-:W4:Y:S04]  /*90b0*/  LDL R124, [R1+0x3c8] ;  /* 0x0003c800017c7983 */ /* 0x000f280000100800 */
[----:B------:R-:W4:Y:S04]  /*90c0*/  LDL R121, [R1+0x3bc] ;  /* 0x0003bc0001797983 */ /* 0x000f280000100800 */
[----:B------:R-:W4:Y:S04]  /*90d0*/  LDL R120, [R1+0x3c0] ;  /* 0x0003c00001787983 */ /* 0x000f280000100800 */
[----:B0-----:R-:W4:Y:S04]  /*90e0*/  LDL R113, [R1+0x3b4] ;  /* 0x0003b40001717983 */ /* 0x001f280000100800 */
[----:B------:R-:W4:Y:S01]  /*90f0*/  LDL R0, [R1+0x3b8] ;  /* 0x0003b80001007983 */ /* 0x000f220000100800 */
[C---:B------:R-:W-:Y:S01]  /*9100*/  ISETP.GT.AND P4, PT, R130.reuse, 0x28, PT ;  /* 0x000000288200780c */ /* 0x040fe20003f84270 */
[----:B------:R-:W-:Y:S01]  /*9110*/  @P3 IMAD.MOV.U32 R117, RZ, RZ, R126 ;  /* 0x000000ffff753224 */ /* 0x000fe200078e007e */
[----:B------:R-:W-:Y:S01]  /*9120*/  PRMT R3, RZ, 0x7610, R3 ;  /* 0x00007610ff037816 */ /* 0x000fe20000000003 */
[----:B------:R-:W4:Y:S01]  /*9130*/  LDL R127, [R1+0x19c] ;  /* 0x00019c00017f7983 */ /* 0x000f220000100800 */
[----:B------:R-:W-:-:S02]  /*9140*/  ISETP.GT.AND P1, PT, R130, 0x29, PT ;  /* 0x000000298200780c */ /* 0x000fc40003f24270 */
[----:B------:R-:W-:Y:S01]  /*9150*/  PRMT R147, RZ, 0x7610, R147 ;  /* 0x00007610ff937816 */ /* 0x000fe20000000093 */
[----:B------:R-:W4:Y:S04]  /*9160*/  LDL R126, [R1+0x1a0] ;  /* 0x0001a000017e7983 */ /* 0x000f280000100800 */
[----:B------:R0:W4:Y:S01]  /*9170*/  @P3 LDG.E.U16 R3, desc[UR6][R116.64] ;  /* 0x0000000674033981 */ /* 0x000122000c1e1500 */
[C---:B------:R-:W-:Y:S02]  /*9180*/  ISETP.GT.AND P0, PT, R130.reuse, 0x2a, PT ;  /* 0x0000002a8200780c */ /* 0x040fe40003f04270 */
[----:B------:R-:W-:Y:S01]  /*9190*/  PRMT R161, RZ, 0x7610, R161 ;  /* 0x00007610ffa17816 */ /* 0x000fe200000000a1 */
[----:B------:R-:W4:Y:S01]  /*91a0*/  LDL R129, [R1+0x174] ;  /* 0x0001740001817983 */ /* 0x000f220000100800 */
[----:B------:R-:W-:-:S02]  /*91b0*/  ISETP.GT.AND P2, PT, R130, 0x2b, PT ;  /* 0x0000002b8200780c */ /* 0x000fc40003f44270 */
[----:B------:R-:W-:Y:S01]  /*91c0*/  PRMT R177, RZ, 0x7610, R177 ;  /* 0x00007610ffb17816 */ /* 0x000fe200000000b1 */
[----:B------:R-:W4:Y:S01]  /*91d0*/  LDL R128, [R1+0x178] ;  /* 0x0001780001807983 */ /* 0x000f220000100800 */
[----:B0-----:R-:W-:Y:S02]  /*91e0*/  @P4 IMAD.MOV.U32 R116, RZ, RZ, R122 ;  /* 0x000000ffff744224 */ /* 0x001fe400078e007a */
[----:B---3--:R-:W-:Y:S01]  /*91f0*/  @P4 IMAD.MOV.U32 R117, RZ, RZ, R123 ;  /* 0x000000ffff754224 */ /* 0x008fe200078e007b */
[----:B------:R-:W3:Y:S04]  /*9200*/  LDL R122, [R1+0x3b0] ;  /* 0x0003b000017a7983 */ /* 0x000ee80000100800 */
[----:B------:R-:W3:Y:S04]  /*9210*/  LDL R123, [R1+0x3ac] ;  /* 0x0003ac00017b7983 */ /* 0x000ee80000100800 */
[----:B------:R2:W3:Y:S01]  /*9220*/  @P4 LDG.E.U16 R147, desc[UR6][R116.64] ;  /* 0x0000000674934981 */ /* 0x0004e2000c1e1500 */
[----:B------:R-:W-:-:S02]  /*9230*/  ISETP.GT.AND P3, PT, R130, 0x2c, PT ;  /* 0x0000002c8200780c */ /* 0x000fc40003f64270 */
[----:B------:R-:W-:Y:S01]  /*9240*/  PRMT R248, RZ, 0x7610, R248 ;  /* 0x00007610fff87816 */ /* 0x000fe200000000f8 */
[----:B------:R-:W3:Y:S01]  /*9250*/  LDL R131, [R1+0x148] ;  /* 0x0001480001837983 */ /* 0x000ee20000100800 */
[----:B------:R-:W-:Y:S02]  /*9260*/  PRMT R114, RZ, 0x7610, R114 ;  /* 0x00007610ff727816 */ /* 0x000fe40000000072 */
[----:B------:R-:W-:Y:S01]  /*9270*/  PRMT R111, RZ, 0x7610, R111 ;  /* 0x00007610ff6f7816 */ /* 0x000fe2000000006f */
[----:B------:R-:W3:Y:S01]  /*9280*/  LDL R132, [R1+0x144] ;  /* 0x0001440001847983 */ /* 0x000ee20000100800 */
[----:B------:R-:W-:Y:S02]  /*9290*/  PRMT R251, RZ, 0x7610, R251 ;  /* 0x00007610fffb7816 */ /* 0x000fe400000000fb */
[----:B------:R-:W-:Y:S01]  /*92a0*/  PRMT R250, RZ, 0x7610, R250 ;  /* 0x00007610fffa7816 */ /* 0x000fe200000000fa */
[----:B------:R-:W3:Y:S01]  /*92b0*/  LDL R135, [R1+0x12c] ;  /* 0x00012c0001877983 */ /* 0x000ee20000100800 */
[----:B------:R-:W-:-:S02]  /*92c0*/  PRMT R146, RZ, 0x7610, R146 ;  /* 0x00007610ff927816 */ /* 0x000fc40000000092 */
[----:B------:R-:W-:Y:S01]  /*92d0*/  PRMT R162, RZ, 0x7610, R162 ;  /* 0x00007610ffa27816 */ /* 0x000fe200000000a2 */
[----:B------:R-:W3:Y:S01]  /*92e0*/  LDL R134, [R1+0x130] ;  /* 0x0001300001867983 */ /* 0x000ee20000100800 */
[----:B------:R-:W-:Y:S02]  /*92f0*/  PRMT R176, RZ, 0x7610, R176 ;  /* 0x00007610ffb07816 */ /* 0x000fe400000000b0 */
[----:B------:R-:W-:Y:S02]  /*9300*/  PRMT R245, RZ, 0x7610, R245 ;  /* 0x00007610fff57816 */ /* 0x000fe400000000f5 */
[----:B------:R-:W-:Y:S02]  /*9310*/  PRMT R247, RZ, 0x7610, R247 ;  /* 0x00007610fff77816 */ /* 0x000fe400000000f7 */
[----:B------:R-:W-:Y:S02]  /*9320*/  PRMT R244, RZ, 0x7610, R244 ;  /* 0x00007610fff47816 */ /* 0x000fe400000000f4 */
[----:B------:R-:W-:-:S02]  /*9330*/  PRMT R243, RZ, 0x7610, R243 ;  /* 0x00007610fff37816 */ /* 0x000fc400000000f3 */
[----:B------:R-:W-:Y:S02]  /*9340*/  PRMT R242, RZ, 0x7610, R242 ;  /* 0x00007610fff27816 */ /* 0x000fe400000000f2 */
        /* <DEDUP_REMOVED lines=57> */
[----:B------:R-:W-:Y:S01]  /*96e0*/  PRMT R167, RZ, 0x7610, R167 ;  /* 0x00007610ffa77816 */ /* 0x000fe200000000a7 */
[----:B------:R-:W0:Y:S01]  /*96f0*/  S2R R133, SR_TID.X ;  /* 0x0000000000857919 */ /* 0x000e220000002100 */
[----:B------:R-:W3:Y:S04]  /*9700*/  LDL R139, [R1+0x114] ;  /* 0x00011400018b7983 */ /* 0x000ee80000100800 */
[----:B------:R-:W3:Y:S04]  /*9710*/  LDL R138, [R1+0x118] ;  /* 0x00011800018a7983 */ /* 0x000ee80000100800 */
[----:B------:R-:W3:Y:S04]  /*9720*/  LDL R137, [R1+0x94] ;  /* 0x0000940001897983 */ /* 0x000ee80000100800 */
[----:B------:R-:W3:Y:S01]  /*9730*/  LDL R136, [R1+0x98] ;  /* 0x0000980001887983 */ /* 0x000ee20000100800 */
[----:B--2---:R-:W-:-:S03]  /*9740*/  @P1 IMAD.MOV.U32 R117, RZ, RZ, R119 ;  /* 0x000000ffff751224 */ /* 0x004fc600078e0077 */
[----:B------:R-:W2:Y:S01]  /*9750*/  LDL R119, [R1+0x3a4] ;  /* 0x0003a40001777983 */ /* 0x000ea20000100800 */
[----:B----4-:R-:W-:-:S03]  /*9760*/  @P1 IMAD.MOV.U32 R116, RZ, RZ, R118 ;  /* 0x000000ffff741224 */ /* 0x010fc600078e0076 */
[----:B------:R-:W4:Y:S04]  /*9770*/  LDL R118, [R1+0x3a8] ;  /* 0x0003a80001767983 */ /* 0x000f280000100800 */
[----:B------:R1:W4:Y:S02]  /*9780*/  @P1 LDG.E.U16 R161, desc[UR6][R116.64] ;  /* 0x0000000674a11981 */ /* 0x000324000c1e1500 */
[----:B-1----:R-:W-:Y:S02]  /*9790*/  @P0 IMAD.MOV.U32 R116, RZ, RZ, R124 ;  /* 0x000000ffff740224 */ /* 0x002fe400078e007c */
[----:B------:R-:W-:Y:S01]  /*97a0*/  @P0 IMAD.MOV.U32 R117, RZ, RZ, R125 ;  /* 0x000000ffff750224 */ /* 0x000fe200078e007d */
[C---:B------:R-:W-:Y:S01]  /*97b0*/  ISETP.GT.AND P4, PT, R130.reuse, 0x2d, PT ;  /* 0x0000002d8200780c */ /* 0x040fe20003f84270 */
[----:B------:R-:W4:Y:S04]  /*97c0*/  LDL R125, [R1+0x384] ;  /* 0x00038400017d7983 */ /* 0x000f280000100800 */
[----:B------:R1:W4:Y:S01]  /*97d0*/  @P0 LDG.E.U16 R177, desc[UR6][R116.64] ;  /* 0x0000000674b10981 */ /* 0x000322000c1e1500 */
[----:B------:R-:W-:-:S03]  /*97e0*/  ISETP.GT.AND P1, PT, R130, 0x2e, PT ;  /* 0x0000002e8200780c */ /* 0x000fc60003f24270 */
[----:B------:R-:W4:Y:S01]  /*97f0*/  LDL R124, [R1+0x388] ;  /* 0x00038800017c7983 */ /* 0x000f220000100800 */
[----:B-1----:R-:W-:Y:S02]  /*9800*/  @P2 IMAD.MOV.U32 R116, RZ, RZ, R120 ;  /* 0x000000ffff742224 */ /* 0x002fe400078e0078 */
[----:B------:R-:W-:Y:S01]  /*9810*/  @P2 IMAD.MOV.U32 R117, RZ, RZ, R121 ;  /* 0x000000ffff752224 */ /* 0x000fe200078e0079 */
[----:B------:R-:W4:Y:S04]  /*9820*/  LDL R120, [R1+0x3a0] ;  /* 0x0003a00001787983 */ /* 0x000f280000100800 */
[----:B------:R-:W4:Y:S04]  /*9830*/  LDL R121, [R1+0x39c] ;  /* 0x00039c0001797983 */ /* 0x000f280000100800 */
[----:B------:R1:W4:Y:S02]  /*9840*/  @P2 LDG.E.U16 R248, desc[UR6][R116.64] ;  /* 0x0000000674f82981 */ /* 0x000324000c1e1500 */
[----:B-1----:R-:W-:-:S02]  /*9850*/  @P3 IMAD.MOV.U32 R116, RZ, RZ, R0 ;  /* 0x000000ffff743224 */ /* 0x002fc400078e0000 */
[----:B------:R-:W-:Y:S01]  /*9860*/  @P3 IMAD.MOV.U32 R117, RZ, RZ, R113 ;  /* 0x000000ffff753224 */ /* 0x000fe200078e0071 */
[----:B------:R-:W4:Y:S04]  /*9870*/  LDL R0, [R1+0x398] ;  /* 0x0003980001007983 */ /* 0x000f280000100800 */
[----:B------:R-:W4:Y:S04]  /*9880*/  LDL R113, [R1+0x394] ;  /* 0x0003940001717983 */ /* 0x000f280000100800 */
[----:B------:R3:W4:Y:S02]  /*9890*/  @P3 LDG.E.U16 R114, desc[UR6][R116.64] ;  /* 0x0000000674723981 */ /* 0x000724000c1e1500 */
[----:B---3--:R-:W-:-:S02]  /*98a0*/  @P4 IMAD.MOV.U32 R116, RZ, RZ, R122 ;  /* 0x000000ffff744224 */ /* 0x008fc400078e007a */
[----:B------:R-:W-:Y:S01]  /*98b0*/  @P4 IMAD.MOV.U32 R117, RZ, RZ, R123 ;  /* 0x000000ffff754224 */ /* 0x000fe200078e007b */
[----:B------:R-:W3:Y:S04]  /*98c0*/  LDL R122, [R1+0x390] ;  /* 0x00039000017a7983 */ /* 0x000ee80000100800 */
[----:B------:R-:W3:Y:S01]  /*98d0*/  LDL R123, [R1+0x38c] ;  /* 0x00038c00017b7983 */ /* 0x000ee20000100800 */
[----:B------:R-:W-:-:S03]  /*98e0*/  ISETP.GT.AND P0, PT, R130, 0x2f, PT ;  /* 0x0000002f8200780c */ /* 0x000fc60003f04270 */
[----:B------:R2:W3:Y:S01]  /*98f0*/  @P4 LDG.E.U16 R111, desc[UR6][R116.64] ;  /* 0x00000006746f4981 */ /* 0x0004e2000c1e1500 */
[----:B------:R-:W-:Y:S01]  /*9900*/  ISETP.GT.AND P2, PT, R130, 0x30, PT ;  /* 0x000000308200780c */ /* 0x000fe20003f44270 */
[----:B--2---:R-:W-:Y:S02]  /*9910*/  @P1 IMAD.MOV.U32 R117, RZ, RZ, R119 ;  /* 0x000000ffff751224 */ /* 0x004fe400078e0077 */
[----:B------:R-:W2:Y:S01]  /*9920*/  LDL R119, [R1+0x37c] ;  /* 0x00037c0001777983 */ /* 0x000ea20000100800 */
[----:B----4-:R-:W-:-:S03]  /*9930*/  @P1 IMAD.MOV.U32 R116, RZ, RZ, R118 ;  /* 0x000000ffff741224 */ /* 0x010fc600078e0076 */
[----:B------:R-:W4:Y:S04]  /*9940*/  LDL R118, [R1+0x380] ;  /* 0x0003800001767983 */ /* 0x000f280000100800 */
[----:B------:R1:W4:Y:S02]  /*9950*/  @P1 LDG.E.U16 R251, desc[UR6][R116.64] ;  /* 0x0000000674fb1981 */ /* 0x000324000c1e1500 */
[----:B-1----:R-:W-:Y:S02]  /*9960*/  @P0 IMAD.MOV.U32 R116, RZ, RZ, R120 ;  /* 0x000000ffff740224 */ /* 0x002fe400078e0078 */
[----:B------:R-:W4:Y:S01]  /*9970*/  LDL R120, [R1+0x378] ;  /* 0x0003780001787983 */ /* 0x000f220000100800 */
[----:B------:R-:W-:-:S03]  /*9980*/  @P0 IMAD.MOV.U32 R117, RZ, RZ, R121 ;  /* 0x000000ffff750224 */ /* 0x000fc600078e0079 */
[----:B------:R-:W4:Y:S04]  /*9990*/  LDL R121, [R1+0x374] ;  /* 0x0003740001797983 */ /* 0x000f280000100800 */
[----:B------:R1:W4:Y:S02]  /*99a0*/  @P0 LDG.E.U16 R250, desc[UR6][R116.64] ;  /* 0x0000000674fa0981 */ /* 0x000324000c1e1500 */
[----:B-1----:R-:W-:Y:S02]  /*99b0*/  @P2 IMAD.MOV.U32 R116, RZ, RZ, R0 ;  /* 0x000000ffff742224 */ /* 0x002fe400078e0000 */
[----:B------:R-:W4:Y:S01]  /*99c0*/  LDL R0, [R1+0x370] ;  /* 0x0003700001007983 */ /* 0x000f220000100800 */
[----:B------:R-:W-:-:S03]  /*99d0*/  @P2 IMAD.MOV.U32 R117, RZ, RZ, R113 ;  /* 0x000000ffff752224 */ /* 0x000fc600078e0071 */
[----:B------:R-:W4:Y:S01]  /*99e0*/  LDL R113, [R1+0x36c] ;  /* 0x00036c0001717983 */ /* 0x000f220000100800 */
[C---:B------:R-:W-:Y:S02]  /*99f0*/  ISETP.GT.AND P3, PT, R130.reuse, 0x31, PT ;  /* 0x000000318200780c */ /* 0x040fe40003f64270 */
[C---:B------:R-:W-:Y:S01]  /*9a00*/  ISETP.GT.AND P4, PT, R130.reuse, 0x32, PT ;  /* 0x000000328200780c */ /* 0x040fe20003f84270 */
[----:B------:R3:W4:Y:S01]  /*9a10*/  @P2 LDG.E.U16 R146, desc[UR6][R116.64] ;  /* 0x0000000674922981 */ /* 0x000722000c1e1500 */
[----:B------:R-:W-:-:S09]  /*9a20*/  ISETP.GT.AND P1, PT, R130, 0x33, PT ;  /* 0x000000338200780c */ /* 0x000fd20003f24270 */
[----:B---3--:R-:W-:Y:S02]  /*9a30*/  @P3 IMAD.MOV.U32 R116, RZ, RZ, R122 ;  /* 0x000000ffff743224 */ /* 0x008fe400078e007a */
[----:B------:R-:W3:Y:S01]  /*9a40*/  LDL R122, [R1+0x368] ;  /* 0x00036800017a7983 */ /* 0x000ee20000100800 */
[----:B------:R-:W-:-:S03]  /*9a50*/  @P3 IMAD.MOV.U32 R117, RZ, RZ, R123 ;  /* 0x000000ffff753224 */ /* 0x000fc600078e007b */
[----:B------:R-:W3:Y:S04]  /*9a60*/  LDL R123, [R1+0x364] ;  /* 0x00036400017b7983 */ /* 0x000ee80000100800 */
[----:B------:R1:W3:Y:S01]  /*9a70*/  @P3 LDG.E.U16 R162, desc[UR6][R116.64] ;  /* 0x0000000674a23981 */ /* 0x0002e2000c1e1500 */
[C---:B------:R-:W-:Y:S01]  /*9a80*/  ISETP.GT.AND P0, PT, R130.reuse, 0x34, PT ;  /* 0x000000348200780c */ /* 0x040fe20003f04270 */
[----:B-1----:R-:W-:Y:S02]  /*9a90*/  @P4 IMAD.MOV.U32 R116, RZ, RZ, R124 ;  /* 0x000000ffff744224 */ /* 0x002fe400078e007c */
[----:B------:R-:W-:Y:S01]  /*9aa0*/  @P4 IMAD.MOV.U32 R117, RZ, RZ, R125 ;  /* 0x000000ffff754224 */ /* 0x000fe200078e007d */
[C---:B------:R-:W-:Y:S01]  /*9ab0*/  ISETP.GT.AND P2, PT, R130.reuse, 0x35, PT ;  /* 0x000000358200780c */ /* 0x040fe20003f44270 */
[----:B------:R-:W3:Y:S04]  /*9ac0*/  LDL R125, [R1+0x344] ;  /* 0x00034400017d7983 */ /* 0x000ee80000100800 */
[----:B------:R2:W3:Y:S01]  /*9ad0*/  @P4 LDG.E.U16 R176, desc[UR6][R116.64] ;  /* 0x0000000674b04981 */ /* 0x0004e2000c1e1500 */
[----:B------:R-:W-:-:S03]  /*9ae0*/  ISETP.GT.AND P3, PT, R130, 0x36, PT ;  /* 0x000000368200780c */ /* 0x000fc60003f64270 */
[----:B------:R-:W3:Y:S01]  /*9af0*/  LDL R124, [R1+0x348] ;  /* 0x00034800017c7983 */ /* 0x000ee20000100800 */
[----:B--2---:R-:W-:-:S03]  /*9b00*/  @P1 IMAD.MOV.U32 R117, RZ, RZ, R119 ;  /* 0x000000ffff751224 */ /* 0x004fc600078e0077 */
        /* <DEDUP_REMOVED lines=13> */
[----:B------:R-:W-:-:S03]  /*9be0*/  ISETP.GT.AND P4, PT, R130, 0x37, PT ;  /* 0x000000378200780c */ /* 0x000fc60003f84270 */
[----:B------:R3:W4:Y:S01]  /*9bf0*/  @P2 LDG.E.U16 R244, desc[UR6][R116.64] ;  /* 0x0000000674f42981 */ /* 0x000722000c1e1500 */
[----:B------:R-:W-:Y:S01]  /*9c00*/  ISETP.GT.AND P1, PT, R130, 0x38, PT ;  /* 0x000000388200780c */ /* 0x000fe20003f24270 */
[----:B---3--:R-:W-:Y:S02]  /*9c10*/  @P3 IMAD.MOV.U32 R116, RZ, RZ, R122 ;  /* 0x000000ffff743224 */ /* 0x008fe400078e007a */
[----:B------:R-:W3:Y:S01]  /*9c20*/  LDL R122, [R1+0x340] ;  /* 0x00034000017a7983 */ /* 0x000ee20000100800 */
[----:B------:R-:W-:-:S03]  /*9c30*/  @P3 IMAD.MOV.U32 R117, RZ, RZ, R123 ;  /* 0x000000ffff753224 */ /* 0x000fc600078e007b */
[----:B------:R-:W3:Y:S04]  /*9c40*/  LDL R123, [R1+0x33c] ;  /* 0x00033c00017b7983 */ /* 0x000ee80000100800 */
        /* <DEDUP_REMOVED lines=20> */
[----:B-1----:R-:W-:Y:S02]  /*9d90*/  @P2 IMAD.MOV.U32 R116, RZ, RZ, R124 ;  /* 0x000000ffff742224 */ /* 0x002fe400078e007c */
[----:B------:R-:W-:Y:S01]  /*9da0*/  @P2 IMAD.MOV.U32 R117, RZ, RZ, R125 ;  /* 0x000000ffff752224 */ /* 0x000fe200078e007d */
[C---:B------:R-:W-:Y:S01]  /*9db0*/  ISETP.GT.AND P1, PT, R130.reuse, 0x3d, PT ;  /* 0x0000003d8200780c */ /* 0x040fe20003f24270 */
[----:B------:R-:W4:Y:S04]  /*9dc0*/  LDL R125, [R1+0x304] ;  /* 0x00030400017d7983 */ /* 0x000f280000100800 */
[----:B------:R3:W4:Y:S01]  /*9dd0*/  @P2 LDG.E.U16 R175, desc[UR6][R116.64] ;  /* 0x0000000674af2981 */ /* 0x000722000c1e1500 */
[----:B------:R-:W-:-:S03]  /*9de0*/  ISETP.GT.AND P0, PT, R130, 0x3e, PT ;  /* 0x0000003e8200780c */ /* 0x000fc60003f04270 */
[----:B------:R-:W4:Y:S01]  /*9df0*/  LDL R124, [R1+0x308] ;  /* 0x00030800017c7983 */ /* 0x000f220000100800 */
[----:B---3--:R-:W-:Y:S02]  /*9e00*/  @P3 IMAD.MOV.U32 R116, RZ, RZ, R122 ;  /* 0x000000ffff743224 */ /* 0x008fe400078e007a */
[----:B------:R-:W-:Y:S01]  /*9e10*/  @P3 IMAD.MOV.U32 R117, RZ, RZ, R123 ;  /* 0x000000ffff753224 */ /* 0x000fe200078e007b */
[----:B------:R-:W3:Y:S04]  /*9e20*/  LDL R122, [R1+0x320] ;  /* 0x00032000017a7983 */ /* 0x000ee80000100800 */
[----:B------:R-:W3:Y:S04]  /*9e30*/  LDL R123, [R1+0x31c] ;  /* 0x00031c00017b7983 */ /* 0x000ee80000100800 */
[----:B------:R2:W3:Y:S02]  /*9e40*/  @P3 LDG.E.U16 R237, desc[UR6][R116.64] ;  /* 0x0000000674ed3981 */ /* 0x0004e4000c1e1500 */
[----:B--2---:R-:W-:-:S02]  /*9e50*/  @P4 IMAD.MOV.U32 R117, RZ, RZ, R119 ;  /* 0x000000ffff754224 */ /* 0x004fc400078e0077 */
        /* <DEDUP_REMOVED lines=16> */
[C---:B------:R-:W-:Y:S02]  /*9f60*/  ISETP.GT.AND P4, PT, R130.reuse, 0x41, PT ;  /* 0x000000418200780c */ /* 0x040fe40003f84270 */
[C---:B------:R-:W-:Y:S02]  /*9f70*/  ISETP.GT.AND P1, PT, R130.reuse, 0x42, PT ;  /* 0x000000428200780c */ /* 0x040fe40003f24270 */
[----:B------:R-:W-:-:S05]  /*9f80*/  ISETP.GT.AND P0, PT, R130, 0x43, PT ;  /* 0x000000438200780c */ /* 0x000fca0003f04270 */
[----:B---3--:R-:W-:Y:S02]  /*9f90*/  @P2 IMAD.MOV.U32 R116, RZ, RZ, R122 ;  /* 0x000000ffff742224 */ /* 0x008fe400078e007a */
[----:B------:R-:W3:Y:S01]  /*9fa0*/  LDL R122, [R1+0x2f8] ;  /* 0x0002f800017a7983 */ /* 0x000ee20000100800 */
[----:B------:R-:W-:-:S03]  /*9fb0*/  @P2 IMAD.MOV.U32 R117, RZ, RZ, R123 ;  /* 0x000000ffff752224 */ /* 0x000fc600078e007b */
[----:B------:R-:W3:Y:S04]  /*9fc0*/  LDL R123, [R1+0x2f4] ;  /* 0x0002f400017b7983 */ /* 0x000ee80000100800 */
[----:B------:R2:W3:Y:S02]  /*9fd0*/  @P2 LDG.E.U16 R232, desc[UR6][R116.64] ;  /* 0x0000000674e82981 */ /* 0x0004e4000c1e1500 */
        /* <DEDUP_REMOVED lines=11> */
[----:B------:R-:W-:Y:S01]  /*a090*/  @P1 IMAD.MOV.U32 R117, RZ, RZ, R125 ;  /* 0x000000ffff751224 */ /* 0x000fe200078e007d */
[C---:B------:R-:W-:Y:S01]  /*a0a0*/  ISETP.GT.AND P2, PT, R130.reuse, 0x44, PT ;  /* 0x000000448200780c */ /* 0x040fe20003f44270 */
[----:B------:R-:W4:Y:S04]  /*a0b0*/  LDL R125, [R1+0x2c4] ;  /* 0x0002c400017d7983 */ /* 0x000f280000100800 */
[----:B------:R1:W4:Y:S01]  /*a0c0*/  @P1 LDG.E.U16 R174, desc[UR6][R116.64] ;  /* 0x0000000674ae1981 */ /* 0x000322000c1e1500 */
[----:B------:R-:W-:-:S02]  /*a0d0*/  ISETP.GT.AND P3, PT, R130, 0x45, PT ;  /* 0x000000458200780c */ /* 0x000fc40003f64270 */
[----:B------:R-:W-:Y:S01]  /*a0e0*/  ISETP.GT.AND P4, PT, R130, 0x46, PT ;  /* 0x000000468200780c */ /* 0x000fe20003f84270 */
[----:B------:R-:W4:Y:S01]  /*a0f0*/  LDL R124, [R1+0x2c8] ;  /* 0x0002c800017c7983 */ /* 0x000f220000100800 */
[----:B-1----:R-:W-:Y:S02]  /*a100*/  @P0 IMAD.MOV.U32 R116, RZ, RZ, R0 ;  /* 0x000000ffff740224 */ /* 0x002fe400078e0000 */
[----:B------:R-:W-:Y:S01]  /*a110*/  @P0 IMAD.MOV.U32 R117, RZ, RZ, R113 ;  /* 0x000000ffff750224 */ /* 0x000fe200078e0071 */
[----:B------:R-:W4:Y:S04]  /*a120*/  LDL R0, [R1+0x2e0] ;  /* 0x0002e00001007983 */ /* 0x000f280000100800 */
[----:B------:R-:W4:Y:S04]  /*a130*/  LDL R113, [R1+0x2dc] ;  /* 0x0002dc0001717983 */ /* 0x000f280000100800 */
[----:B------:R3:W4:Y:S02]  /*a140*/  @P0 LDG.E.U16 R230, desc[UR6][R116.64] ;  /* 0x0000000674e60981 */ /* 0x000724000c1e1500 */
[----:B---3--:R-:W-:-:S02]  /*a150*/  @P2 IMAD.MOV.U32 R116, RZ, RZ, R122 ;  /* 0x000000ffff742224 */ /* 0x008fc400078e007a */
        /* <DEDUP_REMOVED lines=23> */
[----:B------:R-:W-:-:S07]  /*a2d0*/  ISETP.GT.AND P4, PT, R130, 0x4b, PT ;  /* 0x0000004b8200780c */ /* 0x000fce0003f84270 */
        /* <DEDUP_REMOVED lines=18> */
[----:B-1----:R-:W-:-:S03]  /*a400*/  @P4 IMAD.MOV.U32 R116, RZ, RZ, R120 ;  /* 0x000000ffff744224 */ /* 0x002fc600078e0078 */
[----:B------:R-:W4:Y:S01]  /*a410*/  LDL R120, [R1+0x2a0] ;  /* 0x0002a00001787983 */ /* 0x000f220000100800 */
[----:B------:R-:W-:-:S03]  /*a420*/  @P4 IMAD.MOV.U32 R117, RZ, RZ, R121 ;  /* 0x000000ffff754224 */ /* 0x000fc600078e0079 */
[----:B------:R-:W4:Y:S04]  /*a430*/  LDL R121, [R1+0x29c] ;  /* 0x00029c0001797983 */ /* 0x000f280000100800 */
[----:B------:R1:W4:Y:S02]  /*a440*/  @P4 LDG.E.U16 R222, desc[UR6][R116.64] ;  /* 0x0000000674de4981 */ /* 0x000324000c1e1500 */
[----:B-1----:R-:W-:Y:S02]  /*a450*/  @P1 IMAD.MOV.U32 R116, RZ, RZ, R0 ;  /* 0x000000ffff741224 */ /* 0x002fe400078e0000 */
[----:B------:R-:W4:Y:S01]  /*a460*/  LDL R0, [R1+0x298] ;  /* 0x0002980001007983 */ /* 0x000f220000100800 */
[----:B------:R-:W-:-:S03]  /*a470*/  @P1 IMAD.MOV.U32 R117, RZ, RZ, R113 ;  /* 0x000000ffff751224 */ /* 0x000fc600078e0071 */
[----:B------:R-:W4:Y:S04]  /*a480*/  LDL R113, [R1+0x294] ;  /* 0x0002940001717983 */ /* 0x000f280000100800 */
        /* <DEDUP_REMOVED lines=31> */
[----:B------:R1:W3:Y:S02]  /*a680*/  @P1 LDG.E.U16 R188, desc[UR6][R116.64] ;  /* 0x0000000674bc1981 */ /* 0x0002e4000c1e1500 */
        /* <DEDUP_REMOVED lines=88> */
[----:B------:R1:W4:Y:S01]  /*ac10*/  @P0 LDG.E.U16 R152, desc[UR6][R116.64] ;  /* 0x0000000674980981 */ /* 0x000322000c1e1500 */
[----:B------:R-:W-:Y:S01]  /*ac20*/  ISETP.GT.AND P0, PT, R130, 0x63, PT ;  /* 0x000000638200780c */ /* 0x000fe20003f04270 */
[----:B-1----:R-:W-:Y:S02]  /*ac30*/  @P1 IMAD.MOV.U32 R116, RZ, RZ, R120 ;  /* 0x000000ffff741224 */ /* 0x002fe400078e0078 */
[----:B------:R-:W4:Y:S01]  /*ac40*/  LDL R120, [R1+0x1e8] ;  /* 0x0001e80001787983 */ /* 0x000f220000100800 */
[----:B------:R-:W-:-:S03]  /*ac50*/  @P1 IMAD.MOV.U32 R117, RZ, RZ, R121 ;  /* 0x000000ffff751224 */ /* 0x000fc600078e0079 */
[----:B------:R-:W4:Y:S04]  /*ac60*/  LDL R121, [R1+0x1e4] ;  /* 0x0001e40001797983 */ /* 0x000f280000100800 */
[----:B------:R1:W4:Y:S02]  /*ac70*/  @P1 LDG.E.U16 R186, desc[UR6][R116.64] ;  /* 0x0000000674ba1981 */ /* 0x000324000c1e1500 */
[----:B-1----:R-:W-:Y:S02]  /*ac80*/  @P2 IMAD.MOV.U32 R116, RZ, RZ, R124 ;  /* 0x000000ffff742224 */ /* 0x002fe400078e007c */
[----:B------:R-:W-:Y:S01]  /*ac90*/  @P2 IMAD.MOV.U32 R117, RZ, RZ, R125 ;  /* 0x000000ffff752224 */ /* 0x000fe200078e007d */
[----:B------:R-:W-:Y:S01]  /*aca0*/  ISETP.GT.AND P1, PT, R130, 0x64, PT ;  /* 0x000000648200780c */ /* 0x000fe20003f24270 */
[----:B------:R-:W4:Y:S04]  /*acb0*/  LDL R125, [R1+0x194] ;  /* 0x00019400017d7983 */ /* 0x000f280000100800 */
[----:B------:R1:W4:Y:S04]  /*acc0*/  @P2 LDG.E.U16 R170, desc[UR6][R116.64] ;  /* 0x0000000674aa2981 */ /* 0x000328000c1e1500 */
[----:B------:R-:W4:Y:S01]  /*acd0*/  LDL R124, [R1+0x198] ;  /* 0x00019800017c7983 */ /* 0x000f220000100800 */
[----:B-1----:R-:W-:-:S03]  /*ace0*/  @P0 IMAD.MOV.U32 R116, RZ, RZ, R0 ;  /* 0x000000ffff740224 */ /* 0x002fc600078e0000 */
        /* <DEDUP_REMOVED lines=39> */
[----:B------:R-:W2:Y:S04]  /*af60*/  LDL R118, [R1+0x1b8] ;  /* 0x0001b80001767983 */ /* 0x000ea80000100800 */
[----:B------:R1:W4:Y:S01]  /*af70*/  @P0 LDG.E.U16 R185, desc[UR6][R116.64] ;  /* 0x0000000674b90981 */ /* 0x000322000c1e1500 */
[----:B------:R-:W-:Y:S01]  /*af80*/  ISETP.GT.AND P0, PT, R130, 0x6a, PT ;  /* 0x0000006a8200780c */ /* 0x000fe20003f04270 */
[----:B-1----:R-:W-:Y:S02]  /*af90*/  @P1 IMAD.MOV.U32 R116, RZ, RZ, R124 ;  /* 0x000000ffff741224 */ /* 0x002fe400078e007c */
[----:B------:R-:W-:Y:S01]  /*afa0*/  @P1 IMAD.MOV.U32 R117, RZ, RZ, R125 ;  /* 0x000000ffff751224 */ /* 0x000fe200078e007d */
[----:B------:R-:W4:Y:S04]  /*afb0*/  LDL R124, [R1+0x190] ;  /* 0x00019000017c7983 */ /* 0x000f280000100800 */
[----:B------:R1:W4:Y:S04]  /*afc0*/  @P1 LDG.E.U16 R154, desc[UR6][R116.64] ;  /* 0x00000006749a1981 */ /* 0x000328000c1e1500 */
        /* <DEDUP_REMOVED lines=12> */
[----:B------:R-:W-:-:S09]  /*b090*/  ISETP.GT.AND P0, PT, R130, 0x6c, PT ;  /* 0x0000006c8200780c */ /* 0x000fd20003f04270 */
[----:B---3--:R-:W-:Y:S02]  /*b0a0*/  @P1 IMAD.MOV.U32 R116, RZ, RZ, R122 ;  /* 0x000000ffff741224 */ /* 0x008fe400078e007a */
[----:B------:R-:W3:Y:S01]  /*b0b0*/  LDL R122, [R1+0x188] ;  /* 0x00018800017a7983 */ /* 0x000ee20000100800 */
[----:B------:R-:W-:-:S03]  /*b0c0*/  @P1 IMAD.MOV.U32 R117, RZ, RZ, R123 ;  /* 0x000000ffff751224 */ /* 0x000fc600078e007b */
[----:B------:R-:W3:Y:S04]  /*b0d0*/  LDL R123, [R1+0x184] ;  /* 0x00018400017b7983 */ /* 0x000ee80000100800 */
[----:B------:R1:W3:Y:S01]  /*b0e0*/  @P1 LDG.E.U16 R115, desc[UR6][R116.64] ;  /* 0x0000000674731981 */ /* 0x0002e2000c1e1500 */
[----:B------:R-:W-:Y:S02]  /*b0f0*/  ISETP.GT.AND P1, PT, R130, 0x6d, PT ;  /* 0x0000006d8200780c */ /* 0x000fe40003f24270 */
[----:B-1----:R-:W-:-:S06]  /*b100*/  PRMT R116, RZ, 0x7610, R116 ;  /* 0x00007610ff747816 */ /* 0x002fcc0000000074 */
[----:B--2---:R4:W2:Y:S01]  /*b110*/  @P0 LDG.E.U16 R116, desc[UR6][R118.64] ;  /* 0x0000000676740981 */ /* 0x0048a2000c1e1500 */
[----:B------:R-:W-:-:S04]  /*b120*/  ISETP.GT.AND P0, PT, R130, 0x6e, PT ;  /* 0x0000006e8200780c */ /* 0x000fc80003f04270 */
[----:B----4-:R-:W-:Y:S02]  /*b130*/  @P1 IMAD.MOV.U32 R118, RZ, RZ, R120 ;  /* 0x000000ffff761224 */ /* 0x010fe400078e0078 */
[----:B------:R-:W-:-:S07]  /*b140*/  @P1 IMAD.MOV.U32 R119, RZ, RZ, R121 ;  /* 0x000000ffff771224 */ /* 0x000fce00078e0079 */
[----:B------:R-:W-:Y:S02]  /*b150*/  @P0 IMAD.MOV.U32 R120, RZ, RZ, R0 ;  /* 0x000000ffff780224 */ /* 0x000fe400078e0000 */
[----:B------:R-:W4:Y:S01]  /*b160*/  LDL R0, [R1+0x180] ;  /* 0x0001800001007983 */ /* 0x000f220000100800 */
[----:B------:R-:W-:-:S03]  /*b170*/  @P0 IMAD.MOV.U32 R121, RZ, RZ, R113 ;  /* 0x000000ffff790224 */ /* 0x000fc600078e0071 */
[----:B------:R-:W2:Y:S01]  /*b180*/  LDL R113, [R1+0x17c] ;  /* 0x00017c0001717983 */ /* 0x000ea20000100800 */
[----:B------:R-:W-:-:S06]  /*b190*/  PRMT R117, RZ, 0x7610, R117 ;  /* 0x00007610ff757816 */ /* 0x000fcc0000000075 */
[----:B------:R1:W2:Y:S01]  /*b1a0*/  @P1 LDG.E.U16 R117, desc[UR6][R118.64] ;  /* 0x0000000676751981 */ /* 0x0002a2000c1e1500 */
[----:B------:R-:W-:Y:S02]  /*b1b0*/  ISETP.GT.AND P1, PT, R130, 0x6f, PT ;  /* 0x0000006f8200780c */ /* 0x000fe40003f24270 */
[----:B-1----:R-:W-:-:S06]  /*b1c0*/  PRMT R118, RZ, 0x7610, R118 ;  /* 0x00007610ff767816 */ /* 0x002fcc0000000076 */
[----:B------:R1:W2:Y:S01]  /*b1d0*/  @P0 LDG.E.U16 R118, desc[UR6][R120.64] ;  /* 0x0000000678760981 */ /* 0x0002a2000c1e1500 */
[C---:B------:R-:W-:Y:S02]  /*b1e0*/  ISETP.GT.AND P0, PT, R130.reuse, 0x71, PT ;  /* 0x000000718200780c */ /* 0x040fe40003f04270 */
[----:B------:R-:W-:Y:S02]  /*b1f0*/  PRMT R119, RZ, 0x7610, R119 ;  /* 0x00007610ff777816 */ /* 0x000fe40000000077 */
[----:B-1----:R-:W-:Y:S02]  /*b200*/  @P1 IMAD.MOV.U32 R120, RZ, RZ, R126 ;  /* 0x000000ffff781224 */ /* 0x002fe400078e007e */
[----:B------:R-:W-:Y:S01]  /*b210*/  @P1 IMAD.MOV.U32 R121, RZ, RZ, R127 ;  /* 0x000000ffff791224 */ /* 0x000fe200078e007f */
[----:B------:R-:W2:Y:S04]  /*b220*/  LDL R126, [R1+0x168] ;  /* 0x00016800017e7983 */ /* 0x000ea80000100800 */
[----:B------:R1:W2:Y:S01]  /*b230*/  @P1 LDG.E.U16 R119, desc[UR6][R120.64] ;  /* 0x0000000678771981 */ /* 0x0002a2000c1e1500 */
[----:B------:R-:W-:-:S03]  /*b240*/  ISETP.GT.AND P1, PT, R130, 0x72, PT ;  /* 0x000000728200780c */ /* 0x000fc60003f24270 */
[----:B------:R-:W2:Y:S01]  /*b250*/  LDL R127, [R1+0x164] ;  /* 0x00016400017f7983 */ /* 0x000ea20000100800 */
[----:B-1----:R-:W-:Y:S02]  /*b260*/  @P0 IMAD.MOV.U32 R120, RZ, RZ, R124 ;  /* 0x000000ffff780224 */ /* 0x002fe400078e007c */
[----:B------:R-:W-:Y:S01]  /*b270*/  @P0 IMAD.MOV.U32 R121, RZ, RZ, R125 ;  /* 0x000000ffff790224 */ /* 0x000fe200078e007d */
[----:B------:R-:W2:Y:S04]  /*b280*/  LDL R124, [R1+0x170] ;  /* 0x00017000017c7983 */ /* 0x000ea80000100800 */
[----:B------:R3:W2:Y:S01]  /*b290*/  @P0 LDG.E.U16 R184, desc[UR6][R120.64] ;  /* 0x0000000678b80981 */ /* 0x0006a2000c1e1500 */
[----:B------:R-:W-:-:S03]  /*b2a0*/  ISETP.GT.AND P0, PT, R130, 0x73, PT ;  /* 0x000000738200780c */ /* 0x000fc60003f04270 */
[----:B------:R-:W2:Y:S01]  /*b2b0*/  LDL R125, [R1+0x16c] ;  /* 0x00016c00017d7983 */ /* 0x000ea20000100800 */
[----:B---3--:R-:W-:Y:S02]  /*b2c0*/  @P1 IMAD.MOV.U32 R120, RZ, RZ, R122 ;  /* 0x000000ffff781224 */ /* 0x008fe400078e007a */
[----:B------:R-:W-:-:S05]  /*b2d0*/  @P1 IMAD.MOV.U32 R121, RZ, RZ, R123 ;  /* 0x000000ffff791224 */ /* 0x000fca00078e007b */
[----:B------:R1:W3:Y:S02]  /*b2e0*/  @P1 LDG.E.U16 R168, desc[UR6][R120.64] ;  /* 0x0000000678a81981 */ /* 0x0002e4000c1e1500 */
[----:B----4-:R-:W-:Y:S02]  /*b2f0*/  @P0 IMAD.MOV.U32 R122, RZ, RZ, R0 ;  /* 0x000000ffff7a0224 */ /* 0x010fe400078e0000 */
[----:B------:R-:W4:Y:S01]  /*b300*/  LDL R0, [R1+0x160] ;  /* 0x0001600001007983 */ /* 0x000f220000100800 */
[----:B--2---:R-:W-:-:S03]  /*b310*/  @P0 IMAD.MOV.U32 R123, RZ, RZ, R113 ;  /* 0x000000ffff7b0224 */ /* 0x004fc600078e0071 */
[----:B------:R-:W2:Y:S01]  /*b320*/  LDL R113, [R1+0x15c] ;  /* 0x00015c0001717983 */ /* 0x000ea20000100800 */
[----:B------:R-:W-:Y:S02]  /*b330*/  ISETP.GT.AND P1, PT, R130, 0x74, PT ;  /* 0x000000748200780c */ /* 0x000fe40003f24270 */
[----:B-1----:R-:W-:Y:S02]  /*b340*/  PRMT R120, RZ, 0x7610, R120 ;  /* 0x00007610ff787816 */ /* 0x002fe40000000078 */
[----:B------:R-:W-:-:S04]  /*b350*/  PRMT R121, RZ, 0x7610, R121 ;  /* 0x00007610ff797816 */ /* 0x000fc80000000079 */
[----:B------:R1:W3:Y:S01]  /*b360*/  @P0 LDG.E.U16 R120, desc[UR6][R122.64] ;  /* 0x000000067a780981 */ /* 0x0002e2000c1e1500 */
[----:B------:R-:W-:-:S04]  /*b370*/  ISETP.GT.AND P0, PT, R130, 0x75, PT ;  /* 0x000000758200780c */ /* 0x000fc80003f04270 */
[----:B-1----:R-:W-:Y:S02]  /*b380*/  @P1 IMAD.MOV.U32 R122, RZ, RZ, R128 ;  /* 0x000000ffff7a1224 */ /* 0x002fe400078e0080 */
[----:B------:R-:W-:Y:S01]  /*b390*/  @P1 IMAD.MOV.U32 R123, RZ, RZ, R129 ;  /* 0x000000ffff7b1224 */ /* 0x000fe200078e0081 */
[----:B------:R-:W3:Y:S04]  /*b3a0*/  LDL R128, [R1+0x150] ;  /* 0x0001500001807983 */ /* 0x000ee80000100800 */
[----:B------:R1:W3:Y:S04]  /*b3b0*/  @P1 LDG.E.U16 R121, desc[UR6][R122.64] ;  /* 0x000000067a791981 */ /* 0x0002e8000c1e1500 */
[----:B------:R-:W3:Y:S01]  /*b3c0*/  LDL R129, [R1+0x14c] ;  /* 0x00014c0001817983 */ /* 0x000ee20000100800 */
[----:B-1----:R-:W-:-:S02]  /*b3d0*/  PRMT R122, RZ, 0x7610, R122 ;  /* 0x00007610ff7a7816 */ /* 0x002fc4000000007a */
[----:B------:R-:W-:-:S04]  /*b3e0*/  ISETP.GT.AND P1, PT, R130, 0x76, PT ;  /* 0x000000768200780c */ /* 0x000fc80003f24270 */
[----:B------:R1:W3:Y:S01]  /*b3f0*/  @P0 LDG.E.U16 R122, desc[UR6][R124.64] ;  /* 0x000000067c7a0981 */ /* 0x0002e2000c1e1500 */
[----:B------:R-:W-:-:S08]  /*b400*/  ISETP.GT.AND P0, PT, R130, 0x77, PT ;  /* 0x000000778200780c */ /* 0x000fd00003f04270 */
[----:B-1----:R-:W-:Y:S02]  /*b410*/  @P1 IMAD.MOV.U32 R124, RZ, RZ, R126 ;  /* 0x000000ffff7c1224 */ /* 0x002fe400078e007e */
[----:B------:R-:W-:-:S03]  /*b420*/  @P1 IMAD.MOV.U32 R125, RZ, RZ, R127 ;  /* 0x000000ffff7d1224 */ /* 0x000fc600078e007f */
[----:B----4-:R-:W-:Y:S02]  /*b430*/  @P0 IMAD.MOV.U32 R126, RZ, RZ, R0 ;  /* 0x000000ffff7e0224 */ /* 0x010fe400078e0000 */
[----:B------:R-:W4:Y:S01]  /*b440*/  LDL R0, [R1+0x140] ;  /* 0x0001400001007983 */ /* 0x000f220000100800 */
[----:B--2---:R-:W-:-:S03]  /*b450*/  @P0 IMAD.MOV.U32 R127, RZ, RZ, R113 ;  /* 0x000000ffff7f0224 */ /* 0x004fc600078e0071 */
[----:B------:R-:W2:Y:S01]  /*b460*/  LDL R113, [R1+0x13c] ;  /* 0x00013c0001717983 */ /* 0x000ea20000100800 */
[----:B------:R-:W-:-:S06]  /*b470*/  PRMT R123, RZ, 0x7610, R123 ;  /* 0x00007610ff7b7816 */ /* 0x000fcc000000007b */
[----:B------:R1:W2:Y:S01]  /*b480*/  @P1 LDG.E.U16 R123, desc[UR6][R124.64] ;  /* 0x000000067c7b1981 */ /* 0x0002a2000c1e1500 */
[----:B------:R-:W-:Y:S02]  /*b490*/  ISETP.GT.AND P1, PT, R130, 0x79, PT ;  /* 0x000000798200780c */ /* 0x000fe40003f24270 */
[----:B-1----:R-:W-:-:S06]  /*b4a0*/  PRMT R124, RZ, 0x7610, R124 ;  /* 0x00007610ff7c7816 */ /* 0x002fcc000000007c */
[----:B------:R3:W2:Y:S01]  /*b4b0*/  @P0 LDG.E.U16 R124, desc[UR6][R126.64] ;  /* 0x000000067e7c0981 */ /* 0x0006a2000c1e1500 */
[----:B------:R-:W-:-:S04]  /*b4c0*/  ISETP.GT.AND P0, PT, R130, 0x7a, PT ;  /* 0x0000007a8200780c */ /* 0x000fc80003f04270 */
[----:B---3--:R-:W-:Y:S02]  /*b4d0*/  @P1 IMAD.MOV.U32 R126, RZ, RZ, R128 ;  /* 0x000000ffff7e1224 */ /* 0x008fe400078e0080 */
[----:B------:R-:W-:Y:S01]  /*b4e0*/  @P1 IMAD.MOV.U32 R127, RZ, RZ, R129 ;  /* 0x000000ffff7f1224 */ /* 0x000fe200078e0081 */
[----:B------:R-:W3:Y:S04]  /*b4f0*/  LDL R128, [R1+0x138] ;  /* 0x0001380001807983 */ /* 0x000ee80000100800 */
[----:B------:R-:W3:Y:S04]  /*b500*/  LDL R129, [R1+0x134] ;  /* 0x0001340001817983 */ /* 0x000ee80000100800 */
[----:B------:R1:W3:Y:S01]  /*b510*/  @P1 LDG.E.U16 R183, desc[UR6][R126.64] ;  /* 0x000000067eb71981 */ /* 0x0002e2000c1e1500 */
[----:B------:R-:W-:Y:S01]  /*b520*/  ISETP.GT.AND P1, PT, R130, 0x7b, PT ;  /* 0x0000007b8200780c */ /* 0x000fe20003f24270 */
[----:B-1----:R-:W-:-:S02]  /*b530*/  @P0 IMAD.MOV.U32 R126, RZ, RZ, R131 ;  /* 0x000000ffff7e0224 */ /* 0x002fc400078e0083 */
[----:B------:R-:W-:Y:S01]  /*b540*/  @P0 IMAD.MOV.U32 R127, RZ, RZ, R132 ;  /* 0x000000ffff7f0224 */ /* 0x000fe200078e0084 */
[----:B------:R-:W3:Y:S04]  /*b550*/  LDL R131, [R1+0x128] ;  /* 0x0001280001837983 */ /* 0x000ee80000100800 */
[----:B------:R-:W3:Y:S04]  /*b560*/  LDL R132, [R1+0x124] ;  /* 0x0001240001847983 */ /* 0x000ee80000100800 */
[----:B------:R4:W3:Y:S02]  /*b570*/  @P0 LDG.E.U16 R167, desc[UR6][R126.64] ;  /* 0x000000067ea70981 */ /* 0x0008e4000c1e1500 */
[----:B----4-:R-:W-:-:S02]  /*b580*/  @P1 IMAD.MOV.U32 R126, RZ, RZ, R0 ;  /* 0x000000ffff7e1224 */ /* 0x010fc400078e0000 */
[----:B------:R-:W4:Y:S01]  /*b590*/  LDL R0, [R1+0x120] ;  /* 0x0001200001007983 */ /* 0x000f220000100800 */
[----:B--2---:R-:W-:-:S03]  /*b5a0*/  @P1 IMAD.MOV.U32 R127, RZ, RZ, R113 ;  /* 0x000000ffff7f1224 */ /* 0x004fc600078e0071 */
[----:B------:R-:W2:Y:S01]  /*b5b0*/  LDL R113, [R1+0x11c] ;  /* 0x00011c0001717983 */ /* 0x000ea20000100800 */
[----:B------:R-:W-:Y:S02]  /*b5c0*/  PRMT R125, RZ, 0x7610, R125 ;  /* 0x00007610ff7d7816 */ /* 0x000fe4000000007d */
[----:B------:R-:W-:-:S04]  /*b5d0*/  ISETP.GT.AND P0, PT, R130, 0x7c, PT ;  /* 0x0000007c8200780c */ /* 0x000fc80003f04270 */
[----:B------:R1:W2:Y:S01]  /*b5e0*/  @P1 LDG.E.U16 R125, desc[UR6][R126.64] ;  /* 0x000000067e7d1981 */ /* 0x0002a2000c1e1500 */
[C---:B------:R-:W-:Y:S02]  /*b5f0*/  ISETP.GT.AND P1, PT, R130.reuse, 0x7d, PT ;  /* 0x0000007d8200780c */ /* 0x040fe40003f24270 */
[----:B------:R-:W-:Y:S02]  /*b600*/  ISETP.GT.AND P2, PT, R130, 0x7e, PT ;  /* 0x0000007e8200780c */ /* 0x000fe40003f44270 */
[----:B-1----:R-:W-:Y:S02]  /*b610*/  PRMT R126, RZ, 0x7610, R126 ;  /* 0x00007610ff7e7816 */ /* 0x002fe4000000007e */
[----:B------:R-:W-:Y:S02]  /*b620*/  PRMT R127, RZ, 0x7610, R127 ;  /* 0x00007610ff7f7816 */ /* 0x000fe4000000007f */
[----:B0-----:R-:W-:Y:S02]  /*b630*/  LOP3.LUT R133, R133, 0x7f, RZ, 0xc0, !PT ;  /* 0x0000007f85857812 */ /* 0x001fe400078ec0ff */
[----:B---3--:R0:W3:Y:S03]  /*b640*/  @P0 LDG.E.U16 R126, desc[UR6][R128.64] ;  /* 0x00000006807e0981 */ /* 0x0080e6000c1e1500 */
[----:B0-----:R-:W-:-:S02]  /*b650*/  @P1 IMAD.MOV.U32 R128, RZ, RZ, R134 ;  /* 0x000000ffff801224 */ /* 0x001fc400078e0086 */
[----:B------:R-:W-:Y:S01]  /*b660*/  @P1 IMAD.MOV.U32 R129, RZ, RZ, R135 ;  /* 0x000000ffff811224 */ /* 0x000fe200078e0087 */
[----:B------:R-:W-:Y:S01]  /*b670*/  ISETP.GE.AND P0, PT, R133, R130, PT ;  /* 0x000000828500720c */ /* 0x000fe20003f06270 */
[----:B------:R-:W3:Y:S04]  /*b680*/  LDL R135, [R1+0xd4] ;  /* 0x0000d40001877983 */ /* 0x000ee80000100800 */
[----:B------:R0:W3:Y:S01]  /*b690*/  @P1 LDG.E.U16 R127, desc[UR6][R128.64] ;  /* 0x00000006807f1981 */ /* 0x0000e2000c1e1500 */
[----:B------:R-:W-:Y:S01]  /*b6a0*/  ISETP.GT.AND P1, PT, R130, 0x7f, PT ;  /* 0x0000007f8200780c */ /* 0x000fe20003f24270 */
[----:B------:R-:W-:Y:S02]  /*b6b0*/  @P2 IMAD.MOV.U32 R130, RZ, RZ, R131 ;  /* 0x000000ffff822224 */ /* 0x000fe400078e0083 */
[----:B------:R-:W3:Y:S01]  /*b6c0*/  LDL R134, [R1+0xd8] ;  /* 0x0000d80001867983 */ /* 0x000ee20000100800 */
[----:B------:R-:W-:Y:S01]  /*b6d0*/  @P2 IMAD.MOV.U32 R131, RZ, RZ, R132 ;  /* 0x000000ffff832224 */ /* 0x000fe200078e0084 */
[----:B0-----:R-:W-:-:S06]  /*b6e0*/  PRMT R128, RZ, 0x7610, R128 ;  /* 0x00007610ff807816 */ /* 0x001fcc0000000080 */
[----:B------:R4:W3:Y:S02]  /*b6f0*/  @P2 LDG.E.U16 R128, desc[UR6][R130.64] ;  /* 0x0000000682802981 */ /* 0x0008e4000c1e1500 */
[----:B----4-:R-:W-:Y:S02]  /*b700*/  @P1 IMAD.MOV.U32 R130, RZ, RZ, R0 ;  /* 0x000000ffff821224 */ /* 0x010fe400078e0000 */
[----:B------:R-:W4:Y:S01]  /*b710*/  LDL R0, [R1+0x58] ;  /* 0x0000580001007983 */ /* 0x000f220000100800 */
[----:B--2---:R-:W-:-:S03]  /*b720*/  @P1 IMAD.MOV.U32 R131, RZ, RZ, R113 ;  /* 0x000000ffff831224 */ /* 0x004fc600078e0071 */
[----:B------:R-:W2:Y:S01]  /*b730*/  LDL R113, [R1+0x48] ;  /* 0x0000480001717983 */ /* 0x000ea20000100800 */
[----:B------:R-:W-:-:S06]  /*b740*/  PRMT R129, RZ, 0x7610, R129 ;  /* 0x00007610ff817816 */ /* 0x000fcc0000000081 */
[----:B------:R0:W2:Y:S01]  /*b750*/  @P1 LDG.E.U16 R129, desc[UR6][R130.64] ;  /* 0x0000000682811981 */ /* 0x0000a2000c1e1500 */
[----:B------:R-:W-:Y:S01]  /*b760*/  BAR.SYNC.DEFER_BLOCKING 0x0 ;  /* 0x0000000000007b1d */ /* 0x000fe20000010000 */
[----:B------:R-:W-:Y:S02]  /*b770*/  @!P0 IMAD.MOV.U32 R132, RZ, RZ, R22 ;  /* 0x000000ffff848224 */ /* 0x000fe400078e0016 */
[----:B------:R-:W-:Y:S01]  /*b780*/  @!P0 IMAD.MOV.U32 R133, RZ, RZ, R12 ;  /* 0x000000ffff858224 */ /* 0x000fe200078e000c */
[----:B0-----:R-:W-:Y:S02]  /*b790*/  PRMT R130, RZ, 0x7610, R130 ;  /* 0x00007610ff827816 */ /* 0x001fe40000000082 */
[----:B------:R-:W-:-:S04]  /*b7a0*/  PRMT R131, RZ, 0x7610, R131 ;  /* 0x00007610ff837816 */ /* 0x000fc80000000083 */
[----:B------:R0:W2:Y:S02]  /*b7b0*/  @!P0 LDG.E.U16 R130, desc[UR6][R132.64] ;  /* 0x0000000684828981 */ /* 0x0000a4000c1e1500 */
[----:B0-----:R-:W-:Y:S02]  /*b7c0*/  @!P0 IMAD.MOV.U32 R132, RZ, RZ, R138 ;  /* 0x000000ffff848224 */ /* 0x001fe400078e008a */
[----:B------:R-:W-:-:S05]  /*b7d0*/  @!P0 IMAD.MOV.U32 R133, RZ, RZ, R139 ;  /* 0x000000ffff858224 */ /* 0x000fca00078e008b */
[----:B------:R0:W2:Y:S02]  /*b7e0*/  @!P0 LDG.E.U16 R131, desc[UR6][R132.64] ;  /* 0x0000000684838981 */ /* 0x0000a4000c1e1500 */
[----:B0-----:R-:W-:Y:S02]  /*b7f0*/  PRMT R132, RZ, 0x7610, R132 ;  /* 0x00007610ff847816 */ /* 0x001fe40000000084 */
[----:B------:R-:W-:-:S04]  /*b800*/  PRMT R133, RZ, 0x7610, R133 ;  /* 0x00007610ff857816 */ /* 0x000fc80000000085 */
[----:B---3--:R0:W3:Y:S02]  /*b810*/  @!P0 LDG.E.U16 R132, desc[UR6][R134.64] ;  /* 0x0000000686848981 */ /* 0x0080e4000c1e1500 */
[----:B0-----:R-:W-:Y:S02]  /*b820*/  @!P0 IMAD.MOV.U32 R134, RZ, RZ, R136 ;  /* 0x000000ffff868224 */ /* 0x001fe400078e0088 */
[----:B------:R-:W-:-:S05]  /*b830*/  @!P0 IMAD.MOV.U32 R135, RZ, RZ, R137 ;  /* 0x000000ffff878224 */ /* 0x000fca00078e0089 */
[----:B------:R0:W3:Y:S02]  /*b840*/  @!P0 LDG.E.U16 R133, desc[UR6][R134.64] ;  /* 0x0000000686858981 */ /* 0x0000e4000c1e1500 */
[----:B0-----:R-:W-:Y:S02]  /*b850*/  PRMT R134, RZ, 0x7610, R134 ;  /* 0x00007610ff867816 */ /* 0x001fe40000000086 */
[----:B------:R-:W-:Y:S01]  /*b860*/  PRMT R135, RZ, 0x7610, R135 ;  /* 0x00007610ff877816 */ /* 0x000fe20000000087 */
[----:B------:R0:W-:Y:S04]  /*b870*/  STL [R1+0x584], R22 ;  /* 0x0005841601007387 */ /* 0x0001e80000100800 */
[----:B------:R1:W-:Y:S01]  /*b880*/  STL [R1+0x580], R12 ;  /* 0x0005800c01007387 */ /* 0x0003e20000100800 */
[----:B------:R-:W-:-:S02]  /*b890*/  @!P0 IMAD.MOV.U32 R138, RZ, RZ, R209 ;  /* 0x000000ffff8a8224 */ /* 0x000fc400078e00d1 */
[----:B------:R-:W-:Y:S01]  /*b8a0*/  @!P0 IMAD.MOV.U32 R139, RZ, RZ, R204 ;  /* 0x000000ffff8b8224 */ /* 0x000fe200078e00cc */
[----:B0-----:R-:W3:Y:S04]  /*b8b0*/  LDL R22, [R1+0x8c] ;  /* 0x00008c0001167983 */ /* 0x001ee80000100800 */
[----:B-1----:R-:W3:Y:S04]  /*b8c0*/  LDL R12, [R1+0x90] ;  /* 0x00009000010c7983 */ /* 0x002ee80000100800 */
[----:B------:R0:W-:Y:S02]  /*b8d0*/  STS.U16 [R2+UR4], R140 ;  /* 0x0000008c02007988 */ /* 0x0001e40008000404 */
[----:B0-----:R-:W-:-:S02]  /*b8e0*/  @!P0 IMAD.MOV.U32 R140, RZ, RZ, R96 ;  /* 0x000000ffff8c8224 */ /* 0x001fc400078e0060 */
[----:B----4-:R-:W-:Y:S02]  /*b8f0*/  @!P0 IMAD.MOV.U32 R136, RZ, RZ, R0 ;  /* 0x000000ffff888224 */ /* 0x010fe400078e0000 */
[----:B------:R-:W4:Y:S01]  /*b900*/  LDL R0, [R1+0x44] ;  /* 0x0000440001007983 */ /* 0x000f220000100800 */
[----:B--2---:R-:W-:-:S03]  /*b910*/  @!P0 IMAD.MOV.U32 R137, RZ, RZ, R113 ;  /* 0x000000ffff898224 */ /* 0x004fc600078e0071 */
[----:B------:R-:W2:Y:S04]  /*b920*/  LDL R113, [R1+0xd0] ;  /* 0x0000d00001717983 */ /* 0x000ea80000100800 */
[----:B------:R0:W3:Y:S04]  /*b930*/  @!P0 LDG.E.U16 R134, desc[UR6][R136.64] ;  /* 0x0000000688868981 */ /* 0x0000e8000c1e1500 */
[----:B------:R1:W-:Y:S01]  /*b940*/  STL [R1+0x5a0], R252 ;  /* 0x0005a0fc01007387 */ /* 0x0003e20000100800 */
[----:B0-----:R-:W-:Y:S02]  /*b950*/  @!P0 IMAD.MOV.U32 R136, RZ, RZ, R252 ;  /* 0x000000ffff888224 */ /* 0x001fe400078e00fc */
[----:B------:R-:W-:Y:S01]  /*b960*/  @!P0 IMAD.MOV.U32 R137, RZ, RZ, R249 ;  /* 0x000000ffff898224 */ /* 0x000fe200078e00f9 */
[----:B-1----:R-:W4:Y:S04]  /*b970*/  LDL R252, [R1+0xcc] ;  /* 0x0000cc0001fc7983 */ /* 0x002f280000100800 */
[----:B------:R0:W3:Y:S04]  /*b980*/  @!P0 LDG.E.U16 R135, desc[UR6][R136.64] ;  /* 0x0000000688878981 */ /* 0x0000e8000c1e1500 */
[----:B------:R1:W-:Y:S01]  /*b990*/  STL [R1+0x588], R249 ;  /* 0x000588f901007387 */ /* 0x0003e20000100800 */
[----:B0-----:R-:W-:-:S03]  /*b9a0*/  PRMT R136, RZ, 0x7610, R136 ;  /* 0x00007610ff887816 */ /* 0x001fc60000000088 */
[----:B-1----:R-:W3:Y:S04]  /*b9b0*/  LDL.LU R249, [R1+0x18] ;  /* 0x0000180001f97983 */ /* 0x002ee80000300800 */
[----:B------:R0:W-:Y:S04]  /*b9c0*/  STL [R1+0x590], R209 ;  /* 0x000590d101007387 */ /* 0x0001e80000100800 */
[----:B------:R1:W3:Y:S04]  /*b9d0*/  @!P0 LDG.E.U16 R136, desc[UR6][R138.64] ;  /* 0x000000068a888981 */ /* 0x0002e8000c1e1500 */
[----:B0-----:R-:W3:Y:S04]  /*b9e0*/  LDL.LU R209, [R1+0x30] ;  /* 0x0000300001d17983 */ /* 0x001ee80000300800 */
[----:B------:R0:W-:Y:S01]  /*b9f0*/  STL [R1+0x58c], R204 ;  /* 0x00058ccc01007387 */ /* 0x0001e20000100800 */
[----:B-1----:R-:W-:-:S02]  /*ba00*/  @!P0 IMAD.MOV.U32 R138, RZ, RZ, R104 ;  /* 0x000000ffff8a8224 */ /* 0x002fc400078e0068 */
[----:B------:R-:W-:Y:S01]  /*ba10*/  @!P0 IMAD.MOV.U32 R139, RZ, RZ, R17 ;  /* 0x000000ffff8b8224 */ /* 0x000fe200078e0011 */
[----:B0-----:R-:W3:Y:S04]  /*ba20*/  LDL.LU R204, [R1+0x28] ;  /* 0x0000280001cc7983 */ /* 0x001ee80000300800 */
[----:B------:R0:W-:Y:S04]  /*ba30*/  STL [R1+0x598], R104 ;  /* 0x0005986801007387 */ /* 0x0001e80000100800 */
[----:B0-----:R-:W3:Y:S04]  /*ba40*/  LDL.LU R104, [R1+0x40] ;  /* 0x0000400001687983 */ /* 0x001ee80000300800 */
[----:B------:R0:W-:Y:S04]  /*ba50*/  STL [R1+0x594], R17 ;  /* 0x0005941101007387 */ /* 0x0001e80000100800 */
[----:B0-----:R-:W3:Y:S04]  /*ba60*/  LDL R17, [R1+0x110] ;  /* 0x0001100001117983 */ /* 0x001ee80000100800 */
[----:B------:R0:W-:Y:S04]  /*ba70*/  STL [R1+0x5a4], R96 ;  /* 0x0005a46001007387 */ /* 0x0001e80000100800 */
[----:B0-----:R-:W3:Y:S01]  /*ba80*/  LDL R96, [R1+0x10c] ;  /* 0x00010c0001607983 */ /* 0x001ee20000100800 */
[----:B------:R-:W-:Y:S01]  /*ba90*/  PRMT R137, RZ, 0x7610, R137 ;  /* 0x00007610ff897816 */ /* 0x000fe20000000089 */
[----:B------:R-:W-:-:S05]  /*baa0*/  @!P0 IMAD.MOV.U32 R141, RZ, RZ, R6 ;  /* 0x000000ffff8d8224 */ /* 0x000fca00078e0006 */
[----:B------:R0:W3:Y:S02]  /*bab0*/  @!P0 LDG.E.U16 R137, desc[UR6][R138.64] ;  /* 0x000000068a898981 */ /* 0x0000e4000c1e1500 */
[----:B0-----:R-:W-:Y:S02]  /*bac0*/  PRMT R138, RZ, 0x7610, R138 ;  /* 0x00007610ff8a7816 */ /* 0x001fe4000000008a */
[----:B------:R-:W-:-:S04]  /*bad0*/  PRMT R139, RZ, 0x7610, R139 ;  /* 0x00007610ff8b7816 */ /* 0x000fc8000000008b */
[----:B------:R3:W3:Y:S04]  /*bae0*/  @!P0 LDG.E.U16 R138, desc[UR6][R140.64] ;  /* 0x000000068c8a8981 */ /* 0x0006e8000c1e1500 */
[----:B------:R-:W-:Y:S04]  /*baf0*/  STS.U16 [R2+UR4+0x400], R143 ;  /* 0x0004008f02007988 */ /* 0x000fe80008000404 */
[----:B------:R-:W-:Y:S04]  /*bb00*/  STS.U16 [R2+UR4+0x800], R142 ;  /* 0x0008008e02007988 */ /* 0x000fe80008000404 */
[----:B------:R0:W-:Y:S04]  /*bb10*/  STL [R1+0x59c], R6 ;  /* 0x00059c0601007387 */ /* 0x0001e80000100800 */
[----:B------:R1:W-:Y:S04]  /*bb20*/  STS.U16 [R2+UR4+0x1000], R144 ;  /* 0x0010009002007988 */ /* 0x0003e80008000404 */
[----:B0-----:R-:W3:Y:S01]  /*bb30*/  LDL R6, [R1+0xc8] ;  /* 0x0000c80001067983 */ /* 0x001ee20000100800 */
[----:B--2---:R-:W-:-:S02]  /*bb40*/  @!P0 IMAD.MOV.U32 R142, RZ, RZ, R113 ;  /* 0x000000ffff8e8224 */ /* 0x004fc400078e0071 */
[----:B----4-:R-:W-:Y:S02]  /*bb50*/  @!P0 IMAD.MOV.U32 R143, RZ, RZ, R252 ;  /* 0x000000ffff8f8224 */ /* 0x010fe400078e00fc */
[----:B-1----:R-:W-:Y:S02]  /*bb60*/  @!P0 IMAD.MOV.U32 R144, RZ, RZ, R0 ;  /* 0x000000ffff908224 */ /* 0x002fe400078e0000 */
[----:B------:R-:W2:Y:S01]  /*bb70*/  LDL R0, [R1+0x88] ;  /* 0x0000880001007983 */ /* 0x000ea20000100800 */
[----:B---3--:R-:W-:-:S03]  /*bb80*/  @!P0 IMAD.MOV.U32 R140, RZ, RZ, R17 ;  /* 0x000000ffff8c8224 */ /* 0x008fc600078e0011 */
[----:B------:R-:W3:Y:S01]  /*bb90*/  LDL R17, [R1+0x108] ;  /* 0x0001080001117983 */ /* 0x000ee20000100800 */
[----:B------:R-:W-:-:S05]  /*bba0*/  @!P0 IMAD.MOV.U32 R141, RZ, RZ, R96 ;  /* 0x000000ffff8d8224 */ /* 0x000fca00078e0060 */
[----:B------:R0:W4:Y:S02]  /*bbb0*/  @!P0 LDG.E.U16 R139, desc[UR6][R140.64] ;  /* 0x000000068c8b8981 */ /* 0x000124000c1e1500 */
[----:B0-----:R-:W-:-:S06]  /*bbc0*/  PRMT R140, RZ, 0x7610, R140 ;  /* 0x00007610ff8c7816 */ /* 0x001fcc000000008c */
[----:B------:R0:W4:Y:S02]  /*bbd0*/  @!P0 LDG.E.U16 R140, desc[UR6][R142.64] ;  /* 0x000000068e8c8981 */ /* 0x000124000c1e1500 */
[----:B0-----:R-:W-:Y:S02]  /*bbe0*/  @!P0 IMAD.MOV.U32 R143, RZ, RZ, R22 ;  /* 0x000000ffff8f8224 */ /* 0x001fe400078e0016 */
[----:B------:R-:W2:Y:S01]  /*bbf0*/  LDL R22, [R1+0x104] ;  /* 0x0001040001167983 */ /* 0x000ea20000100800 */
[----:B------:R-:W-:-:S03]  /*bc00*/  @!P0 IMAD.MOV.U32 R142, RZ, RZ, R12 ;  /* 0x000000ffff8e8224 */ /* 0x000fc600078e000c */
[----:B------:R-:W4:Y:S01]  /*bc10*/  LDL R12, [R1+0xc4] ;  /* 0x0000c400010c7983 */ /* 0x000f220000100800 */
[----:B------:R-:W-:-:S03]  /*bc20*/  PRMT R141, RZ, 0x7610, R141 ;  /* 0x00007610ff8d7816 */ /* 0x000fc6000000008d */
[----:B------:R0:W-:Y:S04]  /*bc30*/  STS.U16 [R2+UR4+0xc00], R145 ;  /* 0x000c009102007988 */ /* 0x0001e80008000404 */
[----:B------:R1:W4:Y:S01]  /*bc40*/  @!P0 LDG.E.U16 R141, desc[UR6][R142.64] ;  /* 0x000000068e8d8981 */ /* 0x000322000c1e1500 */
[----:B0-----:R-:W-:Y:S01]  /*bc50*/  @!P0 IMAD.MOV.U32 R145, RZ, RZ, R104 ;  /* 0x000000ffff918224 */ /* 0x001fe200078e0068 */
[----:B-1----:R-:W-:Y:S02]  /*bc60*/  PRMT R142, RZ, 0x7610, R142 ;  /* 0x00007610ff8e7816 */ /* 0x002fe4000000008e */
[----:B------:R-:W-:-:S04]  /*bc70*/  PRMT R143, RZ, 0x7610, R143 ;  /* 0x00007610ff8f7816 */ /* 0x000fc8000000008f */
[----:B------:R0:W4:Y:S04]  /*bc80*/  @!P0 LDG.E.U16 R142, desc[UR6][R144.64] ;  /* 0x00000006908e8981 */ /* 0x000128000c1e1500 */
[----:B------:R1:W-:Y:S01]  /*bc90*/  STL [R1+0x5a8], R104 ;  /* 0x0005a86801007387 */ /* 0x0003e20000100800 */
[----:B0-----:R-:W-:Y:S02]  /*bca0*/  @!P0 IMAD.MOV.U32 R144, RZ, RZ, R241 ;  /* 0x000000ffff908224 */ /* 0x001fe400078e00f1 */
[----:B------:R-:W-:Y:S01]  /*bcb0*/  @!P0 IMAD.MOV.U32 R145, RZ, RZ, R240 ;  /* 0x000000ffff918224 */ /* 0x000fe200078e00f0 */
[----:B------:R0:W-:Y:S04]  /*bcc0*/  STS.U16 [R2+UR4+0x1400], R147 ;  /* 0x0014009302007988 */ /* 0x0001e80008000404 */
[----:B------:R0:W4:Y:S04]  /*bcd0*/  @!P0 LDG.E.U16 R143, desc[UR6][R144.64] ;  /* 0x00000006908f8981 */ /* 0x000128000c1e1500 */
[----:B-1----:R-:W4:Y:S01]  /*bce0*/  LDL.LU R104, [R1+0x24] ;  /* 0x0000240001687983 */ /* 0x002f220000300800 */
[----:B0-----:R-:W-:-:S03]  /*bcf0*/  @!P0 IMAD.MOV.U32 R147, RZ, RZ, R202 ;  /* 0x000000ffff938224 */ /* 0x001fc600078e00ca */
[----:B------:R0:W-:Y:S01]  /*bd00*/  STS.U16 [R2+UR4+0x1800], R146 ;  /* 0x0018009202007988 */ /* 0x0001e20008000404 */
[----:B------:R-:W-:-:S03]  /*bd10*/  PRMT R144, RZ, 0x7610, R144 ;  /* 0x00007610ff907816 */ /* 0x000fc60000000090 */
[----:B------:R1:W-:Y:S01]  /*bd20*/  STL [R1+0x5b0], R241 ;  /* 0x0005b0f101007387 */ /* 0x0003e20000100800 */
[----:B0-----:R-:W-:-:S03]  /*bd30*/  @!P0 IMAD.MOV.U32 R146, RZ, RZ, R203 ;  /* 0x000000ffff928224 */ /* 0x001fc600078e00cb */
[----:B-1----:R-:W4:Y:S04]  /*bd40*/  LDL.LU R241, [R1+0x2c] ;  /* 0x00002c0001f17983 */ /* 0x002f280000300800 */
[----:B------:R-:W-:Y:S04]  /*bd50*/  STL [R1+0x5ac], R240 ;  /* 0x0005acf001007387 */ /* 0x000fe80000100800 */
[----:B------:R0:W-:Y:S04]  /*bd60*/  STL [R1+0x5b8], R203 ;  /* 0x0005b8cb01007387 */ /* 0x0001e80000100800 */
[----:B------:R1:W4:Y:S04]  /*bd70*/  @!P0 LDG.E.U16 R144, desc[UR6][R146.64] ;  /* 0x0000000692908981 */ /* 0x000328000c1e1500 */
[----:B0-----:R-:W4:Y:S04]  /*bd80*/  LDL.LU R203, [R1+0x38] ;  /* 0x0000380001cb7983 */ /* 0x001f280000300800 */
[----:B------:R-:W-:Y:S01]  /*bd90*/  STL [R1+0x5b4], R202 ;  /* 0x0005b4ca01007387 */ /* 0x000fe20000100800 */
[----:B-1----:R-:W-:-:S03]  /*bda0*/  @!P0 IMAD.MOV.U32 R146, RZ, RZ, R103 ;  /* 0x000000ffff928224 */ /* 0x002fc600078e0067 */
[----:B------:R0:W-:Y:S01]  /*bdb0*/  STL [R1+0x5c0], R103 ;  /* 0x0005c06701007387 */ /* 0x0001e20000100800 */
[----:B------:R-:W-:-:S03]  /*bdc0*/  @!P0 IMAD.MOV.U32 R147, RZ, RZ, R15 ;  /* 0x000000ffff938224 */ /* 0x000fc600078e000f */
[----:B------:R1:W-:Y:S04]  /*bdd0*/  STS.U16 [R2+UR4+0x1c00], R149 ;  /* 0x001c009502007988 */ /* 0x0003e80008000404 */
[----:B0-----:R-:W4:Y:S04]  /*bde0*/  LDL.LU R103, [R1+0x7c] ;  /* 0x00007c0001677983 */ /* 0x001f280000300800 */
[----:B------:R0:W-:Y:S01]  /*bdf0*/  STL [R1+0x5bc], R15 ;  /* 0x0005bc0f01007387 */ /* 0x0001e20000100800 */
[----:B-1----:R-:W-:-:S03]  /*be00*/  @!P0 IMAD.MOV.U32 R149, RZ, RZ, R5 ;  /* 0x000000ffff958224 */ /* 0x002fc600078e0005 */
[----:B0-----:R-:W4:Y:S04]  /*be10*/  LDL.LU R15, [R1+0x74] ;  /* 0x00007400010f7983 */ /* 0x001f280000300800 */
[----:B------:R-:W-:Y:S04]  /*be20*/  STL [R1+0x5c8], R95 ;  /* 0x0005c85f01007387 */ /* 0x000fe80000100800 */
[----:B------:R0:W-:Y:S04]  /*be30*/  STL [R1+0x5c4], R5 ;  /* 0x0005c40501007387 */ /* 0x0001e80000100800 */
[----:B0-----:R-:W4:Y:S01]  /*be40*/  LDL.LU R5, [R1+0x84] ;  /* 0x0000840001057983 */ /* 0x001f220000300800 */
[----:B------:R-:W-:-:S03]  /*be50*/  PRMT R145, RZ, 0x7610, R145 ;  /* 0x00007610ff917816 */ /* 0x000fc60000000091 */
[----:B------:R0:W-:Y:S04]  /*be60*/  STS.U16 [R2+UR4+0x2000], R148 ;  /* 0x0020009402007988 */ /* 0x0001e80008000404 */
[----:B------:R1:W4:Y:S01]  /*be70*/  @!P0 LDG.E.U16 R145, desc[UR6][R146.64] ;  /* 0x0000000692918981 */ /* 0x000322000c1e1500 */
[----:B0-----:R-:W-:Y:S01]  /*be80*/  @!P0 IMAD.MOV.U32 R148, RZ, RZ, R95 ;  /* 0x000000ffff948224 */ /* 0x001fe200078e005f */
[----:B-1----:R-:W-:Y:S02]  /*be90*/  PRMT R146, RZ, 0x7610, R146 ;  /* 0x00007610ff927816 */ /* 0x002fe40000000092 */
[----:B------:R-:W-:-:S04]  /*bea0*/  PRMT R147, RZ, 0x7610, R147 ;  /* 0x00007610ff937816 */ /* 0x000fc80000000093 */
[----:B------:R3:W4:Y:S04]  /*beb0*/  @!P0 LDG.E.U16 R146, desc[UR6][R148.64] ;  /* 0x0000000694928981 */ /* 0x000728000c1e1500 */
[----:B------:R-:W-:Y:S04]  /*bec0*/  STS.U16 [R2+UR4+0x2400], R151 ;  /* 0x0024009702007988 */ /* 0x000fe80008000404 */
[----:B------:R0:W-:Y:S02]  /*bed0*/  STS.U16 [R2+UR4+0x2800], R150 ;  /* 0x0028009602007988 */ /* 0x0001e40008000404 */
[----:B0-----:R-:W-:-:S02]  /*bee0*/  @!P0 IMAD.MOV.U32 R150, RZ, RZ, R6 ;  /* 0x000000ffff968224 */ /* 0x001fc400078e0006 */
[----:B------:R-:W4:Y:S01]  /*bef0*/  LDL R6, [R1+0x558] ;  /* 0x0005580001067983 */ /* 0x000f220000100800 */
[----:B---3--:R-:W-:-:S03]  /*bf00*/  @!P0 IMAD.MOV.U32 R148, RZ, RZ, R17 ;  /* 0x000000ffff948224 */ /* 0x008fc600078e0011 */
[----:B------:R0:W-:Y:S04]  /*bf10*/  STS.U16 [R2+UR4+0x2c00], R153 ;  /* 0x002c009902007988 */ /* 0x0001e80008000404 */
[----:B------:R-:W-:Y:S04]  /*bf20*/  STS.U16 [R2+UR4+0x3000], R152 ;  /* 0x0030009802007988 */ /* 0x000fe80008000404 */
[----:B------:R-:W3:Y:S01]  /*bf30*/  LDL R17, [R1+0xfc] ;  /* 0x0000fc0001117983 */ /* 0x000ee20000100800 */
[----:B--2---:R-:W-:-:S05]  /*bf40*/  @!P0 IMAD.MOV.U32 R149, RZ, RZ, R22 ;  /* 0x000000ffff958224 */ /* 0x004fca00078e0016 */
[----:B------:R1:W2:Y:S01]  /*bf50*/  @!P0 LDG.E.U16 R147, desc[UR6][R148.64] ;  /* 0x0000000694938981 */ /* 0x0002a2000c1e1500 */
[----:B----4-:R-:W-:Y:S02]  /*bf60*/  @!P0 IMAD.MOV.U32 R151, RZ, RZ, R12 ;  /* 0x000000ffff978224 */ /* 0x010fe400078e000c */
[----:B0-----:R-:W-:Y:S01]  /*bf70*/  @!P0 IMAD.MOV.U32 R153, RZ, RZ, R209 ;  /* 0x000000ffff998224 */ /* 0x001fe200078e00d1 */
[----:B------:R-:W4:Y:S01]  /*bf80*/  LDL R12, [R1+0x100] ;  /* 0x00010000010c7983 */ /* 0x000f220000100800 */
[----:B-1----:R-:W-:-:S06]  /*bf90*/  PRMT R148, RZ, 0x7610, R148 ;  /* 0x00007610ff947816 */ /* 0x002fcc0000000094 */
[----:B------:R0:W2:Y:S02]  /*bfa0*/  @!P0 LDG.E.U16 R148, desc[UR6][R150.64] ;  /* 0x0000000696948981 */ /* 0x0000a4000c1e1500 */
[----:B0-----:R-:W-:Y:S02]  /*bfb0*/  @!P0 IMAD.MOV.U32 R150, RZ, RZ, R0 ;  /* 0x000000ffff968224 */ /* 0x001fe400078e0000 */
[----:B------:R-:W3:Y:S01]  /*bfc0*/  LDL R0, [R1+0xc0] ;  /* 0x0000c00001007983 */ /* 0x000ee20000100800 */
[----:B------:R-:W-:-:S03]  /*bfd0*/  PRMT R149, RZ, 0x7610, R149 ;  /* 0x00007610ff957816 */ /* 0x000fc60000000095 */
[----:B------:R0:W-:Y:S04]  /*bfe0*/  STS.U16 [R2+UR4+0x3400], R155 ;  /* 0x0034009b02007988 */ /* 0x0001e80008000404 */
[----:B------:R1:W-:Y:S01]  /*bff0*/  STS.U16 [R2+UR4+0x3800], R154 ;  /* 0x0038009a02007988 */ /* 0x0003e20008000404 */
[----:B0-----:R-:W-:-:S03]  /*c000*/  @!P0 IMAD.MOV.U32 R155, RZ, RZ, R193 ;  /* 0x000000ffff9b8224 */ /* 0x001fc600078e00c1 */
[----:B------:R-:W-:Y:S01]  /*c010*/  STS.U16 [R2+UR4+0x3c00], R157 ;  /* 0x003c009d02007988 */ /* 0x000fe20008000404 */
[----:B-1----:R-:W-:Y:S02]  /*c020*/  @!P0 IMAD.MOV.U32 R154, RZ, RZ, R196 ;  /* 0x000000ffff9a8224 */ /* 0x002fe400078e00c4 */
[----:B------:R-:W-:Y:S02]  /*c030*/  @!P0 IMAD.MOV.U32 R152, RZ, RZ, R203 ;  /* 0x000000ffff988224 */ /* 0x000fe400078e00cb */
[----:B------:R-:W-:-:S05]  /*c040*/  @!P0 IMAD.MOV.U32 R151, RZ, RZ, R5 ;  /* 0x000000ffff978224 */ /* 0x000fca00078e0005 */
[----:B------:R0:W2:Y:S02]  /*c050*/  @!P0 LDG.E.U16 R149, desc[UR6][R150.64] ;  /* 0x0000000696958981 */ /* 0x0000a4000c1e1500 */
[----:B0-----:R-:W-:Y:S02]  /*c060*/  PRMT R150, RZ, 0x7610, R150 ;  /* 0x00007610ff967816 */ /* 0x001fe40000000096 */
[----:B------:R-:W-:Y:S01]  /*c070*/  PRMT R151, RZ, 0x7610, R151 ;  /* 0x00007610ff977816 */ /* 0x000fe20000000097 */
[----:B------:R-:W-:Y:S04]  /*c080*/  STL [R1+0x5d0], R5 ;  /* 0x0005d00501007387 */ /* 0x000fe80000100800 */
[----:B------:R0:W2:Y:S04]  /*c090*/  @!P0 LDG.E.U16 R150, desc[UR6][R152.64] ;  /* 0x0000000698968981 */ /* 0x0000a8000c1e1500 */
[----:B------:R-:W-:Y:S01]  /*c0a0*/  STL [R1+0x5d4], R203 ;  /* 0x0005d4cb01007387 */ /* 0x000fe20000100800 */
[----:B0-----:R-:W-:-:S02]  /*c0b0*/  @!P0 IMAD.MOV.U32 R152, RZ, RZ, R239 ;  /* 0x000000ffff988224 */ /* 0x001fc400078e00ef */
[----:B------:R-:W-:Y:S01]  /*c0c0*/  @!P0 IMAD.MOV.U32 R153, RZ, RZ, R234 ;  /* 0x000000ffff998224 */ /* 0x000fe200078e00ea */
[----:B------:R-:W-:Y:S04]  /*c0d0*/  STL [R1+0x5cc], R209 ;  /* 0x0005ccd101007387 */ /* 0x000fe80000100800 */
[----:B------:R-:W-:Y:S04]  /*c0e0*/  STL [R1+0x5dc], R239 ;  /* 0x0005dcef01007387 */ /* 0x000fe80000100800 */
[----:B------:R0:W-:Y:S04]  /*c0f0*/  STL [R1+0x5d8], R234 ;  /* 0x0005d8ea01007387 */ /* 0x0001e80000100800 */
[----:B------:R1:W2:Y:S04]  /*c100*/  @!P0 LDG.E.U16 R151, desc[UR6][R152.64] ;  /* 0x0000000698978981 */ /* 0x0002a8000c1e1500 */
[----:B0-----:R-:W2:Y:S01]  /*c110*/  LDL.LU R234, [R1+0x78] ;  /* 0x0000780001ea7983 */ /* 0x001ea20000300800 */
[----:B-1----:R-:W-:-:S03]  /*c120*/  PRMT R152, RZ, 0x7610, R152 ;  /* 0x00007610ff987816 */ /* 0x002fc60000000098 */
[----:B------:R-:W-:Y:S04]  /*c130*/  STL [R1+0x5e4], R196 ;  /* 0x0005e4c401007387 */ /* 0x000fe80000100800 */
[----:B------:R0:W-:Y:S04]  /*c140*/  STL [R1+0x5e0], R193 ;  /* 0x0005e0c101007387 */ /* 0x0001e80000100800 */
[----:B------:R1:W2:Y:S04]  /*c150*/  @!P0 LDG.E.U16 R152, desc[UR6][R154.64] ;  /* 0x000000069a988981 */ /* 0x0002a8000c1e1500 */
[----:B0-----:R-:W2:Y:S04]  /*c160*/  LDL.LU R193, [R1+0x80] ;  /* 0x0000800001c17983 */ /* 0x001ea80000300800 */
[----:B------:R0:W-:Y:S01]  /*c170*/  STL [R1+0x5e8], R2 ;  /* 0x0005e80201007387 */ /* 0x0001e20000100800 */
[----:B-1----:R-:W-:-:S03]  /*c180*/  @!P0 IMAD.MOV.U32 R155, RZ, RZ, R13 ;  /* 0x000000ffff9b8224 */ /* 0x002fc600078e000d */
[----:B0-----:R-:W2:Y:S04]  /*c190*/  LDL.LU R2, [R1+0xb4] ;  /* 0x0000b40001027983 */ /* 0x001ea80000300800 */
[----:B------:R-:W-:Y:S04]  /*c1a0*/  STL [R1+0x5f0], R102 ;  /* 0x0005f06601007387 */ /* 0x000fe80000100800 */
[----:B------:R0:W-:Y:S04]  /*c1b0*/  STL [R1+0x5ec], R13 ;  /* 0x0005ec0d01007387 */ /* 0x0001e80000100800 */
[----:B0-----:R-:W2:Y:S04]  /*c1c0*/  LDL.LU R13, [R1+0xbc] ;  /* 0x0000bc00010d7983 */ /* 0x001ea80000300800 */
[----:B------:R-:W-:Y:S04]  /*c1d0*/  STS.U16 [R6+UR4+0x80], R156 ;  /* 0x0000809c06007988 */ /* 0x000fe80008000404 */
[----:B------:R-:W-:Y:S04]  /*c1e0*/  STS.U16 [R6+UR4+0x480], R159 ;  /* 0x0004809f06007988 */ /* 0x000fe80008000404 */
[----:B------:R-:W-:Y:S04]  /*c1f0*/  STL [R1+0x5f8], R94 ;  /* 0x0005f85e01007387 */ /* 0x000fe80000100800 */
[----:B------:R3:W-:Y:S04]  /*c200*/  STS.U16 [R6+UR4+0x880], R158 ;  /* 0x0008809e06007988 */ /* 0x0007e80008000404 */
[----:B------:R0:W-:Y:S01]  /*c210*/  STL [R1+0x5f4], R4 ;  /* 0x0005f40401007387 */ /* 0x0001e20000100800 */
[----:B---3--:R-:W-:-:S03]  /*c220*/  @!P0 IMAD.MOV.U32 R158, RZ, RZ, R0 ;  /* 0x000000ffff9e8224 */ /* 0x008fc600078e0000 */
[----:B------:R-:W3:Y:S01]  /*c230*/  LDL R0, [R1+0xf8] ;  /* 0x0000f80001007983 */ /* 0x000ee20000100800 */
[----:B------:R-:W-:-:S03]  /*c240*/  @!P0 IMAD.MOV.U32 R157, RZ, RZ, R4 ;  /* 0x000000ffff9d8224 */ /* 0x000fc600078e0004 */
[----:B0-----:R-:W3:Y:S01]  /*c250*/  LDL R4, [R1+0xf4] ;  /* 0x0000f40001047983 */ /* 0x001ee20000100800 */
[----:B------:R-:W-:Y:S01]  /*c260*/  PRMT R153, RZ, 0x7610, R153 ;  /* 0x00007610ff997816 */ /* 0x000fe20000000099 */
[----:B------:R-:W-:Y:S02]  /*c270*/  @!P0 IMAD.MOV.U32 R154, RZ, RZ, R102 ;  /* 0x000000ffff9a8224 */ /* 0x000fe400078e0066 */
[----:B------:R-:W-:-:S03]  /*c280*/  @!P0 IMAD.MOV.U32 R156, RZ, RZ, R94 ;  /* 0x000000ffff9c8224 */ /* 0x000fc600078e005e */
[----:B------:R0:W3:Y:S02]  /*c290*/  @!P0 LDG.E.U16 R153, desc[UR6][R154.64] ;  /* 0x000000069a998981 */ /* 0x0000e4000c1e1500 */
[----:B0-----:R-:W-:Y:S02]  /*c2a0*/  PRMT R154, RZ, 0x7610, R154 ;  /* 0x00007610ff9a7816 */ /* 0x001fe4000000009a */
[----:B------:R-:W-:-:S04]  /*c2b0*/  PRMT R155, RZ, 0x7610, R155 ;  /* 0x00007610ff9b7816 */ /* 0x000fc8000000009b */
[----:B------:R4:W3:Y:S02]  /*c2c0*/  @!P0 LDG.E.U16 R154, desc[UR6][R156.64] ;  /* 0x000000069c9a8981 */ /* 0x0008e4000c1e1500 */
[----:B----4-:R-:W-:Y:S02]  /*c2d0*/  @!P0 IMAD.MOV.U32 R156, RZ, RZ, R12 ;  /* 0x000000ffff9c8224 */ /* 0x010fe400078e000c */
[----:B------:R-:W-:-:S05]  /*c2e0*/  @!P0 IMAD.MOV.U32 R157, RZ, RZ, R17 ;  /* 0x000000ffff9d8224 */ /* 0x000fca00078e0011 */
[----:B------:R0:W4:Y:S02]  /*c2f0*/  @!P0 LDG.E.U16 R155, desc[UR6][R156.64] ;  /* 0x000000069c9b8981 */ /* 0x000124000c1e1500 */
[----:B0-----:R-:W-:Y:S02]  /*c300*/  PRMT R156, RZ, 0x7610, R156 ;  /* 0x00007610ff9c7816 */ /* 0x001fe4000000009c */
[----:B------:R-:W-:Y:S01]  /*c310*/  PRMT R157, RZ, 0x7610, R157 ;  /* 0x00007610ff9d7816 */ /* 0x000fe2000000009d */
[----:B------:R-:W-:Y:S04]  /*c320*/  STS.U16 [R6+UR4+0xc80], R191 ;  /* 0x000c80bf06007988 */ /* 0x000fe80008000404 */
[----:B------:R0:W-:Y:S04]  /*c330*/  STS.U16 [R6+UR4+0x1080], R160 ;  /* 0x001080a006007988 */ /* 0x0001e80008000404 */
[----:B------:R1:W-:Y:S01]  /*c340*/  STS.U16 [R6+UR4+0x1480], R161 ;  /* 0x001480a106007988 */ /* 0x0003e20008000404 */
[----:B0-----:R-:W-:-:S02]  /*c350*/  PRMT R160, RZ, 0x7610, R160 ;  /* 0x00007610ffa07816 */ /* 0x001fc400000000a0 */
[----:B-1----:R-:W-:Y:S01]  /*c360*/  PRMT R161, RZ, 0x7610, R161 ;  /* 0x00007610ffa17816 */ /* 0x002fe200000000a1 */
[----:B------:R0:W-:Y:S04]  /*c370*/  STS.U16 [R6+UR4+0x1880], R162 ;  /* 0x001880a206007988 */ /* 0x0001e80008000404 */
[----:B------:R1:W-:Y:S01]  /*c380*/  STS.U16 [R6+UR4+0x1c80], R163 ;  /* 0x001c80a306007988 */ /* 0x0003e20008000404 */
[----:B0-----:R-:W-:Y:S02]  /*c390*/  PRMT R162, RZ, 0x7610, R162 ;  /* 0x00007610ffa27816 */ /* 0x001fe400000000a2 */
[----:B-1----:R-:W-:Y:S01]  /*c3a0*/  PRMT R163, RZ, 0x7610, R163 ;  /* 0x00007610ffa37816 */ /* 0x002fe200000000a3 */
[----:B------:R0:W-:Y:S02]  /*c3b0*/  STS.U16 [R6+UR4+0x2080], R190 ;  /* 0x002080be06007988 */ /* 0x0001e40008000404 */
[----:B0-----:R-:W-:Y:S01]  /*c3c0*/  PRMT R190, RZ, 0x7610, R190 ;  /* 0x00007610ffbe7816 */ /* 0x001fe200000000be */
[----:B--2---:R-:W-:-:S05]  /*c3d0*/  @!P0 IMAD.MOV.U32 R159, RZ, RZ, R13 ;  /* 0x000000ffff9f8224 */ /* 0x004fca00078e000d */
[----:B------:R0:W2:Y:S02]  /*c3e0*/  @!P0 LDG.E.U16 R156, desc[UR6][R158.64] ;  /* 0x000000069e9c8981 */ /* 0x0000a4000c1e1500 */
[----:B0-----:R-:W-:Y:S02]  /*c3f0*/  @!P0 IMAD.MOV.U32 R158, RZ, RZ, R193 ;  /* 0x000000ffff9e8224 */ /* 0x001fe400078e00c1 */
[----:B------:R-:W-:-:S05]  /*c400*/  @!P0 IMAD.MOV.U32 R159, RZ, RZ, R103 ;  /* 0x000000ffff9f8224 */ /* 0x000fca00078e0067 */
        /* <DEDUP_REMOVED lines=9> */
[----:B------:R0:W2:Y:S04]  /*c4a0*/  @!P0 LDG.E.U16 R162, desc[UR6][R158.64] ;  /* 0x000000069ea28981 */ /* 0x0000a8000c1e1500 */
[----:B------:R-:W-:Y:S01]  /*c4b0*/  STL [R1+0x5fc], R13 ;  /* 0x0005fc0d01007387 */ /* 0x000fe20000100800 */
[----:B0-----:R-:W-:Y:S02]  /*c4c0*/  @!P0 IMAD.MOV.U32 R158, RZ, RZ, R101 ;  /* 0x000000ffff9e8224 */ /* 0x001fe400078e0065 */
[----:B------:R-:W-:Y:S01]  /*c4d0*/  @!P0 IMAD.MOV.U32 R159, RZ, RZ, R11 ;  /* 0x000000ffff9f8224 */ /* 0x000fe200078e000b */
[----:B------:R-:W-:Y:S04]  /*c4e0*/  STL [R1+0x604], R193 ;  /* 0x000604c101007387 */ /* 0x000fe80000100800 */
[----:B------:R0:W2:Y:S04]  /*c4f0*/  @!P0 LDG.E.U16 R163, desc[UR6][R158.64] ;  /* 0x000000069ea38981 */ /* 0x0000a8000c1e1500 */
[----:B------:R1:W-:Y:S01]  /*c500*/  STL [R1+0x600], R103 ;  /* 0x0006006701007387 */ /* 0x0003e20000100800 */
[----:B0-----:R-:W-:-:S02]  /*c510*/  @!P0 IMAD.MOV.U32 R158, RZ, RZ, R93 ;  /* 0x000000ffff9e8224 */ /* 0x001fc400078e005d */
[----:B------:R-:W-:Y:S01]  /*c520*/  @!P0 IMAD.MOV.U32 R159, RZ, RZ, R20 ;  /* 0x000000ffff9f8224 */ /* 0x000fe200078e0014 */
[----:B-1----:R-:W4:Y:S04]  /*c530*/  LDL.LU R103, [R1+0xb8] ;  /* 0x0000b80001677983 */ /* 0x002f280000300800 */
[----:B------:R-:W-:Y:S04]  /*c540*/  STL [R1+0x60c], R241 ;  /* 0x00060cf101007387 */ /* 0x000fe80000100800 */
[----:B------:R-:W-:Y:S04]  /*c550*/  STL [R1+0x608], R204 ;  /* 0x000608cc01007387 */ /* 0x000fe80000100800 */
[----:B------:R0:W-:Y:S04]  /*c560*/  STL [R1+0x614], R233 ;  /* 0x000614e901007387 */ /* 0x0001e80000100800 */
[----:B------:R3:W2:Y:S04]  /*c570*/  @!P0 LDG.E.U16 R190, desc[UR6][R158.64] ;  /* 0x000000069ebe8981 */ /* 0x0006a8000c1e1500 */
[----:B------:R1:W-:Y:S04]  /*c580*/  STL [R1+0x610], R231 ;  /* 0x000610e701007387 */ /* 0x0003e80000100800 */
[----:B------:R-:W4:Y:S01]  /*c590*/  LDL R113, [R1+0x550] ;  /* 0x0005500001717983 */ /* 0x000f220000100800 */
[----:B---3--:R-:W-:-:S03]  /*c5a0*/  @!P0 IMAD.MOV.U32 R158, RZ, RZ, R0 ;  /* 0x000000ffff9e8224 */ /* 0x008fc600078e0000 */
[----:B------:R-:W3:Y:S04]  /*c5b0*/  LDL R0, [R1+0x554] ;  /* 0x0005540001007983 */ /* 0x000ee80000100800 */
[----:B0-----:R-:W2:Y:S04]  /*c5c0*/  LDL.LU R233, [R1+0xf0] ;  /* 0x0000f00001e97983 */ /* 0x001ea80000300800 */
[----:B-1----:R-:W2:Y:S04]  /*c5d0*/  LDL.LU R231, [R1+0xe8] ;  /* 0x0000e80001e77983 */ /* 0x002ea80000300800 */
[----:B------:R-:W2:Y:S01]  /*c5e0*/  LDL.LU R204, [R1+0xec] ;  /* 0x0000ec0001cc7983 */ /* 0x000ea20000300800 */
[----:B------:R-:W-:-:S03]  /*c5f0*/  @!P0 IMAD.MOV.U32 R159, RZ, RZ, R4 ;  /* 0x000000ffff9f8224 */ /* 0x000fc600078e0004 */
[----:B------:R-:W2:Y:S04]  /*c600*/  LDL.LU R193, [R1+0xe4] ;  /* 0x0000e40001c17983 */ /* 0x000ea80000300800 */
[----:B------:R-:W2:Y:S04]  /*c610*/  LDL.LU R94, [R1+0xb0] ;  /* 0x0000b000015e7983 */ /* 0x000ea80000300800 */
[----:B------:R-:W2:Y:S04]  /*c620*/  LDL.LU R4, [R1+0xa8] ;  /* 0x0000a80001047983 */ /* 0x000ea80000300800 */
[----:B------:R-:W2:Y:S04]  /*c630*/  LDL.LU R196, [R1+0xac] ;  /* 0x0000ac0001c47983 */ /* 0x000ea80000300800 */
[----:B------:R-:W2:Y:S04]  /*c640*/  LDL.LU R239, [R1+0xa4] ;  /* 0x0000a40001ef7983 */ /* 0x000ea80000300800 */
[----:B------:R-:W-:Y:S04]  /*c650*/  STS.U16 [R6+UR4+0x2480], R189 ;  /* 0x002480bd06007988 */ /* 0x000fe80008000404 */
[----:B------:R-:W2:Y:S04]  /*c660*/  LDL.LU R5, [R1+0x70] ;  /* 0x0000700001057983 */ /* 0x000ea80000300800 */
[----:B------:R-:W-:Y:S04]  /*c670*/  STS.U16 [R6+UR4+0x2880], R188 ;  /* 0x002880bc06007988 */ /* 0x000fe80008000404 */
[----:B------:R-:W2:Y:S04]  /*c680*/  LDL.LU R209, [R1+0x68] ;  /* 0x0000680001d17983 */ /* 0x000ea80000300800 */
[----:B------:R-:W-:Y:S04]  /*c690*/  STS.U16 [R6+UR4+0x2c80], R187 ;  /* 0x002c80bb06007988 */ /* 0x000fe80008000404 */
[----:B------:R-:W2:Y:S04]  /*c6a0*/  LDL.LU R202, [R1+0x6c] ;  /* 0x00006c0001ca7983 */ /* 0x000ea80000300800 */
[----:B------:R-:W-:Y:S04]  /*c6b0*/  STS.U16 [R6+UR4+0x3080], R186 ;  /* 0x003080ba06007988 */ /* 0x000fe80008000404 */
[----:B------:R-:W-:Y:S04]  /*c6c0*/  STS.U16 [R6+UR4+0x3480], R185 ;  /* 0x003480b906007988 */ /* 0x000fe80008000404 */
[----:B------:R-:W-:Y:S04]  /*c6d0*/  STS.U16 [R6+UR4+0x3880], R184 ;  /* 0x003880b806007988 */ /* 0x000fe80008000404 */
[----:B------:R-:W2:Y:S04]  /*c6e0*/  LDL.LU R240, [R1+0x64] ;  /* 0x0000640001f07983 */ /* 0x000ea80000300800 */
[----:B------:R0:W-:Y:S04]  /*c6f0*/  STS.U16 [R6+UR4+0x3c80], R183 ;  /* 0x003c80b706007988 */ /* 0x0001e80008000404 */
[----:B------:R-:W2:Y:S04]  /*c700*/  LDL.LU R252, [R1+0x14] ;  /* 0x0000140001fc7983 */ /* 0x000ea80000300800 */
[----:B0-----:R-:W2:Y:S04]  /*c710*/  LDL.LU R6, [R1+0xc] ;  /* 0x00000c0001067983 */ /* 0x001ea80000300800 */
[----:B------:R-:W2:Y:S04]  /*c720*/  LDL.LU R22, [R1+0x10] ;  /* 0x0000100001167983 */ /* 0x000ea80000300800 */
[----:B------:R-:W2:Y:S04]  /*c730*/  LDL.LU R12, [R1+0x8] ;  /* 0x00000800010c7983 */ /* 0x000ea80000300800 */
[----:B------:R-:W2:Y:S04]  /*c740*/  LDL.LU R241, [R1+0xe0] ;  /* 0x0000e00001f17983 */ /* 0x000ea80000300800 */
[----:B------:R-:W2:Y:S04]  /*c750*/  LDL.LU R13, [R1+0xdc] ;  /* 0x0000dc00010d7983 */ /* 0x000ea80000300800 */
[----:B------:R-:W2:Y:S04]  /*c760*/  LDL.LU R102, [R1+0xa0] ;  /* 0x0000a00001667983 */ /* 0x000ea80000300800 */
[----:B------:R-:W2:Y:S04]  /*c770*/  LDL.LU R203, [R1+0x9c] ;  /* 0x00009c0001cb7983 */ /* 0x000ea80000300800 */
[----:B------:R-:W2:Y:S04]  /*c780*/  LDL.LU R95, [R1+0x60] ;  /* 0x00006000015f7983 */ /* 0x000ea80000300800 */
[----:B------:R-:W2:Y:S04]  /*c790*/  LDL.LU R96, [R1+0x5c] ;  /* 0x00005c0001607983 */ /* 0x000ea80000300800 */
[----:B------:R-:W2:Y:S01]  /*c7a0*/  LDL.LU R17, [R1+0x4] ;  /* 0x0000040001117983 */ /* 0x000ea20000300800 */
[----:B------:R-:W-:-:S02]  /*c7b0*/  PRMT R189, RZ, 0x7610, R189 ;  /* 0x00007610ffbd7816 */ /* 0x000fc400000000bd */
[----:B------:R-:W-:-:S04]  /*c7c0*/  PRMT R188, RZ, 0x7610, R188 ;  /* 0x00007610ffbc7816 */ /* 0x000fc800000000bc */
[----:B------:R0:W2:Y:S01]  /*c7d0*/  @!P0 LDG.E.U16 R189, desc[UR6][R158.64] ;  /* 0x000000069ebd8981 */ /* 0x0000a2000c1e1500 */
[----:B------:R-:W-:Y:S01]  /*c7e0*/  PRMT R187, RZ, 0x7610, R187 ;  /* 0x00007610ffbb7816 */ /* 0x000fe200000000bb */
[----:B0-----:R-:W-:Y:S02]  /*c7f0*/  @!P0 IMAD.MOV.U32 R159, RZ, RZ, R2 ;  /* 0x000000ffff9f8224 */ /* 0x001fe400078e0002 */
[----:B---3--:R-:W-:Y:S04]  /*c800*/  STS.U16 [R0+UR4+0x100], R182 ;  /* 0x000100b600007988 */ /* 0x008fe80008000404 */
[----:B------:R-:W-:Y:S04]  /*c810*/  STS.U16 [R0+UR4+0x500], R181 ;  /* 0x000500b500007988 */ /* 0x000fe80008000404 */
        /* <DEDUP_REMOVED lines=13> */
[----:B------:R0:W-:Y:S04]  /*c8f0*/  STS.U16 [R0+UR4+0x3d00], R167 ;  /* 0x003d00a700007988 */ /* 0x0001e80008000404 */
[----:B0-----:R-:W3:Y:S04]  /*c900*/  LDL.LU R0, [R1] ;  /* 0x0000000001007983 */ /* 0x001ee80000300800 */
[----:B----4-:R-:W-:Y:S04]  /*c910*/  STS.U16 [R113+UR4+0x180], R166 ;  /* 0x000180a671007988 */ /* 0x010fe80008000404 */
[----:B------:R-:W-:Y:S04]  /*c920*/  STS.U16 [R113+UR4+0x580], R165 ;  /* 0x000580a571007988 */ /* 0x000fe80008000404 */
[----:B------:R-:W-:Y:S04]  /*c930*/  STS.U16 [R113+UR4+0x980], R164 ;  /* 0x000980a471007988 */ /* 0x000fe80008000404 */
[----:B------:R-:W-:Y:S04]  /*c940*/  STS.U16 [R113+UR4+0xd80], R246 ;  /* 0x000d80f671007988 */ /* 0x000fe80008000404 */
[----:B------:R0:W-:Y:S04]  /*c950*/  STS.U16 [R113+UR4+0x1180], R7 ;  /* 0x0011800771007988 */ /* 0x0001e80008000404 */
[----:B0-----:R-:W4:Y:S01]  /*c960*/  LDL.LU R7, [R1+0x650] ;  /* 0x0006500001077983 */ /* 0x001f220000300800 */
[----:B------:R-:W-:-:S05]  /*c970*/  @!P0 IMAD.MOV.U32 R158, RZ, RZ, R103 ;  /* 0x000000ffff9e8224 */ /* 0x000fca00078e0067 */
[----:B------:R0:W4:Y:S01]  /*c980*/  @!P0 LDG.E.U16 R188, desc[UR6][R158.64] ;  /* 0x000000069ebc8981 */ /* 0x000122000c1e1500 */
[----:B------:R-:W-:Y:S01]  /*c990*/  PRMT R186, RZ, 0x7610, R186 ;  /* 0x00007610ffba7816 */ /* 0x000fe200000000ba */
[----:B0-----:R-:W-:Y:S02]  /*c9a0*/  @!P0 IMAD.MOV.U32 R158, RZ, RZ, R234 ;  /* 0x000000ffff9e8224 */ /* 0x001fe400078e00ea */
        /* <DEDUP_REMOVED lines=23> */
[----:B--2---:R-:W-:Y:S02]  /*cb20*/  @!P0 IMAD.MOV.U32 R158, RZ, RZ, R233 ;  /* 0x000000ffff9e8224 */ /* 0x004fe400078e00e9 */
[----:B------:R-:W-:-:S05]  /*cb30*/  @!P0 IMAD.MOV.U32 R159, RZ, RZ, R204 ;  /* 0x000000ffff9f8224 */ /* 0x000fca00078e00cc */
[----:B------:R0:W2:Y:S01]  /*cb40*/  @!P0 LDG.E.U16 R181, desc[UR6][R158.64] ;  /* 0x000000069eb58981 */ /* 0x0000a2000c1e1500 */
[----:B------:R-:W-:Y:S01]  /*cb50*/  PRMT R179, RZ, 0x7610, R179 ;  /* 0x00007610ffb37816 */ /* 0x000fe200000000b3 */
[----:B0-----:R-:W-:Y:S02]  /*cb60*/  @!P0 IMAD.MOV.U32 R158, RZ, RZ, R94 ;  /* 0x000000ffff9e8224 */ /* 0x001fe400078e005e */
        /* <DEDUP_REMOVED lines=69> */
[----:B------:R0:W2:Y:S04]  /*cfc0*/  @!P0 LDG.E.U16 R191, desc[UR6][R158.64] ;  /* 0x000000069ebf8981 */ /* 0x0000a8000c1e1500 */
[----:B------:R1:W-:Y:S01]  /*cfd0*/  STS.U16 [R113+UR4+0x1580], R248 ;  /* 0x001580f871007988 */ /* 0x0003e20008000404 */
[----:B0-----:R-:W-:Y:S02]  /*cfe0*/  @!P0 IMAD.MOV.U32 R158, RZ, RZ, R17 ;  /* 0x000000ffff9e8224 */ /* 0x001fe400078e0011 */
[----:B---3--:R-:W-:Y:S01]  /*cff0*/  @!P0 IMAD.MOV.U32 R159, RZ, RZ, R0 ;  /* 0x000000ffff9f8224 */ /* 0x008fe200078e0000 */
[----:B-1----:R-:W-:-:S04]  /*d000*/  PRMT R248, RZ, 0x7610, R248 ;  /* 0x00007610fff87816 */ /* 0x002fc800000000f8 */
[----:B------:R0:W3:Y:S04]  /*d010*/  @!P0 LDG.E.U16 R246, desc[UR6][R158.64] ;  /* 0x000000069ef68981 */ /* 0x0000e8000c1e1500 */
[----:B------:R1:W-:Y:S01]  /*d020*/  STS.U16 [R113+UR4+0x1980], R245 ;  /* 0x001980f571007988 */ /* 0x0003e20008000404 */
[----:B0-----:R-:W-:Y:S02]  /*d030*/  @!P0 IMAD.MOV.U32 R158, RZ, RZ, R214 ;  /* 0x000000ffff9e8224 */ /* 0x001fe400078e00d6 */
[----:B------:R-:W-:Y:S01]  /*d040*/  @!P0 IMAD.MOV.U32 R159, RZ, RZ, R210 ;  /* 0x000000ffff9f8224 */ /* 0x000fe200078e00d2 */
[----:B-1----:R-:W-:-:S04]  /*d050*/  PRMT R245, RZ, 0x7610, R245 ;  /* 0x00007610fff57816 */ /* 0x002fc800000000f5 */
[----:B------:R0:W3:Y:S04]  /*d060*/  @!P0 LDG.E.U16 R248, desc[UR6][R158.64] ;  /* 0x000000069ef88981 */ /* 0x0000e8000c1e1500 */
[----:B------:R1:W-:Y:S01]  /*d070*/  STS.U16 [R113+UR4+0x1d80], R237 ;  /* 0x001d80ed71007988 */ /* 0x0003e20008000404 */
[----:B0-----:R-:W-:Y:S02]  /*d080*/  @!P0 IMAD.MOV.U32 R158, RZ, RZ, R105 ;  /* 0x000000ffff9e8224 */ /* 0x001fe400078e0069 */
[----:B------:R-:W-:Y:S01]  /*d090*/  @!P0 IMAD.MOV.U32 R159, RZ, RZ, R19 ;  /* 0x000000ffff9f8224 */ /* 0x000fe200078e0013 */
[----:B-1----:R-:W-:-:S04]  /*d0a0*/  PRMT R237, RZ, 0x7610, R237 ;  /* 0x00007610ffed7816 */ /* 0x002fc800000000ed */
[----:B------:R0:W3:Y:S02]  /*d0b0*/  @!P0 LDG.E.U16 R245, desc[UR6][R158.64] ;  /* 0x000000069ef58981 */ /* 0x0000e4000c1e1500 */
[----:B0-----:R-:W-:Y:S02]  /*d0c0*/  @!P0 IMAD.MOV.U32 R158, RZ, RZ, R97 ;  /* 0x000000ffff9e8224 */ /* 0x001fe400078e0061 */
[----:B----4-:R-:W-:Y:S01]  /*d0d0*/  @!P0 IMAD.MOV.U32 R159, RZ, RZ, R7 ;  /* 0x000000ffff9f8224 */ /* 0x010fe200078e0007 */
[----:B------:R0:W-:Y:S04]  /*d0e0*/  STS.U16 [R113+UR4+0x2180], R230 ;  /* 0x002180e671007988 */ /* 0x0001e80008000404 */
[----:B------:R-:W4:Y:S04]  /*d0f0*/  @!P0 LDG.E.U16 R237, desc[UR6][R158.64] ;  /* 0x000000069eed8981 */ /* 0x000f28000c1e1500 */
[----:B------:R1:W-:Y:S04]  /*d100*/  STS.U16 [R113+UR4+0x2580], R222 ;  /* 0x002580de71007988 */ /* 0x0003e80008000404 */
[----:B------:R-:W2:Y:S04]  /*d110*/  LDL.LU R158, [R1+0x3c] ;  /* 0x00003c00019e7983 */ /* 0x000ea80000300800 */
[----:B------:R-:W3:Y:S04]  /*d120*/  LDL.LU R159, [R1+0x20] ;  /* 0x00002000019f7983 */ /* 0x000ee80000300800 */
[----:B0-----:R-:W4:Y:S04]  /*d130*/  LDL.LU R230, [R1+0x1c] ;  /* 0x00001c0001e67983 */ /* 0x001f280000300800 */
[----:B-1----:R-:W4:Y:S04]  /*d140*/  LDL.LU R222, [R1+0x34] ;  /* 0x0000340001de7983 */ /* 0x002f280000300800 */
[----:B------:R0:W-:Y:S04]  /*d150*/  STS.U16 [R113+UR4+0x2980], R213 ;  /* 0x002980d571007988 */ /* 0x0001e80008000404 */
[----:B------:R1:W-:Y:S04]  /*d160*/  STS.U16 [R113+UR4+0x2d80], R206 ;  /* 0x002d80ce71007988 */ /* 0x0003e80008000404 */
[----:B------:R1:W-:Y:S04]  /*d170*/  STS.U16 [R113+UR4+0x3180], R198 ;  /* 0x003180c671007988 */ /* 0x0003e80008000404 */
[----:B0-----:R-:W4:Y:S04]  /*d180*/  LDL.LU R213, [R1+0x50] ;  /* 0x0000500001d57983 */ /* 0x001f280000300800 */
[----:B-1----:R-:W4:Y:S04]  /*d190*/  LDL.LU R206, [R1+0x51c] ;  /* 0x00051c0001ce7983 */ /* 0x002f280000300800 */
[----:B------:R-:W2:Y:S04]  /*d1a0*/  LDL R198, [R1+0x54c] ;  /* 0x00054c0001c67983 */ /* 0x000ea80000100800 */
[----:B------:R0:W-:Y:S04]  /*d1b0*/  STS.U16 [R113+UR4+0x3580], R115 ;  /* 0x0035807371007988 */ /* 0x0001e80008000404 */
[----:B------:R1:W-:Y:S04]  /*d1c0*/  STS.U16 [R113+UR4+0x3980], R120 ;  /* 0x0039807871007988 */ /* 0x0003e80008000404 */
[----:B0-----:R-:W3:Y:S04]  /*d1d0*/  LDL.LU R115, [R1+0x54] ;  /* 0x0000540001737983 */ /* 0x001ee80000300800 */
[----:B-1----:R-:W2:Y:S04]  /*d1e0*/  LDL.LU R120, [R1+0x520] ;  /* 0x0005200001787983 */ /* 0x002ea80000300800 */
[----:B------:R0:W-:Y:S04]  /*d1f0*/  STS.U16 [R113+UR4+0x3d80], R125 ;  /* 0x003d807d71007988 */ /* 0x0001e80008000404 */
[----:B0-----:R-:W4:Y:S04]  /*d200*/  LDL.LU R113, [R1+0x64c] ;  /* 0x00064c0001717983 */ /* 0x001f280000300800 */
[----:B------:R-:W4:Y:S04]  /*d210*/  LDL R125, [R1+0x548] ;  /* 0x00054800017d7983 */ /* 0x000f280000100800 */
[----:B--2---:R-:W-:Y:S04]  /*d220*/  STS.U16 [R198+UR4+0x200], R120 ;  /* 0x00020078c6007988 */ /* 0x004fe80008000404 */
[----:B---3--:R-:W-:Y:S04]  /*d230*/  STS.U16 [R198+UR4+0x600], R115 ;  /* 0x00060073c6007988 */ /* 0x008fe80008000404 */
[----:B------:R-:W-:Y:S04]  /*d240*/  STS.U16 [R198+UR4+0xa00], R158 ;  /* 0x000a009ec6007988 */ /* 0x000fe80008000404 */
[----:B------:R-:W-:Y:S04]  /*d250*/  STS.U16 [R198+UR4+0xe00], R159 ;  /* 0x000e009fc6007988 */ /* 0x000fe80008000404 */
[----:B----4-:R0:W-:Y:S04]  /*d260*/  STS.U16 [R198+UR4+0x1200], R113 ;  /* 0x00120071c6007988 */ /* 0x0101e80008000404 */
[----:B------:R1:W-:Y:S04]  /*d270*/  STS.U16 [R198+UR4+0x1600], R114 ;  /* 0x00160072c6007988 */ /* 0x0003e80008000404 */
        /* <DEDUP_REMOVED lines=10> */
[----:B0-----:R-:W2:Y:S04]  /*d320*/  LDL.LU R113, [R1+0x648] ;  /* 0x0006480001717983 */ /* 0x001ea80000300800 */
[----:B------:R-:W-:Y:S04]  /*d330*/  STS.U16 [R125+UR4+0x280], R206 ;  /* 0x000280ce7d007988 */ /* 0x000fe80008000404 */
[----:B------:R-:W3:Y:S04]  /*d340*/  LDL.LU R158, [R1+0x518] ;  /* 0x00051800019e7983 */ /* 0x000ee80000300800 */
[----:B------:R-:W-:Y:S04]  /*d350*/  STS.U16 [R125+UR4+0x680], R213 ;  /* 0x000680d57d007988 */ /* 0x000fe80008000404 */
[----:B------:R-:W4:Y:S04]  /*d360*/  LDL.LU R159, [R1+0x4c] ;  /* 0x00004c00019f7983 */ /* 0x000f280000300800 */
[----:B------:R-:W-:Y:S04]  /*d370*/  STS.U16 [R125+UR4+0xa80], R222 ;  /* 0x000a80de7d007988 */ /* 0x000fe80008000404 */
[----:B-1----:R-:W2:Y:S04]  /*d380*/  LDL.LU R114, [R1+0x644] ;  /* 0x0006440001727983 */ /* 0x002ea80000300800 */
[----:B------:R-:W-:Y:S04]  /*d390*/  STS.U16 [R125+UR4+0xe80], R230 ;  /* 0x000e80e67d007988 */ /* 0x000fe80008000404 */
[----:B------:R-:W3:Y:S04]  /*d3a0*/  LDL R120, [R1+0x544] ;  /* 0x0005440001787983 */ /* 0x000ee80000100800 */
[----:B------:R-:W2:Y:S04]  /*d3b0*/  LDL R115, [R1+0x540] ;  /* 0x0005400001737983 */ /* 0x000ea80000100800 */
[----:B------:R0:W-:Y:S04]  /*d3c0*/  STS.U16 [R125+UR4+0x1280], R110 ;  /* 0x0012806e7d007988 */ /* 0x0001e80008000404 */
[----:B------:R1:W-:Y:S04]  /*d3d0*/  STS.U16 [R125+UR4+0x1680], R111 ;  /* 0x0016806f7d007988 */ /* 0x0003e80008000404 */
[----:B0-----:R-:W2:Y:S04]  /*d3e0*/  LDL.LU R110, [R1+0x640] ;  /* 0x00064000016e7983 */ /* 0x001ea80000300800 */
[----:B-1----:R-:W2:Y:S04]  /*d3f0*/  LDL.LU R111, [R1+0x63c] ;  /* 0x00063c00016f7983 */ /* 0x002ea80000300800 */
        /* <DEDUP_REMOVED lines=10> */
[----:B---3--:R-:W-:Y:S04]  /*d4a0*/  STS.U16 [R120+UR4+0x300], R158 ;  /* 0x0003009e78007988 */ /* 0x008fe80008000404 */
[----:B----4-:R-:W-:Y:S04]  /*d4b0*/  STS.U16 [R120+UR4+0x700], R159 ;  /* 0x0007009f78007988 */ /* 0x010fe80008000404 */
[----:B--2---:R0:W-:Y:S04]  /*d4c0*/  STS.U16 [R120+UR4+0xb00], R111 ;  /* 0x000b006f78007988 */ /* 0x0041e80008000404 */
[----:B------:R1:W-:Y:S04]  /*d4d0*/  STS.U16 [R120+UR4+0xf00], R114 ;  /* 0x000f007278007988 */ /* 0x0003e80008000404 */
[----:B0-----:R-:W2:Y:S04]  /*d4e0*/  LDL.LU R111, [R1+0x638] ;  /* 0x00063800016f7983 */ /* 0x001ea80000300800 */
[----:B-1----:R-:W3:Y:S04]  /*d4f0*/  LDL.LU R114, [R1+0x634] ;  /* 0x0006340001727983 */ /* 0x002ee80000300800 */
        /* <DEDUP_REMOVED lines=12> */
[----:B0-----:R-:W4:Y:S04]  /*d5c0*/  LDL.LU R112, [R1+0x630] ;  /* 0x0006300001707983 */ /* 0x001f280000300800 */
[----:B---3--:R0:W-:Y:S04]  /*d5d0*/  STS.U16 [R115+UR4+0x380], R114 ;  /* 0x0003807273007988 */ /* 0x0081e80008000404 */
[----:B--2---:R1:W-:Y:S04]  /*d5e0*/  STS.U16 [R115+UR4+0x780], R111 ;  /* 0x0007806f73007988 */ /* 0x0043e80008000404 */
[----:B------:R2:W-:Y:S04]  /*d5f0*/  STS.U16 [R115+UR4+0xb80], R110 ;  /* 0x000b806e73007988 */ /* 0x0005e80008000404 */
[----:B0-----:R-:W3:Y:S04]  /*d600*/  LDL.LU R114, [R1+0x62c] ;  /* 0x00062c0001727983 */ /* 0x001ee80000300800 */
[----:B-1----:R-:W3:Y:S04]  /*d610*/  LDL.LU R111, [R1+0x628] ;  /* 0x00062800016f7983 */ /* 0x002ee80000300800 */
[----:B--2---:R-:W2:Y:S04]  /*d620*/  LDL.LU R110, [R1+0x624] ;  /* 0x00062400016e7983 */ /* 0x004ea80000300800 */
[----:B------:R0:W-:Y:S04]  /*d630*/  STS.U16 [R115+UR4+0xf80], R113 ;  /* 0x000f807173007988 */ /* 0x0001e80008000404 */
[----:B------:R1:W-:Y:S04]  /*d640*/  STS.U16 [R115+UR4+0x1380], R3 ;  /* 0x0013800373007988 */ /* 0x0003e80008000404 */
[----:B0-----:R-:W4:Y:S04]  /*d650*/  LDL.LU R113, [R1+0x620] ;  /* 0x0006200001717983 */ /* 0x001f280000300800 */
[----:B-1----:R-:W3:Y:S04]  /*d660*/  LDL.LU R3, [R1+0x61c] ;  /* 0x00061c0001037983 */ /* 0x002ee80000300800 */
        /* <DEDUP_REMOVED lines=10> */
[----:B------:R0:W-:Y:S01]  /*d710*/  STS.U16 [R115+UR4+0x3f80], R129 ;  /* 0x003f808173007988 */ /* 0x0001e20008000404 */
[----:B------:R-:W-:-:S03]  /*d720*/  UMOV UR37, 0x40000040 ;  /* 0x4000004000257882 */ /* 0x000fc60000000000 */
[----:B------:R-:W2:Y:S04]  /*d730*/  LDL.LU R213, [R1+0x538] ;  /* 0x0005380001d57983 */ /* 0x000ea80000300800 */
[----:B------:R-:W4:Y:S04]  /*d740*/  LDL.LU R222, [R1+0x534] ;  /* 0x0005340001de7983 */ /* 0x000f280000300800 */
[----:B------:R-:W4:Y:S04]  /*d750*/  LDL.LU R230, [R1+0x530] ;  /* 0x0005300001e67983 */ /* 0x000f280000300800 */
[----:B------:R-:W4:Y:S04]  /*d760*/  LDL.LU R158, [R1+0x52c] ;  /* 0x00052c00019e7983 */ /* 0x000f280000300800 */
[----:B------:R-:W4:Y:S01]  /*d770*/  LDL.LU R159, [R1+0x528] ;  /* 0x00052800019f7983 */ /* 0x000f220000300800 */
[----:B---3--:R-:W-:-:S03]  /*d780*/  LOP3.LUT R116, R3, 0x10, RZ, 0x3c, !PT ;  /* 0x0000001003747812 */ /* 0x008fc600078e3cff */
[----:B------:R-:W-:Y:S04]  /*d790*/  STS.U16 [R3+UR4+0x8000], R131 ;  /* 0x0080008303007988 */ /* 0x000fe80008000404 */
[----:B------:R-:W-:Y:S04]  /*d7a0*/  STS.U16 [R3+UR4+0x8400], R132 ;  /* 0x0084008403007988 */ /* 0x000fe80008000404 */
[----:B------:R-:W-:Y:S04]  /*d7b0*/  STS.U16 [R3+UR4+0x8800], R133 ;  /* 0x0088008503007988 */ /* 0x000fe80008000404 */
[----:B------:R-:W-:Y:S04]  /*d7c0*/  STS.U16 [R3+UR4+0x8c00], R134 ;  /* 0x008c008603007988 */ /* 0x000fe80008000404 */
[----:B------:R-:W-:Y:S04]  /*d7d0*/  STS.U16 [R3+UR4+0x9000], R135 ;  /* 0x0090008703007988 */ /* 0x000fe80008000404 */
[----:B------:R-:W-:Y:S04]  /*d7e0*/  STS.U16 [R3+UR4+0x9400], R136 ;  /* 0x0094008803007988 */ /* 0x000fe80008000404 */
[----:B------:R-:W-:Y:S04]  /*d7f0*/  STS.U16 [R3+UR4+0x9800], R137 ;  /* 0x0098008903007988 */ /* 0x000fe80008000404 */
[----:B------:R-:W-:Y:S01]  /*d800*/  STS.U16 [R3+UR4+0x9c00], R138 ;  /* 0x009c008a03007988 */ /* 0x000fe20008000404 */
[----:B0-----:R-:W-:-:S03]  /*d810*/  LOP3.LUT R115, R3, 0x20, RZ, 0x3c, !PT ;  /* 0x0000002003737812 */ /* 0x001fc600078e3cff */
        /* <DEDUP_REMOVED lines=52> */
[----:B------:R-:W-:Y:S01]  /*db60*/  UIADD3.64 UR48, UR8, 0x380, URZ ;  /* 0x0000038008307897 */ /* 0x000fe2000fffe03f */
[----:B------:R-:W-:Y:S01]  /*db70*/  UMOV UR50, UR38 ;  /* 0x0000002600327c82 */ /* 0x000fe20008000000 */
[----:B------:R-:W-:Y:S01]  /*db80*/  UMOV UR51, UR39 ;  /* 0x0000002700337c82 */ /* 0x000fe20008000000 */
[----:B------:R-:W-:Y:S01]  /*db90*/  UIADD3.64 UR52, UR8, 0x400, URZ ;  /* 0x0000040008347897 */ /* 0x000fe2000fffe03f */
[----:B0-----:R-:W3:Y:S01]  /*dba0*/  LDL R116, [R1+0x53c] ;  /* 0x00053c0001747983 */ /* 0x001ee20000100800 */
[----:B-1----:R-:W-:Y:S01]  /*dbb0*/  LOP3.LUT R115, R3, 0x70, RZ, 0x3c, !PT ;  /* 0x0000007003737812 */ /* 0x002fe200078e3cff */
[----:B------:R-:W-:Y:S01]  /*dbc0*/  UMOV UR54, UR10 ;  /* 0x0000000a00367c82 */ /* 0x000fe20008000000 */
[----:B------:R-:W-:Y:S01]  /*dbd0*/  UMOV UR55, UR11 ;  /* 0x0000000b00377c82 */ /* 0x000fe20008000000 */
[----:B------:R-:W-:Y:S01]  /*dbe0*/  UIADD3.64 UR56, UR8, 0x480, URZ ;  /* 0x0000048008387897 */ /* 0x000fe2000fffe03f */
[----:B------:R-:W3:Y:S04]  /*dbf0*/  LDL.LU R229, [R1+0x510] ;  /* 0x0005100001e57983 */ /* 0x000ee80000300800 */
        /* <DEDUP_REMOVED lines=8> */
[----:B------:R1:W-:Y:S06]  /*dc80*/  MEMBAR.ALL.CTA ;  /* 0x0000000000007992 */ /* 0x0003ec0000008000 */
[----:B-1----:R-:W1:Y:S02]  /*dc90*/  FENCE.VIEW.ASYNC.S ;  /* 0x00000000000073c6 */ /* 0x002e640000000000 */
[----:B-1----:R-:W-:Y:S06]  /*dca0*/  BAR.SYNC.DEFER_BLOCKING 0x0 ;  /* 0x0000000000007b1d */ /* 0x002fec0000010000 */
[----:B------:R-:W-:-:S06]  /*dcb0*/  WARPGROUP.ARRIVE ;  /* 0x00000000000079c5 */ /* 0x000fcc0000000000 */
[----:B------:R-:W-:Y:S04]  /*dcc0*/  HGMMA.64x64x16.F32 R56, gdesc[UR36].tnspA, R56 ;  /* 0x20e00000243879f0 */ /* 0x000fe80008700838 */
[----:B------:R-:W-:Y:S04]  /*dcd0*/  HGMMA.64x64x16.F32 R56, gdesc[UR8].tnspA, R56 ;  /* 0x20e00000083879f0 */ /* 0x000fe80008700838 */
[----:B------:R-:W-:Y:S04]  /*dce0*/  HGMMA.64x64x16.F32 R56, gdesc[UR12].tnspA, R56 ;  /* 0x20e000000c3879f0 */ /* 0x000fe80008700838 */
[----:B------:R-:W-:Y:S04]  /*dcf0*/  HGMMA.64x64x16.F32 R56, gdesc[UR16].tnspA, R56 ;  /* 0x20e00000103879f0 */ /* 0x000fe80008700838 */
[----:B------:R-:W-:Y:S04]  /*dd00*/  HGMMA.64x64x16.F32 R56, gdesc[UR20].tnspA, R56 ;  /* 0x20e00000143879f0 */ /* 0x000fe80008700838 */
[----:B------:R-:W-:Y:S04]  /*dd10*/  HGMMA.64x64x16.F32 R56, gdesc[UR24].tnspA, R56 ;  /* 0x20e00000183879f0 */ /* 0x000fe80008700838 */
[----:B------:R-:W-:Y:S04]  /*dd20*/  HGMMA.64x64x16.F32 R56, gdesc[UR28].tnspA, R56 ;  /* 0x20e000001c3879f0 */ /* 0x000fe80008700838 */
[----:B------:R-:W-:Y:S04]  /*dd30*/  HGMMA.64x64x16.F32 R56, gdesc[UR32].tnspA, R56 ;  /* 0x20e00000203879f0 */ /* 0x000fe80008700838 */
[----:B------:R-:W-:Y:S01]  /*dd40*/  HGMMA.64x64x16.F32 R24, gdesc[UR48].tnspA, R24 ;  /* 0x20e00000301879f0 */ /* 0x000fe20008700818 */
[----:B------:R-:W-:Y:S01]  /*dd50*/  UMOV UR58, UR14 ;  /* 0x0000000e003a7c82 */ /* 0x000fe20008000000 */
[----:B------:R-:W-:-:S02]  /*dd60*/  UMOV UR59, UR15 ;  /* 0x0000000f003b7c82 */ /* 0x000fc40008000000 */
[----:B------:R-:W-:Y:S01]  /*dd70*/  HGMMA.64x64x16.F32 R24, gdesc[UR52].tnspA, R24 ;  /* 0x20e00000341879f0 */ /* 0x000fe20008700818 */
[----:B--2---:R-:W-:Y:S02]  /*dd80*/  R2UR UR49, R213 ;  /* 0x00000000d53172ca */ /* 0x004fe400000e0000 */
[----:B----4-:R-:W-:Y:S01]  /*dd90*/  R2UR UR48, R222 ;  /* 0x00000000de3072ca */ /* 0x010fe200000e0000 */
[----:B------:R-:W2:Y:S01]  /*dda0*/  LDL.LU R213, [R1+0x500] ;  /* 0x0005000001d57983 */ /* 0x000ea20000300800 */
[----:B------:R-:W-:-:S03]  /*ddb0*/  R2UR UR53, R230 ;  /* 0x00000000e63572ca */ /* 0x000fc600000e0000 */
[----:B------:R-:W4:Y:S01]  /*ddc0*/  LDL.LU R222, [R1+0x4f8] ;  /* 0x0004f80001de7983 */ /* 0x000f220000300800 */
[----:B------:R-:W-:-:S03]  /*ddd0*/  R2UR UR52, R158 ;  /* 0x000000009e3472ca */ /* 0x000fc600000e0000 */
[----:B------:R-:W4:Y:S04]  /*dde0*/  LDL.LU R230, [R1+0x4f0] ;  /* 0x0004f00001e67983 */ /* 0x000f280000300800 */
[----:B------:R-:W4:Y:S04]  /*ddf0*/  LDL.LU R205, [R1+0x4e8] ;  /* 0x0004e80001cd7983 */ /* 0x000f280000300800 */
[----:B------:R-:W4:Y:S04]  /*de00*/  LDL.LU R212, [R1+0x50c] ;  /* 0x00050c0001d47983 */ /* 0x000f280000300800 */
[----:B------:R-:W4:Y:S04]  /*de10*/  LDL.LU R158, [R1+0x4e0] ;  /* 0x0004e000019e7983 */ /* 0x000f280000300800 */
[----:B------:R-:W4:Y:S04]  /*de20*/  LDL.LU R120, [R1+0x504] ;  /* 0x0005040001787983 */ /* 0x000f280000300800 */
[----:B------:R-:W4:Y:S04]  /*de30*/  LDL.LU R238, [R1+0x4d8] ;  /* 0x0004d80001ee7983 */ /* 0x000f280000300800 */
[----:B0-----:R-:W4:Y:S01]  /*de40*/  LDL.LU R115, [R1+0x4fc] ;  /* 0x0004fc0001737983 */ /* 0x001f220000300800 */
[----:B------:R-:W-:Y:S01]  /*de50*/  HGMMA.64x64x16.F32 R24, gdesc[UR56].tnspA, R24 ;  /* 0x20e00000381879f0 */ /* 0x000fe20008700818 */
[----:B------:R-:W-:-:S02]  /*de60*/  R2UR UR56, R113 ;  /* 0x00000000713872ca */ /* 0x000fc400000e0000 */
[----:B------:R-:W0:Y:S01]  /*de70*/  LDC R113, c[0x0][0x238] ;  /* 0x00008e00ff717b82 */ /* 0x000e220000000800 */
[----:B------:R-:W-:Y:S02]  /*de80*/  R2UR UR57, R159 ;  /* 0x000000009f3972ca */ /* 0x000fe400000e0000 */
[----:B------:R-:W4:Y:S04]  /*de90*/  LDL.LU R159, [R1+0x4d0] ;  /* 0x0004d000019f7983 */ /* 0x000f280000300800 */
[----:B------:R-:W4:Y:S04]  /*dea0*/  LDL.LU R198, [R1+0x4f4] ;  /* 0x0004f40001c67983 */ /* 0x000f280000300800 */
[----:B------:R-:W4:Y:S04]  /*deb0*/  LDL.LU R206, [R1+0x4c8] ;  /* 0x0004c80001ce7983 */ /* 0x000f280000300800 */
[----:B------:R-:W4:Y:S04]  /*dec0*/  LDL.LU R247, [R1+0x4ec] ;  /* 0x0004ec0001f77983 */ /* 0x000f280000300800 */
[----:B------:R-:W4:Y:S01]  /*ded0*/  LDL.LU R125, [R1+0x4c0] ;  /* 0x0004c000017d7983 */ /* 0x000f220000300800 */
[----:B0-----:R-:W-:-:S04]  /*dee0*/  IMAD.SHL.U32 R113, R113, 0x80, RZ ;  /* 0x0000008071717824 */ /* 0x001fc800078e00ff */
[----:B------:R-:W-:-:S05]  /*def0*/  IMAD.SHL.U32 R113, R113, 0x2, RZ ;  /* 0x0000000271717824 */ /* 0x000fca00078e00ff */
[----:B------:R-:W-:-:S05]  /*df00*/  IADD3 R112, P6, R112, R113, RZ ;  /* 0x0000007170707210 */ /* 0x000fca0007fde0ff */
[----:B------:R0:W-:Y:S04]  /*df10*/  STL [R1+0x508], R112 ;  /* 0x0005087001007387 */ /* 0x0001e80000100800 */
[----:B0-----:R-:W4:Y:S01]  /*df20*/  LDL.LU R112, [R1+0x618] ;  /* 0x0006180001707983 */ /* 0x001f220000300800 */
[----:B---3--:R-:W-:-:S05]  /*df30*/  IADD3 R229, P5, R229, R113, RZ ;  /* 0x00000071e5e57210 */ /* 0x008fca0007fbe0ff */
[----:B------:R-:W-:Y:S04]  /*df40*/  STL [R1+0x510], R229 ;  /* 0x000510e501007387 */ /* 0x000fe80000100800 */
[----:B------:R-:W3:Y:S01]  /*df50*/  LDL.LU R221, [R1+0x4e4] ;  /* 0x0004e40001dd7983 */ /* 0x000ee20000300800 */
[-C--:B------:R-:W-:Y:S02]  /*df60*/  IADD3 R114, P4, R114, R113.reuse, RZ ;  /* 0x0000007172727210 */ /* 0x080fe40007f9e0ff */
[-C--:B--2---:R-:W-:Y:S02]  /*df70*/  IADD3 R213, P1, R213, R113.reuse, RZ ;  /* 0x00000071d5d57210 */ /* 0x084fe40007f3e0ff */
[----:B----4-:R-:W-:-:S03]  /*df80*/  IADD3 R222, P2, R222, R113, RZ ;  /* 0x00000071dede7210 */ /* 0x010fc60007f5e0ff */
[----:B------:R0:W-:Y:S01]  /*df90*/  STL [R1+0x500], R213 ;  /* 0x000500d501007387 */ /* 0x0001e20000100800 */
[----:B------:R-:W-:-:S03]  /*dfa0*/  IADD3 R230, P3, R230, R113, RZ ;  /* 0x00000071e6e67210 */ /* 0x000fc60007f7e0ff */
[----:B0-----:R-:W2:Y:S04]  /*dfb0*/  LDL.LU R213, [R1+0x4b8] ;  /* 0x0004b80001d57983 */ /* 0x001ea80000300800 */
[----:B------:R-:W4:Y:S04]  /*dfc0*/  LDL.LU R229, [R1+0x4dc] ;  /* 0x0004dc0001e57983 */ /* 0x000f280000300800 */
[----:B------:R0:W-:Y:S04]  /*dfd0*/  STL [R1+0x4f8], R222 ;  /* 0x0004f8de01007387 */ /* 0x0001e80000100800 */
[----:B0-----:R-:W4:Y:S04]  /*dfe0*/  LDL.LU R222, [R1+0x4b0] ;  /* 0x0004b00001de7983 */ /* 0x001f280000300800 */
[----:B------:R0:W-:Y:S04]  /*dff0*/  STL [R1+0x4f0], R230 ;  /* 0x0004f0e601007387 */ /* 0x0001e80000100800 */
[----:B0-----:R-:W4:Y:S01]  /*e000*/  LDL.LU R230, [R1+0x4d4] ;  /* 0x0004d40001e67983 */ /* 0x001f220000300800 */
[--C-:B------:R-:W-:Y:S01]  /*e010*/  IMAD.X R212, R212, 0x1, R112.reuse, P5 ;  /* 0x00000001d4d47824 */ /* 0x100fe200028e0670 */
[-C--:B------:R-:W-:Y:S01]  /*e020*/  IADD3 R158, P5, R158, R113.reuse, RZ ;  /* 0x000000719e9e7210 */ /* 0x080fe20007fbe0ff */
[----:B------:R-:W-:Y:S01]  /*e030*/  IMAD.X R111, R111, 0x1, R112, P4 ;  /* 0x000000016f6f7824 */ /* 0x000fe200020e0670 */
[----:B------:R-:W-:-:S03]  /*e040*/  IADD3 R205, P4, R205, R113, RZ ;  /* 0x00000071cdcd7210 */ /* 0x000fc60007f9e0ff */
[----:B------:R0:W-:Y:S04]  /*e050*/  STL [R1+0x4e0], R158 ;  /* 0x0004e09e01007387 */ /* 0x0001e80000100800 */
[----:B------:R-:W-:Y:S04]  /*e060*/  STL [R1+0x4e8], R205 ;  /* 0x0004e8cd01007387 */ /* 0x000fe80000100800 */
[----:B0-----:R-:W4:Y:S01]  /*e070*/  LDL.LU R158, [R1+0x4a8] ;  /* 0x0004a800019e7983 */ /* 0x001f220000300800 */
[--C-:B------:R-:W-:Y:S01]  /*e080*/  IMAD.X R120, R120, 0x1, R112.reuse, P6 ;  /* 0x0000000178787824 */ /* 0x100fe200030e0670 */
[----:B------:R-:W-:Y:S01]  /*e090*/  IADD3 R238, P6, R238, R113, RZ ;  /* 0x00000071eeee7210 */ /* 0x000fe20007fde0ff */
[----:B------:R-:W-:Y:S01]  /*e0a0*/  IMAD.X R115, R115, 0x1, R112, P1 ;  /* 0x0000000173737824 */ /* 0x000fe200008e0670 */
[----:B------:R-:W-:Y:S01]  /*e0b0*/  STL [R1+0x50c], R212 ;  /* 0x00050cd401007387 */ /* 0x000fe20000100800 */
[----:B------:R-:W-:-:S03]  /*e0c0*/  VIADD R110, R110, 0x1 ;  /* 0x000000016e6e7836 */ /* 0x000fc60000000000 */
[----:B------:R0:W-:Y:S01]  /*e0d0*/  STL [R1+0x504], R120 ;  /* 0x0005047801007387 */ /* 0x0001e20000100800 */
[-C--:B------:R-:W-:Y:S02]  /*e0e0*/  IADD3 R159, P1, R159, R113.reuse, RZ ;  /* 0x000000719f9f7210 */ /* 0x080fe40007f3e0ff */
[----:B------:R-:W-:Y:S01]  /*e0f0*/  ISETP.NE.U32.AND P0, PT, R110, R116, PT ;  /* 0x000000746e00720c */ /* 0x000fe20003f05070 */
[----:B------:R-:W-:Y:S01]  /*e100*/  IMAD.X R198, R198, 0x1, R112, P2 ;  /* 0x00000001c6c67824 */ /* 0x000fe200010e0670 */
[----:B0-----:R-:W4:Y:S04]  /*e110*/  LDL.LU R120, [R1+0x4cc] ;  /* 0x0004cc0001787983 */ /* 0x001f280000300800 */
[----:B------:R-:W4:Y:S04]  /*e120*/  LDL.LU R121, [R1+0x4a0] ;  /* 0x0004a00001797983 */ /* 0x000f280000300800 */
[----:B------:R0:W-:Y:S04]  /*e130*/  STL [R1+0x4fc], R115 ;  /* 0x0004fc7301007387 */ /* 0x0001e80000100800 */
[----:B------:R1:W-:Y:S01]  /*e140*/  STL [R1+0x4d8], R238 ;  /* 0x0004d8ee01007387 */ /* 0x0003e20000100800 */
[----:B------:R-:W-:-:S03]  /*e150*/  IADD3 R206, P2, R206, R113, RZ ;  /* 0x00000071cece7210 */ /* 0x000fc60007f5e0ff */
[----:B0-----:R-:W4:Y:S04]  /*e160*/  LDL.LU R115, [R1+0x4c4] ;  /* 0x0004c40001737983 */ /* 0x001f280000300800 */
[----:B------:R-:W4:Y:S04]  /*e170*/  LDL.LU R116, [R1+0x498] ;  /* 0x0004980001747983 */ /* 0x000f280000300800 */
[----:B-1----:R-:W4:Y:S04]  /*e180*/  LDL.LU R238, [R1+0x4bc] ;  /* 0x0004bc0001ee7983 */ /* 0x002f280000300800 */
[----:B------:R0:W-:Y:S01]  /*e190*/  STL [R1+0x4d0], R159 ;  /* 0x0004d09f01007387 */ /* 0x0001e20000100800 */
[----:B------:R-:W-:Y:S01]  /*e1a0*/  IMAD.X R247, R247, 0x1, R112, P3 ;  /* 0x00000001f7f77824 */ /* 0x000fe200018e0670 */
[----:B------:R-:W-:-:S02]  /*e1b0*/  IADD3 R125, P3, R125, R113, RZ ;  /* 0x000000717d7d7210 */ /* 0x000fc40007f7e0ff */
[----:B0-----:R-:W4:Y:S04]  /*e1c0*/  LDL.LU R159, [R1+0x490] ;  /* 0x00049000019f7983 */ /* 0x001f280000300800 */
[----:B------:R0:W-:Y:S01]  /*e1d0*/  STL [R1+0x4f4], R198 ;  /* 0x0004f4c601007387 */ /* 0x0001e20000100800 */
[----:B---3--:R-:W-:-:S03]  /*e1e0*/  IMAD.X R221, R221, 0x1, R112, P4 ;  /* 0x00000001dddd7824 */ /* 0x008fc600020e0670 */
[----:B0-----:R-:W3:Y:S04]  /*e1f0*/  LDL.LU R198, [R1+0x4b4] ;  /* 0x0004b40001c67983 */ /* 0x001ee80000300800 */
[----:B------:R0:W-:Y:S04]  /*e200*/  STL [R1+0x4c8], R206 ;  /* 0x0004c8ce01007387 */ /* 0x0001e80000100800 */
[----:B0-----:R-:W3:Y:S04]  /*e210*/  LDL.LU R206, [R1+0x488] ;  /* 0x0004880001ce7983 */ /* 0x001ee80000300800 */
[----:B------:R-:W3:Y:S04]  /*e220*/  LDL.LU R212, [R1+0x4ac] ;  /* 0x0004ac0001d47983 */ /* 0x000ee80000300800 */
[----:B------:R0:W-:Y:S04]  /*e230*/  STL [R1+0x4ec], R247 ;  /* 0x0004ecf701007387 */ /* 0x0001e80000100800 */
[----:B0-----:R-:W3:Y:S04]  /*e240*/  LDL.LU R247, [R1+0x480] ;  /* 0x0004800001f77983 */ /* 0x001ee80000300800 */
[----:B------:R0:W-:Y:S04]  /*e250*/  STL [R1+0x4c0], R125 ;  /* 0x0004c07d01007387 */ /* 0x0001e80000100800 */
[----:B0-----:R-:W3:Y:S01]  /*e260*/  LDL.LU R125, [R1+0x4a4] ;  /* 0x0004a400017d7983 */ /* 0x001ee20000300800 */
[----:B--2---:R-:W-:Y:S01]  /*e270*/  IADD3 R213, P4, R213, R113, RZ ;  /* 0x00000071d5d57210 */ /* 0x004fe20007f9e0ff */
[----:B----4-:R-:W-:-:S04]  /*e280*/  IMAD.X R229, R229, 0x1, R112, P5 ;  /* 0x00000001e5e57824 */ /* 0x010fc800028e0670 */
[----:B------:R0:W-:Y:S04]  /*e290*/  STL [R1+0x4b8], R213 ;  /* 0x0004b8d501007387 */ /* 0x0001e80000100800 */
[----:B0-----:R-:W2:Y:S01]  /*e2a0*/  LDL.LU R213, [R1+0x478] ;  /* 0x0004780001d57983 */ /* 0x001ea20000300800 */
[----:B------:R-:W-:-:S03]  /*e2b0*/  IADD3 R222, P5, R222, R113, RZ ;  /* 0x00000071dede7210 */ /* 0x000fc60007fbe0ff */
[----:B------:R-:W-:Y:S04]  /*e2c0*/  STL [R1+0x4e4], R221 ;  /* 0x0004e4dd01007387 */ /* 0x000fe80000100800 */
[----:B------:R0:W-:Y:S01]  /*e2d0*/  STL [R1+0x4b0], R222 ;  /* 0x0004b0de01007387 */ /* 0x0001e20000100800 */
[----:B------:R-:W-:-:S03]  /*e2e0*/  IMAD.X R230, R230, 0x1, R112, P6 ;  /* 0x00000001e6e67824 */ /* 0x000fc600030e0670 */
[----:B0-----:R-:W4:Y:S04]  /*e2f0*/  LDL.LU R222, [R1+0x49c] ;  /* 0x00049c0001de7983 */ /* 0x001f280000300800 */
[----:B------:R-:W-:Y:S04]  /*e300*/  STL [R1+0x4dc], R229 ;  /* 0x0004dce501007387 */ /* 0x000fe80000100800 */
[----:B------:R-:W4:Y:S04]  /*e310*/  LDL.LU R197, [R1+0x470] ;  /* 0x0004700001c57983 */ /* 0x000f280000300800 */
[----:B------:R-:W4:Y:S04]  /*e320*/  LDL.LU R205, [R1+0x494] ;  /* 0x0004940001cd7983 */ /* 0x000f280000300800 */
[----:B------:R-:W4:Y:S04]  /*e330*/  LDL.LU R221, [R1+0x468] ;  /* 0x0004680001dd7983 */ /* 0x000f280000300800 */
[----:B------:R0:W-:Y:S04]  /*e340*/  STL [R1+0x4d4], R230 ;  /* 0x0004d4e601007387 */ /* 0x0001e80000100800 */
[----:B0-----:R-:W4:Y:S01]  /*e350*/  LDL.LU R230, [R1+0x48c] ;  /* 0x00048c0001e67983 */ /* 0x001f220000300800 */
[----:B------:R-:W-:-:S05]  /*e360*/  IADD3 R158, P6, R158, R113, RZ ;  /* 0x000000719e9e7210 */ /* 0x000fca0007fde0ff */
[----:B------:R0:W-:Y:S04]  /*e370*/  STL [R1+0x4a8], R158 ;  /* 0x0004a89e01007387 */ /* 0x0001e80000100800 */
[----:B0-----:R-:W4:Y:S01]  /*e380*/  LDL.LU R158, [R1+0x460] ;  /* 0x00046000019e7983 */ /* 0x001f220000300800 */
[----:B------:R-:W-:-:S03]  /*e390*/  IMAD.X R120, R120, 0x1, R112, P1 ;  /* 0x0000000178787824 */ /* 0x000fc600008e0670 */
[----:B------:R-:W4:Y:S04]  /*e3a0*/  LDL.LU R229, [R1+0x484] ;  /* 0x0004840001e57983 */ /* 0x000f280000300800 */
[----:B------:R0:W-:Y:S01]  /*e3b0*/  STL [R1+0x4cc], R120 ;  /* 0x0004cc7801007387 */ /* 0x0001e20000100800 */
[----:B------:R-:W-:-:S03]  /*e3c0*/  IADD3 R121, P1, R121, R113, RZ ;  /* 0x0000007179797210 */ /* 0x000fc60007f3e0ff */
[----:B0-----:R-:W4:Y:S01]  /*e3d0*/  LDL.LU R120, [R1+0x458] ;  /* 0x0004580001787983 */ /* 0x001f220000300800 */
[----:B------:R-:W-:Y:S01]  /*e3e0*/  IMAD.X R115, R115, 0x1, R112, P2 ;  /* 0x0000000173737824 */ /* 0x000fe200010e0670 */
[----:B------:R-:W-:-:S04]  /*e3f0*/  IADD3 R116, P2, R116, R113, RZ ;  /* 0x0000007174747210 */ /* 0x000fc80007f5e0ff */
[----:B------:R0:W-:Y:S01]  /*e400*/  STL [R1+0x4c4], R115 ;  /* 0x0004c47301007387 */ /* 0x0001e20000100800 */
[----:B------:R-:W-:-:S03]  /*e410*/  IMAD.X R238, R238, 0x1, R112, P3 ;  /* 0x00000001eeee7824 */ /* 0x000fc600018e0670 */
[----:B0-----:R-:W4:Y:S01]  /*e420*/  LDL.LU R115, [R1+0x47c] ;  /* 0x00047c0001737983 */ /* 0x001f220000300800 */
[----:B------:R-:W-:-:S03]  /*e430*/  IADD3 R159, P3, R159, R113, RZ ;  /* 0x000000719f9f7210 */ /* 0x000fc60007f7e0ff */
[----:B------:R-:W-:Y:S04]  /*e440*/  STL [R1+0x4a0], R121 ;  /* 0x0004a07901007387 */ /* 0x000fe80000100800 */
[----:B------:R0:W-:Y:S04]  /*e450*/  STL [R1+0x490], R159 ;  /* 0x0004909f01007387 */ /* 0x0001e80000100800 */
[----:B------:R-:W-:Y:S01]  /*e460*/  STL [R1+0x498], R116 ;  /* 0x0004987401007387 */ /* 0x000fe20000100800 */
[----:B---3--:R-:W-:-:S03]  /*e470*/  IMAD.X R198, R198, 0x1, R112, P4 ;  /* 0x00000001c6c67824 */ /* 0x008fc600020e0670 */
[----:B0-----:R-:W3:Y:S04]  /*e480*/  LDL.LU R159, [R1+0x450] ;  /* 0x00045000019f7983 */ /* 0x001ee80000300800 */
[----:B------:R-:W-:Y:S04]  /*e490*/  STL [R1+0x4bc], R238 ;  /* 0x0004bcee01007387 */ /* 0x000fe80000100800 */
[----:B------:R0:W-:Y:S01]  /*e4a0*/  STL [R1+0x4b4], R198 ;  /* 0x0004b4c601007387 */ /* 0x0001e20000100800 */
[----:B------:R-:W-:Y:S01]  /*e4b0*/  IADD3 R206, P4, R206, R113, RZ ;  /* 0x00000071cece7210 */ /* 0x000fe20007f9e0ff */
[----:B------:R-:W-:-:S02]  /*e4c0*/  IMAD.X R212, R212, 0x1, R112, P5 ;  /* 0x00000001d4d47824 */ /* 0x000fc400028e0670 */
[----:B0-----:R-:W3:Y:S04]  /*e4d0*/  LDL.LU R198, [R1+0x474] ;  /* 0x0004740001c67983 */ /* 0x001ee80000300800 */
[----:B------:R-:W3:Y:S04]  /*e4e0*/  LDL.LU R238, [R1+0x448] ;  /* 0x0004480001ee7983 */ /* 0x000ee80000300800 */
[----:B------:R0:W-:Y:S01]  /*e4f0*/  STL [R1+0x488], R206 ;  /* 0x000488ce01007387 */ /* 0x0001e20000100800 */
[----:B------:R-:W-:-:S03]  /*e500*/  IADD3 R247, P5, R247, R113, RZ ;  /* 0x00000071f7f77210 */ /* 0x000fc60007fbe0ff */
[----:B0-----:R-:W3:Y:S04]  /*e510*/  LDL.LU R206, [R1+0x46c] ;  /* 0x00046c0001ce7983 */ /* 0x001ee80000300800 */
[----:B------:R0:W-:Y:S01]  /*e520*/  STL [R1+0x4ac], R212 ;  /* 0x0004acd401007387 */ /* 0x0001e20000100800 */
[----:B------:R-:W-:-:S03]  /*e530*/  IMAD.X R125, R125, 0x1, R112, P6 ;  /* 0x000000017d7d7824 */ /* 0x000fc600030e0670 */
[----:B0-----:R-:W3:Y:S04]  /*e540*/  LDL.LU R212, [R1+0x440] ;  /* 0x0004400001d47983 */ /* 0x001ee80000300800 */
[----:B------:R0:W-:Y:S04]  /*e550*/  STL [R1+0x4a4], R125 ;  /* 0x0004a47d01007387 */ /* 0x0001e80000100800 */
[----:B------:R1:W-:Y:S04]  /*e560*/  STL [R1+0x480], R247 ;  /* 0x000480f701007387 */ /* 0x0003e80000100800 */
[----:B0-----:R-:W3:Y:S04]  /*e570*/  LDL.LU R125, [R1+0x464] ;  /* 0x00046400017d7983 */ /* 0x001ee80000300800 */
[----:B-1----:R-:W3:Y:S01]  /*e580*/  LDL.LU R247, [R1+0x438] ;  /* 0x0004380001f77983 */ /* 0x002ee20000300800 */
[----:B--2---:R-:W-:-:S05]  /*e590*/  IADD3 R213, P6, R213, R113, RZ ;  /* 0x00000071d5d57210 */ /* 0x004fca0007fde0ff */
[----:B------:R0:W-:Y:S04]  /*e5a0*/  STL [R1+0x478], R213 ;  /* 0x000478d501007387 */ /* 0x0001e80000100800 */
[----:B0-----:R-:W2:Y:S01]  /*e5b0*/  LDL.LU R213, [R1+0x45c] ;  /* 0x00045c0001d57983 */ /* 0x001ea20000300800 */
[----:B----4-:R-:W-:-:S05]  /*e5c0*/  IMAD.X R222, R222, 0x1, R112, P1 ;  /* 0x00000001dede7824 */ /* 0x010fca00008e0670 */
[----:B------:R0:W-:Y:S01]  /*e5d0*/  STL [R1+0x49c], R222 ;  /* 0x00049cde01007387 */ /* 0x0001e20000100800 */
[-C--:B------:R-:W-:Y:S01]  /*e5e0*/  IADD3 R197, P1, R197, R113.reuse, RZ ;  /* 0x00000071c5c57210 */ /* 0x080fe20007f3e0ff */
[----:B------:R-:W-:Y:S02]  /*e5f0*/  IMAD.X R205, R205, 0x1, R112, P2 ;  /* 0x00000001cdcd7824 */ /* 0x000fe400010e0670 */
[----:B0-----:R-:W4:Y:S01]  /*e600*/  LDL.LU R222, [R1+0x430] ;  /* 0x0004300001de7983 */ /* 0x001f220000300800 */
[----:B------:R-:W-:-:S03]  /*e610*/  IADD3 R221, P2, R221, R113, RZ ;  /* 0x00000071dddd7210 */ /* 0x000fc60007f5e0ff */
[----:B------:R-:W-:Y:S01]  /*e620*/  STL [R1+0x470], R197 ;  /* 0x000470c501007387 */ /* 0x000fe20000100800 */
[----:B------:R-:W-:-:S05]  /*e630*/  IMAD.X R230, R230, 0x1, R112, P3 ;  /* 0x00000001e6e67824 */ /* 0x000fca00018e0670 */
[----:B------:R0:W-:Y:S04]  /*e640*/  STL [R1+0x48c], R230 ;  /* 0x00048ce601007387 */ /* 0x0001e80000100800 */
[----:B------:R-:W-:Y:S04]  /*e650*/  STL [R1+0x494], R205 ;  /* 0x000494cd01007387 */ /* 0x000fe80000100800 */
[----:B0-----:R-:W4:Y:S04]  /*e660*/  LDL.LU R230, [R1+0x454] ;  /* 0x0004540001e67983 */ /* 0x001f280000300800 */
[----:B------:R-:W-:Y:S01]  /*e670*/  STL [R1+0x468], R221 ;  /* 0x000468dd01007387 */ /* 0x000fe20000100800 */
[----:B------:R-:W-:-:S05]  /*e680*/  IADD3 R158, P3, R158, R113, RZ ;  /* 0x000000719e9e7210 */ /* 0x000fca0007f7e0ff */
[----:B------:R0:W-:Y:S04]  /*e690*/  STL [R1+0x460], R158 ;  /* 0x0004609e01007387 */ /* 0x0001e80000100800 */
[----:B0-----:R-:W4:Y:S01]  /*e6a0*/  LDL.LU R158, [R1+0x428] ;  /* 0x00042800019e7983 */ /* 0x001f220000300800 */
[--C-:B------:R-:W-:Y:S01]  /*e6b0*/  IMAD.X R229, R229, 0x1, R112.reuse, P4 ;  /* 0x00000001e5e57824 */ /* 0x100fe200020e0670 */
[----:B------:R-:W-:Y:S02]  /*e6c0*/  IADD3 R120, P4, R120, R113, RZ ;  /* 0x0000007178787210 */ /* 0x000fe40007f9e0ff */
[----:B------:R-:W4:Y:S04]  /*e6d0*/  LDL.LU R121, [R1+0x44c] ;  /* 0x00044c0001797983 */ /* 0x000f280000300800 */
[----:B------:R0:W-:Y:S04]  /*e6e0*/  STL [R1+0x458], R120 ;  /* 0x0004587801007387 */ /* 0x0001e80000100800 */
[----:B------:R1:W-:Y:S04]  /*e6f0*/  STL [R1+0x484], R229 ;  /* 0x000484e501007387 */ /* 0x0003e80000100800 */
[----:B0-----:R-:W4:Y:S01]  /*e700*/  LDL.LU R120, [R1+0x420] ;  /* 0x0004200001787983 */ /* 0x001f220000300800 */
[----:B------:R-:W-:-:S03]  /*e710*/  IMAD.X R115, R115, 0x1, R112, P5 ;  /* 0x0000000173737824 */ /* 0x000fc600028e0670 */
[----:B------:R-:W4:Y:S04]  /*e720*/  LDL.LU R116, [R1+0x444] ;  /* 0x0004440001747983 */ /* 0x000f280000300800 */
[----:B-1----:R-:W4:Y:S04]  /*e730*/  LDL.LU R229, [R1+0x418] ;  /* 0x0004180001e57983 */ /* 0x002f280000300800 */
[----:B------:R0:W-:Y:S04]  /*e740*/  STL [R1+0x47c], R115 ;  /* 0x00047c7301007387 */ /* 0x0001e80000100800 */
[----:B0-----:R-:W4:Y:S01]  /*e750*/  LDL.LU R115, [R1+0x43c] ;  /* 0x00043c0001737983 */ /* 0x001f220000300800 */
[----:B---3--:R-:W-:-:S05]  /*e760*/  IADD3 R159, P5, R159, R113, RZ ;  /* 0x000000719f9f7210 */ /* 0x008fca0007fbe0ff */
[----:B------:R0:W-:Y:S04]  /*e770*/  STL [R1+0x450], R159 ;  /* 0x0004509f01007387 */ /* 0x0001e80000100800 */
[----:B0-----:R-:W3:Y:S01]  /*e780*/  LDL.LU R159, [R1+0x410] ;  /* 0x00041000019f7983 */ /* 0x001ee20000300800 */
[----:B------:R-:W-:Y:S01]  /*e790*/  IMAD.X R198, R198, 0x1, R112, P6 ;  /* 0x00000001c6c67824 */ /* 0x000fe200030e0670 */
[----:B------:R-:W-:-:S04]  /*e7a0*/  IADD3 R238, P6, R238, R113, RZ ;  /* 0x00000071eeee7210 */ /* 0x000fc80007fde0ff */
[----:B------:R0:W-:Y:S04]  /*e7b0*/  STL [R1+0x474], R198 ;  /* 0x000474c601007387 */ /* 0x0001e80000100800 */
[----:B0-----:R-:W3:Y:S01]  /*e7c0*/  LDL.LU R198, [R1+0x434] ;  /* 0x0004340001c67983 */ /* 0x001ee20000300800 */
[----:B------:R-:W-:-:S03]  /*e7d0*/  IMAD.X R206, R206, 0x1, R112, P1 ;  /* 0x00000001cece7824 */ /* 0x000fc600008e0670 */
[----:B------:R-:W3:Y:S04]  /*e7e0*/  LDL.LU R221, [R1+0x408] ;  /* 0x0004080001dd7983 */ /* 0x000ee80000300800 */
[----:B------:R0:W-:Y:S04]  /*e7f0*/  STL [R1+0x448], R238 ;  /* 0x000448ee01007387 */ /* 0x0001e80000100800 */
[----:B0-----:R-:W3:Y:S01]  /*e800*/  LDL.LU R238, [R1+0x42c] ;  /* 0x00042c0001ee7983 */ /* 0x001ee20000300800 */
[----:B------:R-:W-:-:S03]  /*e810*/  IADD3 R212, P1, R212, R113, RZ ;  /* 0x00000071d4d47210 */ /* 0x000fc60007f3e0ff */
[----:B------:R0:W-:Y:S01]  /*e820*/  STL [R1+0x46c], R206 ;  /* 0x00046cce01007387 */ /* 0x0001e20000100800 */
[----:B------:R-:W-:-:S03]  /*e830*/  IMAD.X R125, R125, 0x1, R112, P2 ;  /* 0x000000017d7d7824 */ /* 0x000fc600010e0670 */
[----:B0-----:R-:W3:Y:S01]  /*e840*/  LDL.LU R206, [R1+0x400] ;  /* 0x0004000001ce7983 */ /* 0x001ee20000300800 */
[----:B------:R-:W-:-:S03]  /*e850*/  IADD3 R247, P2, R247, R113, RZ ;  /* 0x00000071f7f77210 */ /* 0x000fc60007f5e0ff */
[----:B------:R0:W-:Y:S04]  /*e860*/  STL [R1+0x464], R125 ;  /* 0x0004647d01007387 */ /* 0x0001e80000100800 */
[----:B0-----:R-:W3:Y:S04]  /*e870*/  LDL.LU R125, [R1+0x424] ;  /* 0x00042400017d7983 */ /* 0x001ee80000300800 */
[----:B------:R-:W-:Y:S01]  /*e880*/  STL [R1+0x440], R212 ;  /* 0x000440d401007387 */ /* 0x000fe20000100800 */
[----:B--2---:R-:W-:-:S05]  /*e890*/  IMAD.X R213, R213, 0x1, R112, P3 ;  /* 0x00000001d5d57824 */ /* 0x004fca00018e0670 */
[----:B------:R0:W-:Y:S04]  /*e8a0*/  STL [R1+0x45c], R213 ;  /* 0x00045cd501007387 */ /* 0x0001e80000100800 */
[----:B0-----:R-:W2:Y:S01]  /*e8b0*/  LDL.LU R213, [R1+0x3f8] ;  /* 0x0003f80001d57983 */ /* 0x001ea20000300800 */
[----:B----4-:R-:W-:-:S03]  /*e8c0*/  IADD3 R222, P3, R222, R113, RZ ;  /* 0x00000071dede7210 */ /* 0x010fc60007f7e0ff */
[----:B------:R-:W-:Y:S04]  /*e8d0*/  STL [R1+0x438], R247 ;  /* 0x000438f701007387 */ /* 0x000fe80000100800 */
[----:B------:R-:W4:Y:S04]  /*e8e0*/  LDL.LU R197, [R1+0x41c] ;  /* 0x00041c0001c57983 */ /* 0x000f280000300800 */
[----:B------:R-:W4:Y:S04]  /*e8f0*/  LDL.LU R205, [R1+0x3f0] ;  /* 0x0003f00001cd7983 */ /* 0x000f280000300800 */
[----:B------:R-:W4:Y:S04]  /*e900*/  LDL.LU R212, [R1+0x414] ;  /* 0x0004140001d47983 */ /* 0x000f280000300800 */
[----:B------:R0:W-:Y:S04]  /*e910*/  STL [R1+0x430], R222 ;  /* 0x000430de01007387 */ /* 0x0001e80000100800 */
[----:B0-----:R-:W4:Y:S01]  /*e920*/  LDL.LU R222, [R1+0x3e8] ;  /* 0x0003e80001de7983 */ /* 0x001f220000300800 */
[----:B------:R-:W-:-:S05]  /*e930*/  IMAD.X R230, R230, 0x1, R112, P4 ;  /* 0x00000001e6e67824 */ /* 0x000fca00020e0670 */
[----:B------:R0:W-:Y:S04]  /*e940*/  STL [R1+0x454], R230 ;  /* 0x000454e601007387 */ /* 0x0001e80000100800 */
[----:B0-----:R-:W4:Y:S04]  /*e950*/  LDL.LU R230, [R1+0x40c] ;  /* 0x00040c0001e67983 */ /* 0x001f280000300800 */
[----:B------:R-:W4:Y:S01]  /*e960*/  LDL.LU R247, [R1+0x3e0] ;  /* 0x0003e00001f77983 */ /* 0x000f220000300800 */
[----:B------:R-:W-:-:S05]  /*e970*/  IADD3 R158, P4, R158, R113, RZ ;  /* 0x000000719e9e7210 */ /* 0x000fca0007f9e0ff */
[----:B------:R0:W-:Y:S04]  /*e980*/  STL [R1+0x428], R158 ;  /* 0x0004289e01007387 */ /* 0x0001e80000100800 */
[----:B0-----:R-:W4:Y:S01]  /*e990*/  LDL.LU R158, [R1+0x404] ;  /* 0x00040400019e7983 */ /* 0x001f220000300800 */
[--C-:B------:R-:W-:Y:S01]  /*e9a0*/  IMAD.X R121, R121, 0x1, R112.reuse, P5 ;  /* 0x0000000179797824 */ /* 0x100fe200028e0670 */
[----:B------:R-:W-:Y:S01]  /*e9b0*/  IADD3 R120, P5, R120, R113, RZ ;  /* 0x0000007178787210 */ /* 0x000fe20007fbe0ff */
[----:B------:R-:W-:-:S04]  /*e9c0*/  IMAD.X R116, R116, 0x1, R112, P6 ;  /* 0x0000000174747824 */ /* 0x000fc800030e0670 */
[----:B------:R0:W-:Y:S01]  /*e9d0*/  STL [R1+0x420], R120 ;  /* 0x0004207801007387 */ /* 0x0001e20000100800 */
[----:B------:R-:W-:-:S03]  /*e9e0*/  IADD3 R229, P6, R229, R113, RZ ;  /* 0x00000071e5e57210 */ /* 0x000fc60007fde0ff */
[----:B0-----:R-:W4:Y:S01]  /*e9f0*/  LDL.LU R120, [R1+0x3d8] ;  /* 0x0003d80001787983 */ /* 0x001f220000300800 */
[----:B------:R-:W-:-:S03]  /*ea00*/  IMAD.X R115, R115, 0x1, R112, P1 ;  /* 0x0000000173737824 */ /* 0x000fc600008e0670 */
[----:B------:R-:W-:Y:S04]  /*ea10*/  STL [R1+0x44c], R121 ;  /* 0x00044c7901007387 */ /* 0x000fe80000100800 */
[----:B------:R0:W-:Y:S04]  /*ea20*/  STL [R1+0x43c], R115 ;  /* 0x00043c7301007387 */ /* 0x0001e80000100800 */
[----:B------:R-:W-:Y:S04]  /*ea30*/  STL [R1+0x444], R116 ;  /* 0x0004447401007387 */ /* 0x000fe80000100800 */
[----:B0-----:R-:W4:Y:S01]  /*ea40*/  LDL.LU R115, [R1+0x3fc] ;  /* 0x0003fc0001737983 */ /* 0x001f220000300800 */
[----:B---3--:R-:W-:-:S03]  /*ea50*/  IADD3 R159, P1, R159, R113, RZ ;  /* 0x000000719f9f7210 */ /* 0x008fc60007f3e0ff */
[----:B------:R-:W-:Y:S04]  /*ea60*/  STL [R1+0x418], R229 ;  /* 0x000418e501007387 */ /* 0x000fe80000100800 */
[----:B------:R0:W-:Y:S04]  /*ea70*/  STL [R1+0x410], R159 ;  /* 0x0004109f01007387 */ /* 0x0001e80000100800 */
[----:B0-----:R-:W3:Y:S01]  /*ea80*/  LDL.LU R159, [R1+0x3d0] ;  /* 0x0003d000019f7983 */ /* 0x001ee20000300800 */
[----:B------:R-:W-:-:S03]  /*ea90*/  IMAD.X R198, R198, 0x1, R112, P2 ;  /* 0x00000001c6c67824 */ /* 0x000fc600010e0670 */
[----:B------:R-:W3:Y:S01]  /*eaa0*/  LDL.LU R229, [R1+0x3f4] ;  /* 0x0003f40001e57983 */ /* 0x000ee20000300800 */
[----:B------:R-:W-:-:S03]  /*eab0*/  IADD3 R221, P2, R221, R113, RZ ;  /* 0x00000071dddd7210 */ /* 0x000fc60007f5e0ff */
[----:B------:R0:W-:Y:S04]  /*eac0*/  STL [R1+0x434], R198 ;  /* 0x000434c601007387 */ /* 0x0001e80000100800 */
[----:B0-----:R-:W3:Y:S01]  /*ead0*/  LDL.LU R198, [R1+0x3c8] ;  /* 0x0003c80001c67983 */ /* 0x001ee20000300800 */
[----:B------:R-:W-:-:S03]  /*eae0*/  IMAD.X R238, R238, 0x1, R112, P3 ;  /* 0x00000001eeee7824 */ /* 0x000fc600018e0670 */
[----:B------:R0:W-:Y:S04]  /*eaf0*/  STL [R1+0x408], R221 ;  /* 0x000408dd01007387 */ /* 0x0001e80000100800 */
[----:B0-----:R-:W3:Y:S01]  /*eb00*/  LDL.LU R221, [R1+0x3ec] ;  /* 0x0003ec0001dd7983 */ /* 0x001ee20000300800 */
[----:B------:R-:W-:-:S05]  /*eb10*/  IADD3 R206, P3, R206, R113, RZ ;  /* 0x00000071cece7210 */ /* 0x000fca0007f7e0ff */
[----:B------:R0:W-:Y:S04]  /*eb20*/  STL [R1+0x400], R206 ;  /* 0x000400ce01007387 */ /* 0x0001e80000100800 */
[----:B------:R1:W-:Y:S01]  /*eb30*/  STL [R1+0x42c], R238 ;  /* 0x00042cee01007387 */ /* 0x0003e20000100800 */
[----:B------:R-:W-:-:S03]  /*eb40*/  IMAD.X R125, R125, 0x1, R112, P4 ;  /* 0x000000017d7d7824 */ /* 0x000fc600020e0670 */
[----:B0-----:R-:W3:Y:S04]  /*eb50*/  LDL.LU R206, [R1+0x3c0] ;  /* 0x0003c00001ce7983 */ /* 0x001ee80000300800 */
[----:B-1----:R-:W3:Y:S04]  /*eb60*/  LDL.LU R238, [R1+0x3e4] ;  /* 0x0003e40001ee7983 */ /* 0x002ee80000300800 */
[----:B------:R0:W-:Y:S04]  /*eb70*/  STL [R1+0x424], R125 ;  /* 0x0004247d01007387 */ /* 0x0001e80000100800 */
[----:B0-----:R-:W3:Y:S01]  /*eb80*/  LDL.LU R125, [R1+0x3b8] ;  /* 0x0003b800017d7983 */ /* 0x001ee20000300800 */
[----:B--2---:R-:W-:-:S05]  /*eb90*/  IADD3 R213, P4, R213, R113, RZ ;  /* 0x00000071d5d57210 */ /* 0x004fca0007f9e0ff */
[----:B------:R0:W-:Y:S01]  /*eba0*/  STL [R1+0x3f8], R213 ;  /* 0x0003f8d501007387 */ /* 0x0001e20000100800 */
[--C-:B----4-:R-:W-:Y:S01]  /*ebb0*/  IMAD.X R197, R197, 0x1, R112.reuse, P5 ;  /* 0x00000001c5c57824 */ /* 0x110fe200028e0670 */
[----:B------:R-:W-:Y:S02]  /*ebc0*/  IADD3 R205, P5, R205, R113, RZ ;  /* 0x00000071cdcd7210 */ /* 0x000fe40007fbe0ff */
[----:B0-----:R-:W2:Y:S01]  /*ebd0*/  LDL.LU R213, [R1+0x3dc] ;  /* 0x0003dc0001d57983 */ /* 0x001ea20000300800 */
[----:B------:R-:W-:-:S03]  /*ebe0*/  IMAD.X R212, R212, 0x1, R112, P6 ;  /* 0x00000001d4d47824 */ /* 0x000fc600030e0670 */
[----:B------:R-:W-:Y:S01]  /*ebf0*/  STL [R1+0x41c], R197 ;  /* 0x00041cc501007387 */ /* 0x000fe20000100800 */
[----:B------:R-:W-:-:S05]  /*ec00*/  IADD3 R222, P6, R222, R113, RZ ;  /* 0x00000071dede7210 */ /* 0x000fca0007fde0ff */
[----:B------:R0:W-:Y:S04]  /*ec10*/  STL [R1+0x3e8], R222 ;  /* 0x0003e8de01007387 */ /* 0x0001e80000100800 */
[----:B------:R-:W-:Y:S04]  /*ec20*/  STL [R1+0x3f0], R205 ;  /* 0x0003f0cd01007387 */ /* 0x000fe80000100800 */
[----:B0-----:R-:W4:Y:S01]  /*ec30*/  LDL.LU R222, [R1+0x3b0] ;  /* 0x0003b00001de7983 */ /* 0x001f220000300800 */
[----:B------:R-:W-:-:S03]  /*ec40*/  IMAD.X R230, R230, 0x1, R112, P1 ;  /* 0x00000001e6e67824 */ /* 0x000fc600008e0670 */
[----:B------:R-:W-:Y:S04]  /*ec50*/  STL [R1+0x414], R212 ;  /* 0x000414d401007387 */ /* 0x000fe80000100800 */
[----:B------:R0:W-:Y:S01]  /*ec60*/  STL [R1+0x40c], R230 ;  /* 0x00040ce601007387 */ /* 0x0001e20000100800 */
[----:B------:R-:W-:-:S03]  /*ec70*/  IADD3 R247, P1, R247, R113, RZ ;  /* 0x00000071f7f77210 */ /* 0x000fc60007f3e0ff */
[----:B0-----:R-:W4:Y:S04]  /*ec80*/  LDL.LU R230, [R1+0x3d4] ;  /* 0x0003d40001e67983 */ /* 0x001f280000300800 */
[----:B------:R-:W4:Y:S01]  /*ec90*/  LDL.LU R121, [R1+0x3a8] ;  /* 0x0003a80001797983 */ /* 0x000f220000300800 */
[----:B------:R-:W-:-:S05]  /*eca0*/  IMAD.X R158, R158, 0x1, R112, P2 ;  /* 0x000000019e9e7824 */ /* 0x000fca00010e0670 */
[----:B------:R0:W-:Y:S04]  /*ecb0*/  STL [R1+0x404], R158 ;  /* 0x0004049e01007387 */ /* 0x0001e80000100800 */
[----:B------:R1:W-:Y:S04]  /*ecc0*/  STL [R1+0x3e0], R247 ;  /* 0x0003e0f701007387 */ /* 0x0003e80000100800 */
[----:B0-----:R-:W4:Y:S01]  /*ecd0*/  LDL.LU R158, [R1+0x3cc] ;  /* 0x0003cc00019e7983 */ /* 0x001f220000300800 */
[----:B------:R-:W-:-:S03]  /*ece0*/  IADD3 R120, P2, R120, R113, RZ ;  /* 0x0000007178787210 */ /* 0x000fc60007f5e0ff */
[----:B------:R-:W4:Y:S04]  /*ecf0*/  LDL.LU R116, [R1+0x3a0] ;  /* 0x0003a00001747983 */ /* 0x000f280000300800 */
[----:B-1----:R-:W4:Y:S04]  /*ed00*/  LDL.LU R247, [R1+0x3c4] ;  /* 0x0003c40001f77983 */ /* 0x002f280000300800 */
[----:B------:R0:W-:Y:S04]  /*ed10*/  STL [R1+0x3d8], R120 ;  /* 0x0003d87801007387 */ /* 0x0001e80000100800 */
[----:B0-----:R-:W4:Y:S01]  /*ed20*/  LDL.LU R120, [R1+0x398] ;  /* 0x0003980001787983 */ /* 0x001f220000300800 */
[----:B------:R-:W-:-:S05]  /*ed30*/  IMAD.X R115, R115, 0x1, R112, P3 ;  /* 0x0000000173737824 */ /* 0x000fca00018e0670 */
[----:B------:R0:W-:Y:S04]  /*ed40*/  STL [R1+0x3fc], R115 ;  /* 0x0003fc7301007387 */ /* 0x0001e80000100800 */
[----:B0-----:R-:W4:Y:S01]  /*ed50*/  LDL.LU R115, [R1+0x3bc] ;  /* 0x0003bc0001737983 */ /* 0x001f220000300800 */
[----:B---3--:R-:W-:Y:S01]  /*ed60*/  IADD3 R159, P3, R159, R113, RZ ;  /* 0x000000719f9f7210 */ /* 0x008fe20007f7e0ff */
[----:B------:R-:W-:-:S04]  /*ed70*/  IMAD.X R229, R229, 0x1, R112, P4 ;  /* 0x00000001e5e57824 */ /* 0x000fc800020e0670 */
[----:B------:R0:W-:Y:S04]  /*ed80*/  STL [R1+0x3d0], R159 ;  /* 0x0003d09f01007387 */ /* 0x0001e80000100800 */
[----:B0-----:R-:W3:Y:S01]  /*ed90*/  LDL.LU R159, [R1+0x390] ;  /* 0x00039000019f7983 */ /* 0x001ee20000300800 */
[----:B------:R-:W-:-:S03]  /*eda0*/  IADD3 R198, P4, R198, R113, RZ ;  /* 0x00000071c6c67210 */ /* 0x000fc60007f9e0ff */
[----:B------:R-:W3:Y:S04]  /*edb0*/  LDL.LU R212, [R1+0x3b4] ;  /* 0x0003b40001d47983 */ /* 0x000ee80000300800 */
[----:B------:R0:W-:Y:S01]  /*edc0*/  STL [R1+0x3f4], R229 ;  /* 0x0003f4e501007387 */ /* 0x0001e20000100800 */
[----:B------:R-:W-:-:S03]  /*edd0*/  IMAD.X R221, R221, 0x1, R112, P5 ;  /* 0x00000001dddd7824 */ /* 0x000fc600028e0670 */
[----:B0-----:R-:W3:Y:S04]  /*ede0*/  LDL.LU R229, [R1+0x388] ;  /* 0x0003880001e57983 */ /* 0x001ee80000300800 */
[----:B------:R0:W-:Y:S04]  /*edf0*/  STL [R1+0x3c8], R198 ;  /* 0x0003c8c601007387 */ /* 0x0001e80000100800 */
[----:B0-----:R-:W3:Y:S01]  /*ee00*/  LDL.LU R198, [R1+0x3ac] ;  /* 0x0003ac0001c67983 */ /* 0x001ee20000300800 */
[----:B------:R-:W-:Y:S01]  /*ee10*/  IADD3 R206, P5, R206, R113, RZ ;  /* 0x00000071cece7210 */ /* 0x000fe20007fbe0ff */
[----:B------:R-:W-:-:S04]  /*ee20*/  IMAD.X R238, R238, 0x1, R112, P6 ;  /* 0x00000001eeee7824 */ /* 0x000fc800030e0670 */
[----:B------:R0:W-:Y:S04]  /*ee30*/  STL [R1+0x3c0], R206 ;  /* 0x0003c0ce01007387 */ /* 0x0001e80000100800 */
[----:B0-----:R-:W3:Y:S01]  /*ee40*/  LDL.LU R206, [R1+0x380] ;  /* 0x0003800001ce7983 */ /* 0x001ee20000300800 */
[----:B------:R-:W-:-:S03]  /*ee50*/  IADD3 R125, P6, R125, R113, RZ ;  /* 0x000000717d7d7210 */ /* 0x000fc60007fde0ff */
[----:B------:R-:W-:Y:S04]  /*ee60*/  STL [R1+0x3ec], R221 ;  /* 0x0003ecdd01007387 */ /* 0x000fe80000100800 */
[----:B------:R0:W-:Y:S04]  /*ee70*/  STL [R1+0x3b8], R125 ;  /* 0x0003b87d01007387 */ /* 0x0001e80000100800 */
[----:B0-----:R-:W3:Y:S04]  /*ee80*/  LDL.LU R125, [R1+0x3a4] ;  /* 0x0003a400017d7983 */ /* 0x001ee80000300800 */
[----:B------:R-:W-:Y:S04]  /*ee90*/  STL [R1+0x3e4], R238 ;  /* 0x0003e4ee01007387 */ /* 0x000fe80000100800 */
[----:B------:R-:W3:Y:S04]  /*eea0*/  LDL.LU R197, [R1+0x378] ;  /* 0x0003780001c57983 */ /* 0x000ee80000300800 */
[----:B------:R-:W3:Y:S04]  /*eeb0*/  LDL.LU R205, [R1+0x39c] ;  /* 0x00039c0001cd7983 */ /* 0x000ee80000300800 */
[----:B------:R-:W3:Y:S01]  /*eec0*/  LDL.LU R221, [R1+0x370] ;  /* 0x0003700001dd7983 */ /* 0x000ee20000300800 */
[----:B--2---:R-:W-:-:S05]  /*eed0*/  IMAD.X R213, R213, 0x1, R112, P1 ;  /* 0x00000001d5d57824 */ /* 0x004fca00008e0670 */
[----:B------:R0:W-:Y:S04]  /*eee0*/  STL [R1+0x3dc], R213 ;  /* 0x0003dcd501007387 */ /* 0x0001e80000100800 */
[----:B0-----:R-:W2:Y:S01]  /*eef0*/  LDL.LU R213, [R1+0x394] ;  /* 0x0003940001d57983 */ /* 0x001ea20000300800 */
[----:B----4-:R-:W-:-:S05]  /*ef00*/  IADD3 R222, P1, R222, R113, RZ ;  /* 0x00000071dede7210 */ /* 0x010fca0007f3e0ff */
[----:B------:R0:W-:Y:S04]  /*ef10*/  STL [R1+0x3b0], R222 ;  /* 0x0003b0de01007387 */ /* 0x0001e80000100800 */
[----:B0-----:R-:W4:Y:S01]  /*ef20*/  LDL.LU R222, [R1+0x368] ;  /* 0x0003680001de7983 */ /* 0x001f220000300800 */
[----:B------:R-:W-:-:S03]  /*ef30*/  IMAD.X R230, R230, 0x1, R112, P2 ;  /* 0x00000001e6e67824 */ /* 0x000fc600010e0670 */
[----:B------:R-:W4:Y:S04]  /*ef40*/  LDL.LU R238, [R1+0x38c] ;  /* 0x00038c0001ee7983 */ /* 0x000f280000300800 */
[----:B------:R0:W-:Y:S04]  /*ef50*/  STL [R1+0x3d4], R230 ;  /* 0x0003d4e601007387 */ /* 0x0001e80000100800 */
[----:B0-----:R-:W4:Y:S01]  /*ef60*/  LDL.LU R230, [R1+0x360] ;  /* 0x0003600001e67983 */ /* 0x001f220000300800 */
[----:B------:R-:W-:-:S05]  /*ef70*/  IMAD.X R158, R158, 0x1, R112, P3 ;  /* 0x000000019e9e7824 */ /* 0x000fca00018e0670 */
[----:B------:R0:W-:Y:S04]  /*ef80*/  STL [R1+0x3cc], R158 ;  /* 0x0003cc9e01007387 */ /* 0x0001e80000100800 */
[----:B0-----:R-:W4:Y:S01]  /*ef90*/  LDL.LU R158, [R1+0x384] ;  /* 0x00038400019e7983 */ /* 0x001f220000300800 */
[-C--:B------:R-:W-:Y:S01]  /*efa0*/  IADD3 R121, P2, R121, R113.reuse, RZ ;  /* 0x0000007179797210 */ /* 0x080fe20007f5e0ff */
[--C-:B------:R-:W-:Y:S01]  /*efb0*/  IMAD.X R247, R247, 0x1, R112.reuse, P4 ;  /* 0x00000001f7f77824 */ /* 0x100fe200020e0670 */
[-C--:B------:R-:W-:Y:S02]  /*efc0*/  IADD3 R116, P3, R116, R113.reuse, RZ ;  /* 0x0000007174747210 */ /* 0x080fe40007f7e0ff */
[----:B------:R-:W-:Y:S01]  /*efd0*/  IADD3 R120, P4, R120, R113, RZ ;  /* 0x0000007178787210 */ /* 0x000fe20007f9e0ff */
[----:B------:R-:W-:Y:S04]  /*efe0*/  STL [R1+0x3a8], R121 ;  /* 0x0003a87901007387 */ /* 0x000fe80000100800 */
[----:B------:R0:W-:Y:S04]  /*eff0*/  STL [R1+0x398], R120 ;  /* 0x0003987801007387 */ /* 0x0001e80000100800 */
[----:B------:R-:W-:Y:S04]  /*f000*/  STL [R1+0x3a0], R116 ;  /* 0x0003a07401007387 */ /* 0x000fe80000100800 */
[----:B0-----:R-:W4:Y:S01]  /*f010*/  LDL.LU R120, [R1+0x358] ;  /* 0x0003580001787983 */ /* 0x001f220000300800 */
[----:B------:R-:W-:-:S03]  /*f020*/  IMAD.X R115, R115, 0x1, R112, P5 ;  /* 0x0000000173737824 */ /* 0x000fc600028e0670 */
[----:B------:R-:W-:Y:S04]  /*f030*/  STL [R1+0x3c4], R247 ;  /* 0x0003c4f701007387 */ /* 0x000fe80000100800 */
[----:B------:R0:W-:Y:S04]  /*f040*/  STL [R1+0x3bc], R115 ;  /* 0x0003bc7301007387 */ /* 0x0001e80000100800 */
[----:B0-----:R-:W4:Y:S01]  /*f050*/  LDL.LU R115, [R1+0x37c] ;  /* 0x00037c0001737983 */ /* 0x001f220000300800 */
[----:B---3--:R-:W-:-:S03]  /*f060*/  IADD3 R159, P5, R159, R113, RZ ;  /* 0x000000719f9f7210 */ /* 0x008fc60007fbe0ff */
[----:B------:R-:W3:Y:S01]  /*f070*/  LDL.LU R247, [R1+0x350] ;  /* 0x0003500001f77983 */ /* 0x000ee20000300800 */
[----:B------:R-:W-:-:S03]  /*f080*/  IMAD.X R212, R212, 0x1, R112, P6 ;  /* 0x00000001d4d47824 */ /* 0x000fc600030e0670 */
[----:B------:R0:W-:Y:S04]  /*f090*/  STL [R1+0x390], R159 ;  /* 0x0003909f01007387 */ /* 0x0001e80000100800 */
[----:B0-----:R-:W3:Y:S01]  /*f0a0*/  LDL.LU R159, [R1+0x374] ;  /* 0x00037400019f7983 */ /* 0x001ee20000300800 */
[----:B------:R-:W-:-:S03]  /*f0b0*/  IADD3 R229, P6, R229, R113, RZ ;  /* 0x00000071e5e57210 */ /* 0x000fc60007fde0ff */
[----:B------:R0:W-:Y:S04]  /*f0c0*/  STL [R1+0x3b4], R212 ;  /* 0x0003b4d401007387 */ /* 0x0001e80000100800 */
[----:B0-----:R-:W3:Y:S01]  /*f0d0*/  LDL.LU R212, [R1+0x348] ;  /* 0x0003480001d47983 */ /* 0x001ee20000300800 */
[----:B------:R-:W-:-:S05]  /*f0e0*/  IMAD.X R198, R198, 0x1, R112, P1 ;  /* 0x00000001c6c67824 */ /* 0x000fca00008e0670 */
[----:B------:R0:W-:Y:S04]  /*f0f0*/  STL [R1+0x3ac], R198 ;  /* 0x0003acc601007387 */ /* 0x0001e80000100800 */
[----:B------:R1:W-:Y:S04]  /*f100*/  STL [R1+0x388], R229 ;  /* 0x000388e501007387 */ /* 0x0003e80000100800 */
[----:B0-----:R-:W3:Y:S01]  /*f110*/  LDL.LU R198, [R1+0x36c] ;  /* 0x00036c0001c67983 */ /* 0x001ee20000300800 */
[----:B------:R-:W-:-:S03]  /*f120*/  IADD3 R206, P1, R206, R113, RZ ;  /* 0x00000071cece7210 */ /* 0x000fc60007f3e0ff */
[----:B-1----:R-:W3:Y:S04]  /*f130*/  LDL.LU R229, [R1+0x340] ;  /* 0x0003400001e57983 */ /* 0x002ee80000300800 */
[----:B------:R0:W-:Y:S04]  /*f140*/  STL [R1+0x380], R206 ;  /* 0x000380ce01007387 */ /* 0x0001e80000100800 */
[----:B0-----:R-:W3:Y:S01]  /*f150*/  LDL.LU R206, [R1+0x364] ;  /* 0x0003640001ce7983 */ /* 0x001ee20000300800 */
[----:B------:R-:W-:-:S05]  /*f160*/  IMAD.X R125, R125, 0x1, R112, P2 ;  /* 0x000000017d7d7824 */ /* 0x000fca00010e0670 */
[----:B------:R0:W-:Y:S01]  /*f170*/  STL [R1+0x3a4], R125 ;  /* 0x0003a47d01007387 */ /* 0x0001e20000100800 */
[-C--:B------:R-:W-:Y:S01]  /*f180*/  IADD3 R197, P2, R197, R113.reuse, RZ ;  /* 0x00000071c5c57210 */ /* 0x080fe20007f5e0ff */
[----:B------:R-:W-:Y:S02]  /*f190*/  IMAD.X R205, R205, 0x1, R112, P3 ;  /* 0x00000001cdcd7824 */ /* 0x000fe400018e0670 */
[----:B0-----:R-:W3:Y:S01]  /*f1a0*/  LDL.LU R125, [R1+0x338] ;  /* 0x00033800017d7983 */ /* 0x001ee20000300800 */
[----:B------:R-:W-:-:S03]  /*f1b0*/  IADD3 R221, P3, R221, R113, RZ ;  /* 0x00000071dddd7210 */ /* 0x000fc60007f7e0ff */
[----:B------:R-:W-:Y:S01]  /*f1c0*/  STL [R1+0x378], R197 ;  /* 0x000378c501007387 */ /* 0x000fe20000100800 */
[----:B--2---:R-:W-:-:S05]  /*f1d0*/  IMAD.X R213, R213, 0x1, R112, P4 ;  /* 0x00000001d5d57824 */ /* 0x004fca00020e0670 */
[----:B------:R0:W-:Y:S04]  /*f1e0*/  STL [R1+0x394], R213 ;  /* 0x000394d501007387 */ /* 0x0001e80000100800 */
[----:B------:R-:W-:Y:S04]  /*f1f0*/  STL [R1+0x39c], R205 ;  /* 0x00039ccd01007387 */ /* 0x000fe80000100800 */
[----:B0-----:R-:W2:Y:S04]  /*f200*/  LDL.LU R213, [R1+0x35c] ;  /* 0x00035c0001d57983 */ /* 0x001ea80000300800 */
[----:B------:R-:W-:Y:S01]  /*f210*/  STL [R1+0x370], R221 ;  /* 0x000370dd01007387 */ /* 0x000fe20000100800 */
[----:B----4-:R-:W-:Y:S01]  /*f220*/  IADD3 R222, P4, R222, R113, RZ ;  /* 0x00000071dede7210 */ /* 0x010fe20007f9e0ff */
[----:B------:R-:W-:-:S04]  /*f230*/  IMAD.X R238, R238, 0x1, R112, P5 ;  /* 0x00000001eeee7824 */ /* 0x000fc800028e0670 */
[----:B------:R0:W-:Y:S04]  /*f240*/  STL [R1+0x368], R222 ;  /* 0x000368de01007387 */ /* 0x0001e80000100800 */
[----:B0-----:R-:W4:Y:S01]  /*f250*/  LDL.LU R222, [R1+0x330] ;  /* 0x0003300001de7983 */ /* 0x001f220000300800 */
[----:B------:R-:W-:-:S03]  /*f260*/  IADD3 R230, P5, R230, R113, RZ ;  /* 0x00000071e6e67210 */ /* 0x000fc60007fbe0ff */
[----:B------:R-:W4:Y:S04]  /*f270*/  LDL.LU R121, [R1+0x354] ;  /* 0x0003540001797983 */ /* 0x000f280000300800 */
[----:B------:R0:W-:Y:S04]  /*f280*/  STL [R1+0x360], R230 ;  /* 0x000360e601007387 */ /* 0x0001e80000100800 */
[----:B------:R1:W-:Y:S04]  /*f290*/  STL [R1+0x38c], R238 ;  /* 0x00038cee01007387 */ /* 0x0003e80000100800 */
[----:B0-----:R-:W4:Y:S04]  /*f2a0*/  LDL.LU R230, [R1+0x328] ;  /* 0x0003280001e67983 */ /* 0x001f280000300800 */
[----:B------:R-:W4:Y:S04]  /*f2b0*/  LDL.LU R116, [R1+0x34c] ;  /* 0x00034c0001747983 */ /* 0x000f280000300800 */
[----:B-1----:R-:W4:Y:S01]  /*f2c0*/  LDL.LU R238, [R1+0x320] ;  /* 0x0003200001ee7983 */ /* 0x002f220000300800 */
[----:B------:R-:W-:-:S05]  /*f2d0*/  IMAD.X R158, R158, 0x1, R112, P6 ;  /* 0x000000019e9e7824 */ /* 0x000fca00030e0670 */
[----:B------:R0:W-:Y:S04]  /*f2e0*/  STL [R1+0x384], R158 ;  /* 0x0003849e01007387 */ /* 0x0001e80000100800 */
[----:B0-----:R-:W4:Y:S01]  /*f2f0*/  LDL.LU R158, [R1+0x344] ;  /* 0x00034400019e7983 */ /* 0x001f220000300800 */
[----:B------:R-:W-:-:S05]  /*f300*/  IADD3 R120, P6, R120, R113, RZ ;  /* 0x0000007178787210 */ /* 0x000fca0007fde0ff */
[----:B------:R0:W-:Y:S04]  /*f310*/  STL [R1+0x358], R120 ;  /* 0x0003587801007387 */ /* 0x0001e80000100800 */
[----:B0-----:R-:W4:Y:S01]  /*f320*/  LDL.LU R120, [R1+0x318] ;  /* 0x0003180001787983 */ /* 0x001f220000300800 */
[----:B------:R-:W-:Y:S01]  /*f330*/  IMAD.X R115, R115, 0x1, R112, P1 ;  /* 0x0000000173737824 */ /* 0x000fe200008e0670 */
[----:B---3--:R-:W-:-:S04]  /*f340*/  IADD3 R247, P1, R247, R113, RZ ;  /* 0x00000071f7f77210 */ /* 0x008fc80007f3e0ff */
[----:B------:R0:W-:Y:S04]  /*f350*/  STL [R1+0x37c], R115 ;  /* 0x00037c7301007387 */ /* 0x0001e80000100800 */
[----:B0-----:R-:W3:Y:S01]  /*f360*/  LDL.LU R115, [R1+0x33c] ;  /* 0x00033c0001737983 */ /* 0x001ee20000300800 */
[----:B------:R-:W-:-:S03]  /*f370*/  IMAD.X R159, R159, 0x1, R112, P2 ;  /* 0x000000019f9f7824 */ /* 0x000fc600010e0670 */
[----:B------:R-:W3:Y:S04]  /*f380*/  LDL.LU R221, [R1+0x310] ;  /* 0x0003100001dd7983 */ /* 0x000ee80000300800 */
[----:B------:R0:W-:Y:S04]  /*f390*/  STL [R1+0x350], R247 ;  /* 0x000350f701007387 */ /* 0x0001e80000100800 */
[----:B0-----:R-:W3:Y:S01]  /*f3a0*/  LDL.LU R247, [R1+0x334] ;  /* 0x0003340001f77983 */ /* 0x001ee20000300800 */
[----:B------:R-:W-:-:S03]  /*f3b0*/  IADD3 R212, P2, R212, R113, RZ ;  /* 0x00000071d4d47210 */ /* 0x000fc60007f5e0ff */
[----:B------:R0:W-:Y:S04]  /*f3c0*/  STL [R1+0x374], R159 ;  /* 0x0003749f01007387 */ /* 0x0001e80000100800 */
[----:B0-----:R-:W3:Y:S01]  /*f3d0*/  LDL.LU R159, [R1+0x308] ;  /* 0x00030800019f7983 */ /* 0x001ee20000300800 */
[----:B------:R-:W-:Y:S01]  /*f3e0*/  IMAD.X R198, R198, 0x1, R112, P3 ;  /* 0x00000001c6c67824 */ /* 0x000fe200018e0670 */
[----:B------:R-:W-:-:S04]  /*f3f0*/  IADD3 R229, P3, R229, R113, RZ ;  /* 0x00000071e5e57210 */ /* 0x000fc80007f7e0ff */
[----:B------:R0:W-:Y:S04]  /*f400*/  STL [R1+0x36c], R198 ;  /* 0x00036cc601007387 */ /* 0x0001e80000100800 */
[----:B0-----:R-:W3:Y:S01]  /*f410*/  LDL.LU R198, [R1+0x32c] ;  /* 0x00032c0001c67983 */ /* 0x001ee20000300800 */
[----:B------:R-:W-:-:S03]  /*f420*/  IMAD.X R206, R206, 0x1, R112, P4 ;  /* 0x00000001cece7824 */ /* 0x000fc600020e0670 */
[----:B------:R-:W-:Y:S04]  /*f430*/  STL [R1+0x348], R212 ;  /* 0x000348d401007387 */ /* 0x000fe80000100800 */
[----:B------:R0:W-:Y:S04]  /*f440*/  STL [R1+0x364], R206 ;  /* 0x000364ce01007387 */ /* 0x0001e80000100800 */
[----:B0-----:R-:W3:Y:S01]  /*f450*/  LDL.LU R206, [R1+0x300] ;  /* 0x0003000001ce7983 */ /* 0x001ee20000300800 */
[----:B------:R-:W-:-:S03]  /*f460*/  IADD3 R125, P4, R125, R113, RZ ;  /* 0x000000717d7d7210 */ /* 0x000fc60007f9e0ff */
[----:B------:R-:W-:Y:S04]  /*f470*/  STL [R1+0x340], R229 ;  /* 0x000340e501007387 */ /* 0x000fe80000100800 */
[----:B------:R-:W3:Y:S04]  /*f480*/  LDL.LU R197, [R1+0x324] ;  /* 0x0003240001c57983 */ /* 0x000ee80000300800 */
[----:B------:R-:W3:Y:S04]  /*f490*/  LDL.LU R205, [R1+0x2f8] ;  /* 0x0002f80001cd7983 */ /* 0x000ee80000300800 */
[----:B------:R-:W3:Y:S04]  /*f4a0*/  LDL.LU R212, [R1+0x31c] ;  /* 0x00031c0001d47983 */ /* 0x000ee80000300800 */
[----:B------:R0:W-:Y:S04]  /*f4b0*/  STL [R1+0x338], R125 ;  /* 0x0003387d01007387 */ /* 0x0001e80000100800 */
[----:B0-----:R-:W3:Y:S01]  /*f4c0*/  LDL.LU R125, [R1+0x2f0] ;  /* 0x0002f000017d7983 */ /* 0x001ee20000300800 */
[----:B--2---:R-:W-:-:S05]  /*f4d0*/  IMAD.X R213, R213, 0x1, R112, P5 ;  /* 0x00000001d5d57824 */ /* 0x004fca00028e0670 */
[----:B------:R0:W-:Y:S04]  /*f4e0*/  STL [R1+0x35c], R213 ;  /* 0x00035cd501007387 */ /* 0x0001e80000100800 */
[----:B0-----:R-:W2:Y:S04]  /*f4f0*/  LDL.LU R213, [R1+0x314] ;  /* 0x0003140001d57983 */ /* 0x001ea80000300800 */
[----:B------:R-:W2:Y:S01]  /*f500*/  LDL.LU R229, [R1+0x2e8] ;  /* 0x0002e80001e57983 */ /* 0x000ea20000300800 */
[----:B----4-:R-:W-:Y:S01]  /*f510*/  IADD3 R222, P5, R222, R113, RZ ;  /* 0x00000071dede7210 */ /* 0x010fe20007fbe0ff */
[----:B------:R-:W-:-:S04]  /*f520*/  IMAD.X R121, R121, 0x1, R112, P6 ;  /* 0x0000000179797824 */ /* 0x000fc800030e0670 */
[----:B------:R0:W-:Y:S04]  /*f530*/  STL [R1+0x330], R222 ;  /* 0x000330de01007387 */ /* 0x0001e80000100800 */
[----:B0-----:R-:W4:Y:S01]  /*f540*/  LDL.LU R222, [R1+0x30c] ;  /* 0x00030c0001de7983 */ /* 0x001f220000300800 */
[----:B------:R-:W-:-:S05]  /*f550*/  IADD3 R230, P6, R230, R113, RZ ;  /* 0x00000071e6e67210 */ /* 0x000fca0007fde0ff */
[----:B------:R0:W-:Y:S01]  /*f560*/  STL [R1+0x328], R230 ;  /* 0x000328e601007387 */ /* 0x0001e20000100800 */
[----:B------:R-:W-:-:S03]  /*f570*/  IMAD.X R116, R116, 0x1, R112, P1 ;  /* 0x0000000174747824 */ /* 0x000fc600008e0670 */
[----:B0-----:R-:W4:Y:S04]  /*f580*/  LDL.LU R230, [R1+0x2e0] ;  /* 0x0002e00001e67983 */ /* 0x001f280000300800 */
[----:B------:R-:W-:Y:S01]  /*f590*/  STL [R1+0x354], R121 ;  /* 0x0003547901007387 */ /* 0x000fe20000100800 */
[----:B------:R-:W-:-:S05]  /*f5a0*/  IMAD.X R158, R158, 0x1, R112, P2 ;  /* 0x000000019e9e7824 */ /* 0x000fca00010e0670 */
[----:B------:R0:W-:Y:S04]  /*f5b0*/  STL [R1+0x344], R158 ;  /* 0x0003449e01007387 */ /* 0x0001e80000100800 */
[----:B------:R-:W-:Y:S04]  /*f5c0*/  STL [R1+0x34c], R116 ;  /* 0x00034c7401007387 */ /* 0x000fe80000100800 */
[----:B0-----:R-:W4:Y:S01]  /*f5d0*/  LDL.LU R158, [R1+0x304] ;  /* 0x00030400019e7983 */ /* 0x001f220000300800 */
[-C--:B------:R-:W-:Y:S02]  /*f5e0*/  IADD3 R238, P1, R238, R113.reuse, RZ ;  /* 0x00000071eeee7210 */ /* 0x080fe40007f3e0ff */
[----:B------:R-:W-:-:S03]  /*f5f0*/  IADD3 R120, P2, R120, R113, RZ ;  /* 0x0000007178787210 */ /* 0x000fc60007f5e0ff */
[----:B------:R-:W-:Y:S04]  /*f600*/  STL [R1+0x320], R238 ;  /* 0x000320ee01007387 */ /* 0x000fe80000100800 */
[----:B------:R0:W-:Y:S04]  /*f610*/  STL [R1+0x318], R120 ;  /* 0x0003187801007387 */ /* 0x0001e80000100800 */
[----:B0-----:R-:W4:Y:S01]  /*f620*/  LDL.LU R120, [R1+0x2d8] ;  /* 0x0002d80001787983 */ /* 0x001f220000300800 */
[----:B---3--:R-:W-:-:S03]  /*f630*/  IMAD.X R115, R115, 0x1, R112, P3 ;  /* 0x0000000173737824 */ /* 0x008fc600018e0670 */
        /* <DEDUP_REMOVED lines=9> */
[----:B------:R1:W-:Y:S04]  /*f6d0*/  STL [R1+0x334], R247 ;  /* 0x000334f701007387 */ /* 0x0003e80000100800 */
[----:B0-----:R-:W3:Y:S01]  /*f6e0*/  LDL.LU R159, [R1+0x2c8] ;  /* 0x0002c800019f7983 */ /* 0x001ee20000300800 */
[----:B------:R-:W-:-:S03]  /*f6f0*/  IMAD.X R198, R198, 0x1, R112, P5 ;  /* 0x00000001c6c67824 */ /* 0x000fc600028e0670 */
[----:B-1----:R-:W3:Y:S04]  /*f700*/  LDL.LU R247, [R1+0x2ec] ;  /* 0x0002ec0001f77983 */ /* 0x002ee80000300800 */
[----:B------:R0:W-:Y:S04]  /*f710*/  STL [R1+0x32c], R198 ;  /* 0x00032cc601007387 */ /* 0x0001e80000100800 */
[----:B0-----:R-:W3:Y:S01]  /*f720*/  LDL.LU R198, [R1+0x2c0] ;  /* 0x0002c00001c67983 */ /* 0x001ee20000300800 */
[----:B------:R-:W-:-:S05]  /*f730*/  IADD3 R206, P5, R206, R113, RZ ;  /* 0x00000071cece7210 */ /* 0x000fca0007fbe0ff */
[----:B------:R0:W-:Y:S01]  /*f740*/  STL [R1+0x300], R206 ;  /* 0x000300ce01007387 */ /* 0x0001e20000100800 */
[--C-:B------:R-:W-:Y:S01]  /*f750*/  IMAD.X R197, R197, 0x1, R112.reuse, P6 ;  /* 0x00000001c5c57824 */ /* 0x100fe200030e0670 */
[----:B------:R-:W-:Y:S02]  /*f760*/  IADD3 R205, P6, R205, R113, RZ ;  /* 0x00000071cdcd7210 */ /* 0x000fe40007fde0ff */
[----:B0-----:R-:W3:Y:S01]  /*f770*/  LDL.LU R206, [R1+0x2e4] ;  /* 0x0002e40001ce7983 */ /* 0x001ee20000300800 */
[----:B------:R-:W-:-:S03]  /*f780*/  IMAD.X R212, R212, 0x1, R112, P1 ;  /* 0x00000001d4d47824 */ /* 0x000fc600008e0670 */
[----:B------:R-:W-:Y:S01]  /*f790*/  STL [R1+0x324], R197 ;  /* 0x000324c501007387 */ /* 0x000fe20000100800 */
[----:B------:R-:W-:-:S05]  /*f7a0*/  IADD3 R125, P1, R125, R113, RZ ;  /* 0x000000717d7d7210 */ /* 0x000fca0007f3e0ff */
[----:B------:R0:W-:Y:S04]  /*f7b0*/  STL [R1+0x2f0], R125 ;  /* 0x0002f07d01007387 */ /* 0x0001e80000100800 */
[----:B------:R-:W-:Y:S04]  /*f7c0*/  STL [R1+0x2f8], R205 ;  /* 0x0002f8cd01007387 */ /* 0x000fe80000100800 */
[----:B0-----:R-:W3:Y:S04]  /*f7d0*/  LDL.LU R125, [R1+0x2b8] ;  /* 0x0002b800017d7983 */ /* 0x001ee80000300800 */
[----:B------:R-:W-:Y:S01]  /*f7e0*/  STL [R1+0x31c], R212 ;  /* 0x00031cd401007387 */ /* 0x000fe20000100800 */
[----:B--2---:R-:W-:Y:S01]  /*f7f0*/  IMAD.X R213, R213, 0x1, R112, P2 ;  /* 0x00000001d5d57824 */ /* 0x004fe200010e0670 */
[----:B------:R-:W-:-:S04]  /*f800*/  IADD3 R229, P2, R229, R113, RZ ;  /* 0x00000071e5e57210 */ /* 0x000fc80007f5e0ff */
[----:B------:R0:W-:Y:S04]  /*f810*/  STL [R1+0x314], R213 ;  /* 0x000314d501007387 */ /* 0x0001e80000100800 */
[----:B0-----:R-:W2:Y:S04]  /*f820*/  LDL.LU R213, [R1+0x2dc] ;  /* 0x0002dc0001d57983 */ /* 0x001ea80000300800 */
[----:B------:R-:W2:Y:S01]  /*f830*/  LDL.LU R121, [R1+0x2b0] ;  /* 0x0002b00001797983 */ /* 0x000ea20000300800 */
[----:B----4-:R-:W-:-:S05]  /*f840*/  IMAD.X R222, R222, 0x1, R112, P3 ;  /* 0x00000001dede7824 */ /* 0x010fca00018e0670 */
        /* <DEDUP_REMOVED lines=11> */
[----:B------:R-:W-:Y:S01]  /*f900*/  IADD3 R120, P4, R120, R113, RZ ;  /* 0x0000007178787210 */ /* 0x000fe20007f9e0ff */
[----:B---3--:R-:W-:-:S04]  /*f910*/  IMAD.X R238, R238, 0x1, R112, P5 ;  /* 0x00000001eeee7824 */ /* 0x008fc800028e0670 */
        /* <DEDUP_REMOVED lines=16> */
[----:B0-----:R-:W3:Y:S01]  /*fa20*/  LDL.LU R198, [R1+0x2ac] ;  /* 0x0002ac0001c67983 */ /* 0x001ee20000300800 */
[----:B------:R-:W-:-:S03]  /*fa30*/  IMAD.X R206, R206, 0x1, R112, P2 ;  /* 0x00000001cece7824 */ /* 0x000fc600010e0670 */
[----:B------:R-:W-:Y:S04]  /*fa40*/  STL [R1+0x2ec], R247 ;  /* 0x0002ecf701007387 */ /* 0x000fe80000100800 */
[----:B------:R-:W3:Y:S04]  /*fa50*/  LDL.LU R205, [R1+0x280] ;  /* 0x0002800001cd7983 */ /* 0x000ee80000300800 */
[----:B------:R-:W3:Y:S04]  /*fa60*/  LDL.LU R212, [R1+0x2a4] ;  /* 0x0002a40001d47983 */ /* 0x000ee80000300800 */
[----:B------:R-:W3:Y:S04]  /*fa70*/  LDL.LU R221, [R1+0x278] ;  /* 0x0002780001dd7983 */ /* 0x000ee80000300800 */
[----:B------:R0:W-:Y:S04]  /*fa80*/  STL [R1+0x2e4], R206 ;  /* 0x0002e4ce01007387 */ /* 0x0001e80000100800 */
[----:B0-----:R-:W3:Y:S01]  /*fa90*/  LDL.LU R206, [R1+0x29c] ;  /* 0x00029c0001ce7983 */ /* 0x001ee20000300800 */
[----:B------:R-:W-:-:S03]  /*faa0*/  IADD3 R125, P2, R125, R113, RZ ;  /* 0x000000717d7d7210 */ /* 0x000fc60007f5e0ff */
[----:B------:R-:W3:Y:S04]  /*fab0*/  LDL.LU R247, [R1+0x270] ;  /* 0x0002700001f77983 */ /* 0x000ee80000300800 */
[----:B------:R0:W-:Y:S04]  /*fac0*/  STL [R1+0x2b8], R125 ;  /* 0x0002b87d01007387 */ /* 0x0001e80000100800 */
[----:B0-----:R-:W3:Y:S01]  /*fad0*/  LDL.LU R125, [R1+0x294] ;  /* 0x00029400017d7983 */ /* 0x001ee20000300800 */
[----:B--2---:R-:W-:-:S05]  /*fae0*/  IMAD.X R213, R213, 0x1, R112, P3 ;  /* 0x00000001d5d57824 */ /* 0x004fca00018e0670 */
[----:B------:R0:W-:Y:S01]  /*faf0*/  STL [R1+0x2dc], R213 ;  /* 0x0002dcd501007387 */ /* 0x0001e20000100800 */
[----:B------:R-:W-:-:S03]  /*fb00*/  IADD3 R121, P3, R121, R113, RZ ;  /* 0x0000007179797210 */ /* 0x000fc60007f7e0ff */
[----:B0-----:R-:W2:Y:S01]  /*fb10*/  LDL.LU R213, [R1+0x268] ;  /* 0x0002680001d57983 */ /* 0x001ea20000300800 */
[----:B----4-:R-:W-:Y:S01]  /*fb20*/  IMAD.X R222, R222, 0x1, R112, P4 ;  /* 0x00000001dede7824 */ /* 0x010fe200020e0670 */
[----:B------:R-:W-:-:S04]  /*fb30*/  IADD3 R116, P4, R116, R113, RZ ;  /* 0x0000007174747210 */ /* 0x000fc80007f9e0ff */
[----:B------:R0:W-:Y:S01]  /*fb40*/  STL [R1+0x2d4], R222 ;  /* 0x0002d4de01007387 */ /* 0x0001e20000100800 */
[----:B------:R-:W-:-:S03]  /*fb50*/  IMAD.X R229, R229, 0x1, R112, P5 ;  /* 0x00000001e5e57824 */ /* 0x000fc600028e0670 */
[----:B0-----:R-:W4:Y:S01]  /*fb60*/  LDL.LU R222, [R1+0x28c] ;  /* 0x00028c0001de7983 */ /* 0x001f220000300800 */
[----:B------:R-:W-:-:S03]  /*fb70*/  IADD3 R230, P5, R230, R113, RZ ;  /* 0x00000071e6e67210 */ /* 0x000fc60007fbe0ff */
[----:B------:R-:W-:Y:S04]  /*fb80*/  STL [R1+0x2b0], R121 ;  /* 0x0002b07901007387 */ /* 0x000fe80000100800 */
[----:B------:R0:W-:Y:S04]  /*fb90*/  STL [R1+0x2a0], R230 ;  /* 0x0002a0e601007387 */ /* 0x0001e80000100800 */
[----:B------:R-:W-:Y:S04]  /*fba0*/  STL [R1+0x2a8], R116 ;  /* 0x0002a87401007387 */ /* 0x000fe80000100800 */
[----:B0-----:R-:W4:Y:S04]  /*fbb0*/  LDL.LU R230, [R1+0x260] ;  /* 0x0002600001e67983 */ /* 0x001f280000300800 */
[----:B------:R-:W-:Y:S01]  /*fbc0*/  STL [R1+0x2cc], R229 ;  /* 0x0002cce501007387 */ /* 0x000fe20000100800 */
[----:B------:R-:W-:-:S05]  /*fbd0*/  IMAD.X R158, R158, 0x1, R112, P6 ;  /* 0x000000019e9e7824 */ /* 0x000fca00030e0670 */
[----:B------:R0:W-:Y:S04]  /*fbe0*/  STL [R1+0x2c4], R158 ;  /* 0x0002c49e01007387 */ /* 0x0001e80000100800 */
[----:B0-----:R-:W4:Y:S04]  /*fbf0*/  LDL.LU R158, [R1+0x284] ;  /* 0x00028400019e7983 */ /* 0x001f280000300800 */
[----:B------:R-:W4:Y:S01]  /*fc00*/  LDL.LU R229, [R1+0x258] ;  /* 0x0002580001e57983 */ /* 0x000f220000300800 */
[----:B---3--:R-:W-:Y:S01]  /*fc10*/  IADD3 R120, P6, R120, R113, RZ ;  /* 0x0000007178787210 */ /* 0x008fe20007fde0ff */
[----:B------:R-:W-:-:S04]  /*fc20*/  IMAD.X R197, R197, 0x1, R112, P1 ;  /* 0x00000001c5c57824 */ /* 0x000fc800008e0670 */
[----:B------:R0:W-:Y:S04]  /*fc30*/  STL [R1+0x298], R120 ;  /* 0x0002987801007387 */ /* 0x0001e80000100800 */
[----:B0-----:R-:W3:Y:S01]  /*fc40*/  LDL.LU R120, [R1+0x27c] ;  /* 0x00027c0001787983 */ /* 0x001ee20000300800 */
[----:B------:R-:W-:-:S05]  /*fc50*/  IADD3 R238, P1, R238, R113, RZ ;  /* 0x00000071eeee7210 */ /* 0x000fca0007f3e0ff */
[----:B------:R0:W-:Y:S04]  /*fc60*/  STL [R1+0x290], R238 ;  /* 0x000290ee01007387 */ /* 0x0001e80000100800 */
[----:B------:R-:W-:Y:S01]  /*fc70*/  STL [R1+0x2bc], R197 ;  /* 0x0002bcc501007387 */ /* 0x000fe20000100800 */
[----:B------:R-:W-:-:S03]  /*fc80*/  IMAD.X R115, R115, 0x1, R112, P2 ;  /* 0x0000000173737824 */ /* 0x000fc600010e0670 */
[----:B0-----:R-:W3:Y:S04]  /*fc90*/  LDL.LU R238, [R1+0x250] ;  /* 0x0002500001ee7983 */ /* 0x001ee80000300800 */
[----:B------:R0:W-:Y:S04]  /*fca0*/  STL [R1+0x2b4], R115 ;  /* 0x0002b47301007387 */ /* 0x0001e80000100800 */
[----:B0-----:R-:W3:Y:S01]  /*fcb0*/  LDL.LU R115, [R1+0x274] ;  /* 0x0002740001737983 */ /* 0x001ee20000300800 */
[----:B------:R-:W-:-:S05]  /*fcc0*/  IADD3 R159, P2, R159, R113, RZ ;  /* 0x000000719f9f7210 */ /* 0x000fca0007f5e0ff */
        /* <DEDUP_REMOVED lines=9> */
[----:B------:R-:W-:Y:S01]  /*fd60*/  IMAD.X R206, R206, 0x1, R112, P5 ;  /* 0x00000001cece7824 */ /* 0x000fe200028e0670 */
[----:B------:R-:W-:-:S04]  /*fd70*/  IADD3 R247, P5, R247, R113, RZ ;  /* 0x00000071f7f77210 */ /* 0x000fc80007fbe0ff */
[----:B------:R0:W-:Y:S04]  /*fd80*/  STL [R1+0x29c], R206 ;  /* 0x00029cce01007387 */ /* 0x0001e80000100800 */
[----:B------:R-:W-:Y:S04]  /*fd90*/  STL [R1+0x2a4], R212 ;  /* 0x0002a4d401007387 */ /* 0x000fe80000100800 */
[----:B0-----:R-:W3:Y:S01]  /*fda0*/  LDL.LU R206, [R1+0x240] ;  /* 0x0002400001ce7983 */ /* 0x001ee20000300800 */
[----:B------:R-:W-:-:S03]  /*fdb0*/  IMAD.X R125, R125, 0x1, R112, P6 ;  /* 0x000000017d7d7824 */ /* 0x000fc600030e0670 */
[----:B------:R-:W-:Y:S04]  /*fdc0*/  STL [R1+0x278], R221 ;  /* 0x000278dd01007387 */ /* 0x000fe80000100800 */
[----:B------:R0:W-:Y:S04]  /*fdd0*/  STL [R1+0x270], R247 ;  /* 0x000270f701007387 */ /* 0x0001e80000100800 */
[----:B0-----:R-:W3:Y:S04]  /*fde0*/  LDL.LU R247, [R1+0x264] ;  /* 0x0002640001f77983 */ /* 0x001ee80000300800 */
[----:B------:R-:W3:Y:S01]  /*fdf0*/  LDL.LU R126, [R1+0x238] ;  /* 0x00023800017e7983 */ /* 0x000ee20000300800 */
[----:B--2---:R-:W-:-:S05]  /*fe00*/  IADD3 R213, P6, R213, R113, RZ ;  /* 0x00000071d5d57210 */ /* 0x004fca0007fde0ff */
[----:B------:R0:W-:Y:S04]  /*fe10*/  STL [R1+0x268], R213 ;  /* 0x000268d501007387 */ /* 0x0001e80000100800 */
[----:B------:R1:W-:Y:S04]  /*fe20*/  STL [R1+0x294], R125 ;  /* 0x0002947d01007387 */ /* 0x0003e80000100800 */
[----:B0-----:R-:W2:Y:S04]  /*fe30*/  LDL.LU R213, [R1+0x25c] ;  /* 0x00025c0001d57983 */ /* 0x001ea80000300800 */
[----:B------:R-:W2:Y:S04]  /*fe40*/  LDL.LU R121, [R1+0x230] ;  /* 0x0002300001797983 */ /* 0x000ea80000300800 */
[----:B-1----:R-:W2:Y:S01]  /*fe50*/  LDL.LU R125, [R1+0x254] ;  /* 0x00025400017d7983 */ /* 0x002ea20000300800 */
[----:B----4-:R-:W-:-:S05]  /*fe60*/  IMAD.X R222, R222, 0x1, R112, P1 ;  /* 0x00000001dede7824 */ /* 0x010fca00008e0670 */
[----:B------:R0:W-:Y:S04]  /*fe70*/  STL [R1+0x28c], R222 ;  /* 0x00028cde01007387 */ /* 0x0001e80000100800 */
[----:B0-----:R-:W4:Y:S01]  /*fe80*/  LDL.LU R222, [R1+0x228] ;  /* 0x0002280001de7983 */ /* 0x001f220000300800 */
[----:B------:R-:W-:-:S05]  /*fe90*/  IADD3 R230, P1, R230, R113, RZ ;  /* 0x00000071e6e67210 */ /* 0x000fca0007f3e0ff */
[----:B------:R0:W-:Y:S04]  /*fea0*/  STL [R1+0x260], R230 ;  /* 0x000260e601007387 */ /* 0x0001e80000100800 */
[----:B0-----:R-:W4:Y:S01]  /*feb0*/  LDL.LU R230, [R1+0x24c] ;  /* 0x00024c0001e67983 */ /* 0x001f220000300800 */
[----:B------:R-:W-:-:S05]  /*fec0*/  IMAD.X R158, R158, 0x1, R112, P2 ;  /* 0x000000019e9e7824 */ /* 0x000fca00010e0670 */
[----:B------:R0:W-:Y:S04]  /*fed0*/  STL [R1+0x284], R158 ;  /* 0x0002849e01007387 */ /* 0x0001e80000100800 */
[----:B0-----:R-:W4:Y:S01]  /*fee0*/  LDL.LU R158, [R1+0x220] ;  /* 0x00022000019e7983 */ /* 0x001f220000300800 */
[----:B------:R-:W-:-:S03]  /*fef0*/  IADD3 R229, P2, R229, R113, RZ ;  /* 0x00000071e5e57210 */ /* 0x000fc60007f5e0ff */
[----:B------:R-:W4:Y:S01]  /*ff00*/  LDL.LU R116, [R1+0x244] ;  /* 0x0002440001747983 */ /* 0x000f220000300800 */
[----:B---3--:R-:W-:-:S03]  /*ff10*/  IMAD.X R120, R120, 0x1, R112, P3 ;  /* 0x0000000178787824 */ /* 0x008fc600018e0670 */
[----:B------:R0:W-:Y:S04]  /*ff20*/  STL [R1+0x258], R229 ;  /* 0x000258e501007387 */ /* 0x0001e80000100800 */
[----:B0-----:R-:W3:Y:S04]  /*ff30*/  LDL.LU R229, [R1+0x218] ;  /* 0x0002180001e57983 */ /* 0x001ee80000300800 */
[----:B------:R0:W-:Y:S01]  /*ff40*/  STL [R1+0x27c], R120 ;  /* 0x00027c7801007387 */ /* 0x0001e20000100800 */
[----:B------:R-:W-:-:S03]  /*ff50*/  IADD3 R238, P3, R238, R113, RZ ;  /* 0x00000071eeee7210 */ /* 0x000fc60007f7e0ff */
[----:B0-----:R-:W3:Y:S01]  /*ff60*/  LDL.LU R120, [R1+0x23c] ;  /* 0x00023c0001787983 */ /* 0x001ee20000300800 */
[----:B------:R-:W-:-:S05]  /*ff70*/  IMAD.X R115, R115, 0x1, R112, P4 ;  /* 0x0000000173737824 */ /* 0x000fca00020e0670 */
[----:B------:R0:W-:Y:S04]  /*ff80*/  STL [R1+0x274], R115 ;  /* 0x0002747301007387 */ /* 0x0001e80000100800 */
[----:B0-----:R-:W3:Y:S01]  /*ff90*/  LDL.LU R115, [R1+0x210] ;  /* 0x0002100001737983 */ /* 0x001ee20000300800 */
[----:B------:R-:W-:-:S03]  /*ffa0*/  IADD3 R159, P4, R159, R113, RZ ;  /* 0x000000719f9f7210 */ /* 0x000fc60007f9e0ff */
[----:B------:R-:W-:Y:S04]  /*ffb0*/  STL [R1+0x250], R238 ;  /* 0x000250ee01007387 */ /* 0x000fe80000100800 */
[----:B------:R-:W3:Y:S04]  /*ffc0*/  LDL.LU R197, [R1+0x234] ;  /* 0x0002340001c57983 */ /* 0x000ee80000300800 */
[----:B------:R0:W-:Y:S01]  /*ffd0*/  STL [R1+0x248], R159 ;  /* 0x0002489f01007387 */ /* 0x0001e20000100800 */
[----:B------:R-:W-:-:S03]  /*ffe0*/  IMAD.X R198, R198, 0x1, R112, P5 ;  /* 0x00000001c6c67824 */ /* 0x000fc600028e0670 */
[----:B0-----:R-:W3:Y:S04]  /*fff0*/  LDL.LU R159, [R1+0x208] ;  /* 0x00020800019f7983 */ /* 0x001ee80000300800 */
[----:B------:R-:W3:Y:S04]  /*10000*/  LDL.LU R205, [R1+0x22c] ;  /* 0x00022c0001cd7983 */ /* 0x000ee80000300800 */
[----:B------:R-:W3:Y:S04]  /*10010*/  LDL.LU R212, [R1+0x200] ;  /* 0x0002000001d47983 */ /* 0x000ee80000300800 */
[----:B------:R-:W3:Y:S04]  /*10020*/  LDL.LU R221, [R1+0x224] ;  /* 0x0002240001dd7983 */ /* 0x000ee80000300800 */
[----:B------:R0:W-:Y:S04]  /*10030*/  STL [R1+0x26c], R198 ;  /* 0x00026cc601007387 */ /* 0x0001e80000100800 */
[----:B0-----:R-:W3:Y:S01]  /*10040*/  LDL.LU R198, [R1+0x1f8] ;  /* 0x0001f80001c67983 */ /* 0x001ee20000300800 */
[----:B------:R-:W-:-:S05]  /*10050*/  IADD3 R206, P5, R206, R113, RZ ;  /* 0x00000071cece7210 */ /* 0x000fca0007fbe0ff */
[----:B------:R0:W-:Y:S04]  /*10060*/  STL [R1+0x240], R206 ;  /* 0x000240ce01007387 */ /* 0x0001e80000100800 */
[----:B0-----:R-:W3:Y:S01]  /*10070*/  LDL.LU R206, [R1+0x21c] ;  /* 0x00021c0001ce7983 */ /* 0x001ee20000300800 */
[----:B------:R-:W-:-:S03]  /*10080*/  IMAD.X R247, R247, 0x1, R112, P6 ;  /* 0x00000001f7f77824 */ /* 0x000fc600030e0670 */
[----:B------:R-:W3:Y:S01]  /*10090*/  LDL.LU R238, [R1+0x1f0] ;  /* 0x0001f00001ee7983 */ /* 0x000ee20000300800 */
[----:B------:R-:W-:-:S03]  /*100a0*/  IADD3 R126, P6, R126, R113, RZ ;  /* 0x000000717e7e7210 */ /* 0x000fc60007fde0ff */
[----:B------:R0:W-:Y:S04]  /*100b0*/  STL [R1+0x264], R247 ;  /* 0x000264f701007387 */ /* 0x0001e80000100800 */
[----:B0-----:R-:W3:Y:S01]  /*100c0*/  LDL.LU R247, [R1+0x214] ;  /* 0x0002140001f77983 */ /* 0x001ee20000300800 */
[----:B--2---:R-:W-:Y:S01]  /*100d0*/  IMAD.X R213, R213, 0x1, R112, P1 ;  /* 0x00000001d5d57824 */ /* 0x004fe200008e0670 */
[----:B------:R-:W-:-:S04]  /*100e0*/  IADD3 R121, P1, R121, R113, RZ ;  /* 0x0000007179797210 */ /* 0x000fc80007f3e0ff */
[----:B------:R0:W-:Y:S01]  /*100f0*/  STL [R1+0x25c], R213 ;  /* 0x00025cd501007387 */ /* 0x0001e20000100800 */
[----:B------:R-:W-:-:S03]  /*10100*/  IMAD.X R125, R125, 0x1, R112, P2 ;  /* 0x000000017d7d7824 */ /* 0x000fc600010e0670 */
[----:B0-----:R-:W2:Y:S04]  /*10110*/  LDL.LU R213, [R1+0x1e8] ;  /* 0x0001e80001d57983 */ /* 0x001ea80000300800 */
[----:B------:R-:W-:Y:S01]  /*10120*/  STL [R1+0x238], R126 ;  /* 0x0002387e01007387 */ /* 0x000fe20000100800 */
[----:B----4-:R-:W-:-:S05]  /*10130*/  IADD3 R222, P2, R222, R113, RZ ;  /* 0x00000071dede7210 */ /* 0x010fca0007f5e0ff */
[----:B------:R0:W-:Y:S04]  /*10140*/  STL [R1+0x228], R222 ;  /* 0x000228de01007387 */ /* 0x0001e80000100800 */
[----:B------:R-:W-:Y:S04]  /*10150*/  STL [R1+0x230], R121 ;  /* 0x0002307901007387 */ /* 0x000fe80000100800 */
[----:B0-----:R-:W4:Y:S01]  /*10160*/  LDL.LU R222, [R1+0x20c] ;  /* 0x00020c0001de7983 */ /* 0x001f220000300800 */
[----:B------:R-:W-:-:S03]  /*10170*/  IMAD.X R230, R230, 0x1, R112, P3 ;  /* 0x00000001e6e67824 */ /* 0x000fc600018e0670 */
[----:B------:R-:W-:Y:S04]  /*10180*/  STL [R1+0x254], R125 ;  /* 0x0002547d01007387 */ /* 0x000fe80000100800 */
[----:B------:R0:W-:Y:S04]  /*10190*/  STL [R1+0x24c], R230 ;  /* 0x00024ce601007387 */ /* 0x0001e80000100800 */
[----:B0-----:R-:W4:Y:S04]  /*101a0*/  LDL.LU R230, [R1+0x1e0] ;  /* 0x0001e00001e67983 */ /* 0x001f280000300800 */
[----:B------:R-:W4:Y:S01]  /*101b0*/  LDL.LU R125, [R1+0x204] ;  /* 0x00020400017d7983 */ /* 0x000f220000300800 */
[----:B------:R-:W-:-:S05]  /*101c0*/  IADD3 R158, P3, R158, R113, RZ ;  /* 0x000000719e9e7210 */ /* 0x000fca0007f7e0ff */
[----:B------:R0:W-:Y:S04]  /*101d0*/  STL [R1+0x220], R158 ;  /* 0x0002209e01007387 */ /* 0x0001e80000100800 */
[----:B0-----:R-:W4:Y:S01]  /*101e0*/  LDL.LU R158, [R1+0x1d8] ;  /* 0x0001d800019e7983 */ /* 0x001f220000300800 */
[----:B------:R-:W-:Y:S01]  /*101f0*/  IMAD.X R116, R116, 0x1, R112, P4 ;  /* 0x0000000174747824 */ /* 0x000fe200020e0670 */
[----:B---3--:R-:W-:-:S05]  /*10200*/  IADD3 R229, P4, R229, R113, RZ ;  /* 0x00000071e5e57210 */ /* 0x008fca0007f9e0ff */
[----:B------:R0:W-:Y:S04]  /*10210*/  STL [R1+0x218], R229 ;  /* 0x000218e501007387 */ /* 0x0001e80000100800 */
[----:B------:R-:W-:Y:S01]  /*10220*/  STL [R1+0x244], R116 ;  /* 0x0002447401007387 */ /* 0x000fe20000100800 */
[----:B------:R-:W-:-:S03]  /*10230*/  IMAD.X R120, R120, 0x1, R112, P5 ;  /* 0x0000000178787824 */ /* 0x000fc600028e0670 */
[----:B0-----:R-:W3:Y:S04]  /*10240*/  LDL.LU R229, [R1+0x1fc] ;  /* 0x0001fc0001e57983 */ /* 0x001ee80000300800 */
[----:B------:R0:W-:Y:S04]  /*10250*/  STL [R1+0x23c], R120 ;  /* 0x00023c7801007387 */ /* 0x0001e80000100800 */
[----:B0-----:R-:W3:Y:S01]  /*10260*/  LDL.LU R120, [R1+0x1d0] ;  /* 0x0001d00001787983 */ /* 0x001ee20000300800 */
[----:B------:R-:W-:-:S05]  /*10270*/  IADD3 R115, P5, R115, R113, RZ ;  /* 0x0000007173737210 */ /* 0x000fca0007fbe0ff */
[----:B------:R0:W-:Y:S01]  /*10280*/  STL [R1+0x210], R115 ;  /* 0x0002107301007387 */ /* 0x0001e20000100800 */
[----:B------:R-:W-:-:S03]  /*10290*/  IMAD.X R197, R197, 0x1, R112, P6 ;  /* 0x00000001c5c57824 */ /* 0x000fc600030e0670 */
[----:B0-----:R-:W3:Y:S01]  /*102a0*/  LDL.LU R115, [R1+0x1f4] ;  /* 0x0001f40001737983 */ /* 0x001ee20000300800 */
[----:B------:R-:W-:Y:S01]  /*102b0*/  IADD3 R159, P6, R159, R113, RZ ;  /* 0x000000719f9f7210 */ /* 0x000fe20007fde0ff */
[----:B------:R-:W-:-:S04]  /*102c0*/  IMAD.X R205, R205, 0x1, R112, P1 ;  /* 0x00000001cdcd7824 */ /* 0x000fc800008e0670 */
[----:B------:R0:W-:Y:S01]  /*102d0*/  STL [R1+0x208], R159 ;  /* 0x0002089f01007387 */ /* 0x0001e20000100800 */
[-C--:B------:R-:W-:Y:S01]  /*102e0*/  IADD3 R212, P1, R212, R113.reuse, RZ ;  /* 0x00000071d4d47210 */ /* 0x080fe20007f3e0ff */
[----:B------:R-:W-:Y:S02]  /*102f0*/  IMAD.X R221, R221, 0x1, R112, P2 ;  /* 0x00000001dddd7824 */ /* 0x000fe400010e0670 */
[----:B0-----:R-:W3:Y:S04]  /*10300*/  LDL.LU R159, [R1+0x1c8] ;  /* 0x0001c800019f7983 */ /* 0x001ee80000300800 */
[----:B------:R-:W-:Y:S01]  /*10310*/  STL [R1+0x234], R197 ;  /* 0x000234c501007387 */ /* 0x000fe20000100800 */
[----:B------:R-:W-:-:S03]  /*10320*/  IADD3 R198, P2, R198, R113, RZ ;  /* 0x00000071c6c67210 */ /* 0x000fc60007f5e0ff */
[----:B------:R-:W-:Y:S04]  /*10330*/  STL [R1+0x22c], R205 ;  /* 0x00022ccd01007387 */ /* 0x000fe80000100800 */
[----:B------:R0:W-:Y:S04]  /*10340*/  STL [R1+0x1f8], R198 ;  /* 0x0001f8c601007387 */ /* 0x0001e80000100800 */
[----:B------:R-:W-:Y:S04]  /*10350*/  STL [R1+0x200], R212 ;  /* 0x000200d401007387 */ /* 0x000fe80000100800 */
[----:B0-----:R-:W3:Y:S01]  /*10360*/  LDL.LU R198, [R1+0x1ec] ;  /* 0x0001ec0001c67983 */ /* 0x001ee20000300800 */
[----:B------:R-:W-:-:S03]  /*10370*/  IMAD.X R206, R206, 0x1, R112, P3 ;  /* 0x00000001cece7824 */ /* 0x000fc600018e0670 */
[----:B------:R-:W-:Y:S01]  /*10380*/  STL [R1+0x224], R221 ;  /* 0x000224dd01007387 */ /* 0x000fe20000100800 */
[----:B------:R-:W-:-:S03]  /*10390*/  IADD3 R238, P3, R238, R113, RZ ;  /* 0x00000071eeee7210 */ /* 0x000fc60007f7e0ff */
[----:B------:R0:W-:Y:S04]  /*103a0*/  STL [R1+0x21c], R206 ;  /* 0x00021cce01007387 */ /* 0x0001e80000100800 */
[----:B0-----:R-:W3:Y:S01]  /*103b0*/  LDL.LU R206, [R1+0x1c0] ;  /* 0x0001c00001ce7983 */ /* 0x001ee20000300800 */
[----:B------:R-:W-:-:S03]  /*103c0*/  IMAD.X R247, R247, 0x1, R112, P4 ;  /* 0x00000001f7f77824 */ /* 0x000fc600020e0670 */
[----:B------:R-:W3:Y:S04]  /*103d0*/  LDL.LU R126, [R1+0x1e4] ;  /* 0x0001e400017e7983 */ /* 0x000ee80000300800 */
[----:B------:R0:W-:Y:S04]  /*103e0*/  STL [R1+0x1f0], R238 ;  /* 0x0001f0ee01007387 */ /* 0x0001e80000100800 */
[----:B0-----:R-:W3:Y:S04]  /*103f0*/  LDL.LU R238, [R1+0x1b8] ;  /* 0x0001b80001ee7983 */ /* 0x001ee80000300800 */
[----:B------:R0:W-:Y:S04]  /*10400*/  STL [R1+0x214], R247 ;  /* 0x000214f701007387 */ /* 0x0001e80000100800 */
[----:B------:R-:W3:Y:S04]  /*10410*/  LDL.LU R121, [R1+0x1dc] ;  /* 0x0001dc0001797983 */ /* 0x000ee80000300800 */
[----:B0-----:R-:W3:Y:S01]  /*10420*/  LDL.LU R247, [R1+0x1b0] ;  /* 0x0001b00001f77983 */ /* 0x001ee20000300800 */
[----:B--2---:R-:W-:-:S05]  /*10430*/  IADD3 R213, P4, R213, R113, RZ ;  /* 0x00000071d5d57210 */ /* 0x004fca0007f9e0ff */
[----:B------:R0:W-:Y:S04]  /*10440*/  STL [R1+0x1e8], R213 ;  /* 0x0001e8d501007387 */ /* 0x0001e80000100800 */
[----:B0-----:R-:W2:Y:S01]  /*10450*/  LDL.LU R213, [R1+0x1d4] ;  /* 0x0001d40001d57983 */ /* 0x001ea20000300800 */
[----:B----4-:R-:W-:-:S05]  /*10460*/  IMAD.X R222, R222, 0x1, R112, P5 ;  /* 0x00000001dede7824 */ /* 0x010fca00028e0670 */
[----:B------:R0:W-:Y:S04]  /*10470*/  STL [R1+0x20c], R222 ;  /* 0x00020cde01007387 */ /* 0x0001e80000100800 */
[----:B0-----:R-:W4:Y:S01]  /*10480*/  LDL.LU R222, [R1+0x1a8] ;  /* 0x0001a80001de7983 */ /* 0x001f220000300800 */
[----:B------:R-:W-:Y:S01]  /*10490*/  IADD3 R230, P5, R230, R113, RZ ;  /* 0x00000071e6e67210 */ /* 0x000fe20007fbe0ff */
[----:B------:R-:W-:-:S04]  /*104a0*/  IMAD.X R125, R125, 0x1, R112, P6 ;  /* 0x000000017d7d7824 */ /* 0x000fc800030e0670 */
[----:B------:R0:W-:Y:S04]  /*104b0*/  STL [R1+0x1e0], R230 ;  /* 0x0001e0e601007387 */ /* 0x0001e80000100800 */
[----:B0-----:R-:W4:Y:S04]  /*104c0*/  LDL.LU R230, [R1+0x1cc] ;  /* 0x0001cc0001e67983 */ /* 0x001f280000300800 */
[----:B------:R-:W4:Y:S04]  /*104d0*/  LDL.LU R116, [R1+0x1a0] ;  /* 0x0001a00001747983 */ /* 0x000f280000300800 */
[----:B------:R0:W-:Y:S04]  /*104e0*/  STL [R1+0x204], R125 ;  /* 0x0002047d01007387 */ /* 0x0001e80000100800 */
[----:B0-----:R-:W4:Y:S01]  /*104f0*/  LDL.LU R125, [R1+0x1c4] ;  /* 0x0001c400017d7983 */ /* 0x001f220000300800 */
[----:B------:R-:W-:-:S05]  /*10500*/  IADD3 R158, P6, R158, R113, RZ ;  /* 0x000000719e9e7210 */ /* 0x000fca0007fde0ff */
[----:B------:R0:W-:Y:S04]  /*10510*/  STL [R1+0x1d8], R158 ;  /* 0x0001d89e01007387 */ /* 0x0001e80000100800 */
[----:B0-----:R-:W4:Y:S01]  /*10520*/  LDL.LU R158, [R1+0x198] ;  /* 0x00019800019e7983 */ /* 0x001f220000300800 */
[----:B---3--:R-:W-:Y:S01]  /*10530*/  IMAD.X R229, R229, 0x1, R112, P1 ;  /* 0x00000001e5e57824 */ /* 0x008fe200008e0670 */
[----:B------:R-:W-:-:S05]  /*10540*/  IADD3 R120, P1, R120, R113, RZ ;  /* 0x0000007178787210 */ /* 0x000fca0007f3e0ff */
[----:B------:R0:W-:Y:S04]  /*10550*/  STL [R1+0x1d0], R120 ;  /* 0x0001d07801007387 */ /* 0x0001e80000100800 */
[----:B0-----:R-:W3:Y:S04]  /*10560*/  LDL.LU R120, [R1+0x1bc] ;  /* 0x0001bc0001787983 */ /* 0x001ee80000300800 */
[----:B------:R-:W-:Y:S01]  /*10570*/  STL [R1+0x1fc], R229 ;  /* 0x0001fce501007387 */ /* 0x000fe20000100800 */
[----:B------:R-:W-:-:S03]  /*10580*/  IMAD.X R115, R115, 0x1, R112, P2 ;  /* 0x0000000173737824 */ /* 0x000fc600010e0670 */
[----:B------:R-:W3:Y:S04]  /*10590*/  LDL.LU R197, [R1+0x190] ;  /* 0x0001900001c57983 */ /* 0x000ee80000300800 */
[----:B------:R0:W-:Y:S04]  /*105a0*/  STL [R1+0x1f4], R115 ;  /* 0x0001f47301007387 */ /* 0x0001e80000100800 */
[----:B0-----:R-:W3:Y:S04]  /*105b0*/  LDL.LU R115, [R1+0x1b4] ;  /* 0x0001b40001737983 */ /* 0x001ee80000300800 */
[----:B------:R-:W3:Y:S01]  /*105c0*/  LDL.LU R205, [R1+0x188] ;  /* 0x0001880001cd7983 */ /* 0x000ee20000300800 */
[----:B------:R-:W-:-:S03]  /*105d0*/  IADD3 R159, P2, R159, R113, RZ ;  /* 0x000000719f9f7210 */ /* 0x000fc60007f5e0ff */
[----:B------:R-:W3:Y:S04]  /*105e0*/  LDL.LU R212, [R1+0x1ac] ;  /* 0x0001ac0001d47983 */ /* 0x000ee80000300800 */
[----:B------:R-:W3:Y:S04]  /*105f0*/  LDL.LU R221, [R1+0x180] ;  /* 0x0001800001dd7983 */ /* 0x000ee80000300800 */
[----:B------:R0:W-:Y:S04]  /*10600*/  STL [R1+0x1c8], R159 ;  /* 0x0001c89f01007387 */ /* 0x0001e80000100800 */
[----:B0-----:R-:W3:Y:S01]  /*10610*/  LDL.LU R159, [R1+0x1a4] ;  /* 0x0001a400019f7983 */ /* 0x001ee20000300800 */
[----:B------:R-:W-:-:S05]  /*10620*/  IMAD.X R198, R198, 0x1, R112, P3 ;  /* 0x00000001c6c67824 */ /* 0x000fca00018e0670 */
[----:B------:R0:W-:Y:S04]  /*10630*/  STL [R1+0x1ec], R198 ;  /* 0x0001ecc601007387 */ /* 0x0001e80000100800 */
[----:B0-----:R-:W3:Y:S01]  /*10640*/  LDL.LU R198, [R1+0x178] ;  /* 0x0001780001c67983 */ /* 0x001ee20000300800 */
[----:B------:R-:W-:-:S03]  /*10650*/  IADD3 R206, P3, R206, R113, RZ ;  /* 0x00000071cece7210 */ /* 0x000fc60007f7e0ff */
[----:B------:R-:W3:Y:S01]  /*10660*/  LDL.LU R229, [R1+0x19c] ;  /* 0x00019c0001e57983 */ /* 0x000ee20000300800 */
[----:B------:R-:W-:-:S03]  /*10670*/  IMAD.X R126, R126, 0x1, R112, P4 ;  /* 0x000000017e7e7824 */ /* 0x000fc600020e0670 */
[----:B------:R0:W-:Y:S04]  /*10680*/  STL [R1+0x1c0], R206 ;  /* 0x0001c0ce01007387 */ /* 0x0001e80000100800 */
[----:B0-----:R-:W3:Y:S01]  /*10690*/  LDL.LU R206, [R1+0x170] ;  /* 0x0001700001ce7983 */ /* 0x001ee20000300800 */
[----:B------:R-:W-:-:S05]  /*106a0*/  IADD3 R238, P4, R238, R113, RZ ;  /* 0x00000071eeee7210 */ /* 0x000fca0007f9e0ff */
[----:B------:R0:W-:Y:S01]  /*106b0*/  STL [R1+0x1b8], R238 ;  /* 0x0001b8ee01007387 */ /* 0x0001e20000100800 */
[--C-:B------:R-:W-:Y:S01]  /*106c0*/  IMAD.X R121, R121, 0x1, R112.reuse, P5 ;  /* 0x0000000179797824 */ /* 0x100fe200028e0670 */
[----:B------:R-:W-:Y:S02]  /*106d0*/  IADD3 R247, P5, R247, R113, RZ ;  /* 0x00000071f7f77210 */ /* 0x000fe40007fbe0ff */
[----:B0-----:R-:W3:Y:S04]  /*106e0*/  LDL.LU R238, [R1+0x194] ;  /* 0x0001940001ee7983 */ /* 0x001ee80000300800 */
[----:B------:R-:W-:Y:S04]  /*106f0*/  STL [R1+0x1e4], R126 ;  /* 0x0001e47e01007387 */ /* 0x000fe80000100800 */
[----:B------:R0:W-:Y:S04]  /*10700*/  STL [R1+0x1b0], R247 ;  /* 0x0001b0f701007387 */ /* 0x0001e80000100800 */
[----:B------:R-:W-:Y:S04]  /*10710*/  STL [R1+0x1dc], R121 ;  /* 0x0001dc7901007387 */ /* 0x000fe80000100800 */
[----:B0-----:R-:W3:Y:S01]  /*10720*/  LDL.LU R247, [R1+0x168] ;  /* 0x0001680001f77983 */ /* 0x001ee20000300800 */
[----:B--2---:R-:W-:-:S05]  /*10730*/  IMAD.X R213, R213, 0x1, R112, P6 ;  /* 0x00000001d5d57824 */ /* 0x004fca00030e0670 */
[----:B------:R0:W-:Y:S04]  /*10740*/  STL [R1+0x1d4], R213 ;  /* 0x0001d4d501007387 */ /* 0x0001e80000100800 */
[----:B0-----:R-:W2:Y:S01]  /*10750*/  LDL.LU R213, [R1+0x18c] ;  /* 0x00018c0001d57983 */ /* 0x001ea20000300800 */
[----:B----4-:R-:W-:-:S05]  /*10760*/  IADD3 R222, P6, R222, R113, RZ ;  /* 0x00000071dede7210 */ /* 0x010fca0007fde0ff */
[----:B------:R0:W-:Y:S04]  /*10770*/  STL [R1+0x1a8], R222 ;  /* 0x0001a8de01007387 */ /* 0x0001e80000100800 */
[----:B0-----:R-:W4:Y:S01]  /*10780*/  LDL.LU R222, [R1+0x160] ;  /* 0x0001600001de7983 */ /* 0x001f220000300800 */
[----:B------:R-:W-:Y:S01]  /*10790*/  IMAD.X R230, R230, 0x1, R112, P1 ;  /* 0x00000001e6e67824 */ /* 0x000fe200008e0670 */
[----:B------:R-:W-:-:S04]  /*107a0*/  IADD3 R116, P1, R116, R113, RZ ;  /* 0x0000007174747210 */ /* 0x000fc80007f3e0ff */
[----:B------:R0:W-:Y:S04]  /*107b0*/  STL [R1+0x1cc], R230 ;  /* 0x0001cce601007387 */ /* 0x0001e80000100800 */
[----:B0-----:R-:W4:Y:S01]  /*107c0*/  LDL.LU R230, [R1+0x184] ;  /* 0x0001840001e67983 */ /* 0x001f220000300800 */
[----:B------:R-:W-:-:S05]  /*107d0*/  IMAD.X R125, R125, 0x1, R112, P2 ;  /* 0x000000017d7d7824 */ /* 0x000fca00010e0670 */
[----:B------:R0:W-:Y:S04]  /*107e0*/  STL [R1+0x1c4], R125 ;  /* 0x0001c47d01007387 */ /* 0x0001e80000100800 */
[----:B------:R-:W-:Y:S04]  /*107f0*/  STL [R1+0x1a0], R116 ;  /* 0x0001a07401007387 */ /* 0x000fe80000100800 */
[----:B0-----:R-:W4:Y:S01]  /*10800*/  LDL.LU R125, [R1+0x158] ;  /* 0x00015800017d7983 */ /* 0x001f220000300800 */
[----:B------:R-:W-:-:S05]  /*10810*/  IADD3 R158, P2, R158, R113, RZ ;  /* 0x000000719e9e7210 */ /* 0x000fca0007f5e0ff */
[----:B------:R0:W-:Y:S04]  /*10820*/  STL [R1+0x198], R158 ;  /* 0x0001989e01007387 */ /* 0x0001e80000100800 */
[----:B0-----:R-:W4:Y:S01]  /*10830*/  LDL.LU R158, [R1+0x17c] ;  /* 0x00017c00019e7983 */ /* 0x001f220000300800 */
[----:B---3--:R-:W-:-:S05]  /*10840*/  IMAD.X R120, R120, 0x1, R112, P3 ;  /* 0x0000000178787824 */ /* 0x008fca00018e0670 */
[----:B------:R0:W-:Y:S01]  /*10850*/  STL [R1+0x1bc], R120 ;  /* 0x0001bc7801007387 */ /* 0x0001e20000100800 */
[----:B------:R-:W-:-:S03]  /*10860*/  IADD3 R197, P3, R197, R113, RZ ;  /* 0x00000071c5c57210 */ /* 0x000fc60007f7e0ff */
[----:B0-----:R-:W3:Y:S01]  /*10870*/  LDL.LU R120, [R1+0x150] ;  /* 0x0001500001787983 */ /* 0x001ee20000300800 */
[----:B------:R-:W-:Y:S01]  /*10880*/  IMAD.X R115, R115, 0x1, R112, P4 ;  /* 0x0000000173737824 */ /* 0x000fe200020e0670 */
[----:B------:R-:W-:-:S04]  /*10890*/  IADD3 R205, P4, R205, R113, RZ ;  /* 0x00000071cdcd7210 */ /* 0x000fc80007f9e0ff */
[----:B------:R0:W-:Y:S01]  /*108a0*/  STL [R1+0x1b4], R115 ;  /* 0x0001b47301007387 */ /* 0x0001e20000100800 */
[--C-:B------:R-:W-:Y:S01]  /*108b0*/  IMAD.X R212, R212, 0x1, R112.reuse, P5 ;  /* 0x00000001d4d47824 */ /* 0x100fe200028e0670 */
[----:B------:R-:W-:Y:S02]  /*108c0*/  IADD3 R221, P5, R221, R113, RZ ;  /* 0x00000071dddd7210 */ /* 0x000fe40007fbe0ff */
[----:B0-----:R-:W3:Y:S04]  /*108d0*/  LDL.LU R115, [R1+0x174] ;  /* 0x0001740001737983 */ /* 0x001ee80000300800 */
[----:B------:R-:W-:Y:S01]  /*108e0*/  STL [R1+0x190], R197 ;  /* 0x000190c501007387 */ /* 0x000fe20000100800 */
[----:B------:R-:W-:-:S03]  /*108f0*/  IMAD.X R159, R159, 0x1, R112, P6 ;  /* 0x000000019f9f7824 */ /* 0x000fc600030e0670 */
[----:B------:R-:W-:Y:S04]  /*10900*/  STL [R1+0x188], R205 ;  /* 0x000188cd01007387 */ /* 0x000fe80000100800 */
[----:B------:R0:W-:Y:S04]  /*10910*/  STL [R1+0x1a4], R159 ;  /* 0x0001a49f01007387 */ /* 0x0001e80000100800 */
[----:B------:R-:W-:Y:S04]  /*10920*/  STL [R1+0x1ac], R212 ;  /* 0x0001acd401007387 */ /* 0x000fe80000100800 */
[----:B0-----:R-:W3:Y:S01]  /*10930*/  LDL.LU R159, [R1+0x148] ;  /* 0x00014800019f7983 */ /* 0x001ee20000300800 */
[----:B------:R-:W-:-:S03]  /*10940*/  IADD3 R198, P6, R198, R113, RZ ;  /* 0x00000071c6c67210 */ /* 0x000fc60007fde0ff */
[----:B------:R-:W-:Y:S01]  /*10950*/  STL [R1+0x180], R221 ;  /* 0x000180dd01007387 */ /* 0x000fe20000100800 */
[----:B------:R-:W-:-:S03]  /*10960*/  IMAD.X R229, R229, 0x1, R112, P1 ;  /* 0x00000001e5e57824 */ /* 0x000fc600008e0670 */
[----:B------:R0:W-:Y:S04]  /*10970*/  STL [R1+0x178], R198 ;  /* 0x000178c601007387 */ /* 0x0001e80000100800 */
[----:B0-----:R-:W3:Y:S01]  /*10980*/  LDL.LU R198, [R1+0x16c] ;  /* 0x00016c0001c67983 */ /* 0x001ee20000300800 */
[----:B------:R-:W-:-:S03]  /*10990*/  IADD3 R206, P1, R206, R113, RZ ;  /* 0x00000071cece7210 */ /* 0x000fc60007f3e0ff */
[----:B------:R-:W3:Y:S04]  /*109a0*/  LDL.LU R121, [R1+0x140] ;  /* 0x0001400001797983 */ /* 0x000ee80000300800 */
[----:B------:R0:W-:Y:S04]  /*109b0*/  STL [R1+0x170], R206 ;  /* 0x000170ce01007387 */ /* 0x0001e80000100800 */
[----:B------:R1:W-:Y:S04]  /*109c0*/  STL [R1+0x19c], R229 ;  /* 0x00019ce501007387 */ /* 0x0003e80000100800 */
[----:B0-----:R-:W3:Y:S01]  /*109d0*/  LDL.LU R206, [R1+0x164] ;  /* 0x0001640001ce7983 */ /* 0x001ee20000300800 */
[----:B------:R-:W-:-:S03]  /*109e0*/  IMAD.X R238, R238, 0x1, R112, P2 ;  /* 0x00000001eeee7824 */ /* 0x000fc600010e0670 */
[----:B------:R-:W3:Y:S04]  /*109f0*/  LDL.LU R212, [R1+0x138] ;  /* 0x0001380001d47983 */ /* 0x000ee80000300800 */
[----:B------:R-:W3:Y:S04]  /*10a00*/  LDL.LU R221, [R1+0x15c] ;  /* 0x00015c0001dd7983 */ /* 0x000ee80000300800 */
[----:B-1----:R-:W3:Y:S04]  /*10a10*/  LDL.LU R229, [R1+0x130] ;  /* 0x0001300001e57983 */ /* 0x002ee80000300800 */
[----:B------:R0:W-:Y:S01]  /*10a20*/  STL [R1+0x194], R238 ;  /* 0x000194ee01007387 */ /* 0x0001e20000100800 */
[----:B------:R-:W-:-:S03]  /*10a30*/  IADD3 R247, P2, R247, R113, RZ ;  /* 0x00000071f7f77210 */ /* 0x000fc60007f5e0ff */
[----:B0-----:R-:W3:Y:S01]  /*10a40*/  LDL.LU R238, [R1+0x154] ;  /* 0x0001540001ee7983 */ /* 0x001ee20000300800 */
[----:B--2---:R-:W-:-:S05]  /*10a50*/  IMAD.X R213, R213, 0x1, R112, P3 ;  /* 0x00000001d5d57824 */ /* 0x004fca00018e0670 */
[----:B------:R0:W-:Y:S04]  /*10a60*/  STL [R1+0x18c], R213 ;  /* 0x00018cd501007387 */ /* 0x0001e80000100800 */
[----:B------:R-:W-:Y:S04]  /*10a70*/  STL [R1+0x168], R247 ;  /* 0x000168f701007387 */ /* 0x000fe80000100800 */
[----:B0-----:R-:W2:Y:S01]  /*10a80*/  LDL.LU R213, [R1+0x128] ;  /* 0x0001280001d57983 */ /* 0x001ea20000300800 */
[----:B----4-:R-:W-:-:S05]  /*10a90*/  IADD3 R222, P3, R222, R113, RZ ;  /* 0x00000071dede7210 */ /* 0x010fca0007f7e0ff */
[----:B------:R0:W-:Y:S04]  /*10aa0*/  STL [R1+0x160], R222 ;  /* 0x000160de01007387 */ /* 0x0001e80000100800 */
[----:B0-----:R-:W4:Y:S01]  /*10ab0*/  LDL.LU R222, [R1+0x14c] ;  /* 0x00014c0001de7983 */ /* 0x001f220000300800 */
[----:B------:R-:W-:-:S05]  /*10ac0*/  IMAD.X R230, R230, 0x1, R112, P4 ;  /* 0x00000001e6e67824 */ /* 0x000fca00020e0670 */
[----:B------:R0:W-:Y:S04]  /*10ad0*/  STL [R1+0x184], R230 ;  /* 0x000184e601007387 */ /* 0x0001e80000100800 */
[----:B0-----:R-:W4:Y:S01]  /*10ae0*/  LDL.LU R230, [R1+0x120] ;  /* 0x0001200001e67983 */ /* 0x001f220000300800 */
[----:B------:R-:W-:Y:S01]  /*10af0*/  IADD3 R125, P4, R125, R113, RZ ;  /* 0x000000717d7d7210 */ /* 0x000fe20007f9e0ff */
[----:B------:R-:W-:-:S05]  /*10b00*/  IMAD.X R158, R158, 0x1, R112, P5 ;  /* 0x000000019e9e7824 */ /* 0x000fca00028e0670 */
[----:B------:R0:W-:Y:S04]  /*10b10*/  STL [R1+0x17c], R158 ;  /* 0x00017c9e01007387 */ /* 0x0001e80000100800 */
[----:B0-----:R-:W4:Y:S04]  /*10b20*/  LDL.LU R158, [R1+0x144] ;  /* 0x00014400019e7983 */ /* 0x001f280000300800 */
[----:B------:R0:W-:Y:S04]  /*10b30*/  STL [R1+0x158], R125 ;  /* 0x0001587d01007387 */ /* 0x0001e80000100800 */
[----:B------:R-:W4:Y:S04]  /*10b40*/  LDL.LU R116, [R1+0x118] ;  /* 0x0001180001747983 */ /* 0x000f280000300800 */
[----:B------:R-:W4:Y:S01]  /*10b50*/  LDL.LU R247, [R1+0x13c] ;  /* 0x00013c0001f77983 */ /* 0x000f220000300800 */
[----:B---3--:R-:W-:-:S05]  /*10b60*/  IADD3 R120, P5, R120, R113, RZ ;  /* 0x0000007178787210 */ /* 0x008fca0007fbe0ff */
[----:B------:R1:W-:Y:S04]  /*10b70*/  STL [R1+0x150], R120 ;  /* 0x0001507801007387 */ /* 0x0003e80000100800 */
[----:B------:R-:W3:Y:S04]  /*10b80*/  LDL.LU R197, [R1+0x110] ;  /* 0x0001100001c57983 */ /* 0x000ee80000300800 */
[----:B------:R-:W3:Y:S04]  /*10b90*/  LDL.LU R205, [R1+0x134] ;  /* 0x0001340001cd7983 */ /* 0x000ee80000300800 */
[----:B0-----:R-:W3:Y:S01]  /*10ba0*/  LDL.LU R125, [R1+0x108] ;  /* 0x00010800017d7983 */ /* 0x001ee20000300800 */
[----:B------:R-:W-:-:S05]  /*10bb0*/  IMAD.X R115, R115, 0x1, R112, P6 ;  /* 0x0000000173737824 */ /* 0x000fca00030e0670 */
[----:B------:R-:W-:Y:S04]  /*10bc0*/  STL [R1+0x174], R115 ;  /* 0x0001747301007387 */ /* 0x000fe80000100800 */
[----:B-1----:R-:W3:Y:S01]  /*10bd0*/  LDL.LU R120, [R1+0x12c] ;  /* 0x00012c0001787983 */ /* 0x002ee20000300800 */
[----:B------:R-:W-:-:S05]  /*10be0*/  IADD3 R159, P6, R159, R113, RZ ;  /* 0x000000719f9f7210 */ /* 0x000fca0007fde0ff */
[----:B------:R0:W-:Y:S04]  /*10bf0*/  STL [R1+0x148], R159 ;  /* 0x0001489f01007387 */ /* 0x0001e80000100800 */
[----:B0-----:R-:W3:Y:S04]  /*10c00*/  LDL.LU R159, [R1+0x100] ;  /* 0x00010000019f7983 */ /* 0x001ee80000300800 */
[----:B------:R-:W3:Y:S01]  /*10c10*/  LDL.LU R115, [R1+0x124] ;  /* 0x0001240001737983 */ /* 0x000ee20000300800 */
[----:B------:R-:W-:Y:S01]  /*10c20*/  IMAD.X R198, R198, 0x1, R112, P1 ;  /* 0x00000001c6c67824 */ /* 0x000fe200008e0670 */
[----:B------:R-:W-:-:S04]  /*10c30*/  IADD3 R121, P1, R121, R113, RZ ;  /* 0x0000007179797210 */ /* 0x000fc80007f3e0ff */
[----:B------:R0:W-:Y:S04]  /*10c40*/  STL [R1+0x16c], R198 ;  /* 0x00016cc601007387 */ /* 0x0001e80000100800 */
[----:B0-----:R-:W3:Y:S01]  /*10c50*/  LDL.LU R198, [R1+0xf8] ;  /* 0x0000f80001c67983 */ /* 0x001ee20000300800 */
[----:B------:R-:W-:Y:S01]  /*10c60*/  IMAD.X R206, R206, 0x1, R112, P2 ;  /* 0x00000001cece7824 */ /* 0x000fe200010e0670 */
[----:B------:R-:W-:-:S04]  /*10c70*/  IADD3 R212, P2, R212, R113, RZ ;  /* 0x00000071d4d47210 */ /* 0x000fc80007f5e0ff */
[----:B------:R0:W-:Y:S01]  /*10c80*/  STL [R1+0x164], R206 ;  /* 0x000164ce01007387 */ /* 0x0001e20000100800 */
[--C-:B------:R-:W-:Y:S01]  /*10c90*/  IMAD.X R221, R221, 0x1, R112.reuse, P3 ;  /* 0x00000001dddd7824 */ /* 0x100fe200018e0670 */
[----:B------:R-:W-:Y:S02]  /*10ca0*/  IADD3 R229, P3, R229, R113, RZ ;  /* 0x00000071e5e57210 */ /* 0x000fe40007f7e0ff */
[----:B0-----:R-:W3:Y:S04]  /*10cb0*/  LDL.LU R206, [R1+0x11c] ;  /* 0x00011c0001ce7983 */ /* 0x001ee80000300800 */
[----:B------:R-:W-:Y:S04]  /*10cc0*/  STL [R1+0x140], R121 ;  /* 0x0001407901007387 */ /* 0x000fe80000100800 */
[----:B------:R0:W-:Y:S01]  /*10cd0*/  STL [R1+0x138], R212 ;  /* 0x000138d401007387 */ /* 0x0001e20000100800 */
[----:B------:R-:W-:-:S03]  /*10ce0*/  IMAD.X R238, R238, 0x1, R112, P4 ;  /* 0x00000001eeee7824 */ /* 0x000fc600020e0670 */
[----:B0-----:R-:W3:Y:S04]  /*10cf0*/  LDL.LU R212, [R1+0x114] ;  /* 0x0001140001d47983 */ /* 0x001ee80000300800 */
[----:B------:R0:W-:Y:S04]  /*10d00*/  STL [R1+0x15c], R221 ;  /* 0x00015cdd01007387 */ /* 0x0001e80000100800 */
[----:B0-----:R-:W3:Y:S04]  /*10d10*/  LDL.LU R221, [R1+0x10c] ;  /* 0x00010c0001dd7983 */ /* 0x001ee80000300800 */
[----:B------:R0:W-:Y:S04]  /*10d20*/  STL [R1+0x130], R229 ;  /* 0x000130e501007387 */ /* 0x0001e80000100800 */
[----:B0-----:R-:W3:Y:S04]  /*10d30*/  LDL.LU R229, [R1+0x104] ;  /* 0x0001040001e57983 */ /* 0x001ee80000300800 */
[----:B------:R-:W-:Y:S01]  /*10d40*/  STL [R1+0x154], R238 ;  /* 0x000154ee01007387 */ /* 0x000fe20000100800 */
[----:B--2---:R-:W-:-:S05]  /*10d50*/  IADD3 R213, P4, R213, R113, RZ ;  /* 0x00000071d5d57210 */ /* 0x004fca0007f9e0ff */
[----:B------:R0:W-:Y:S04]  /*10d60*/  STL [R1+0x128], R213 ;  /* 0x000128d501007387 */ /* 0x0001e80000100800 */
[----:B0-----:R-:W2:Y:S01]  /*10d70*/  LDL.LU R213, [R1+0xd8] ;  /* 0x0000d80001d57983 */ /* 0x001ea20000300800 */
[----:B----4-:R-:W-:-:S05]  /*10d80*/  IMAD.X R222, R222, 0x1, R112, P5 ;  /* 0x00000001dede7824 */ /* 0x010fca00028e0670 */
[----:B------:R0:W-:Y:S04]  /*10d90*/  STL [R1+0x14c], R222 ;  /* 0x00014cde01007387 */ /* 0x0001e80000100800 */
[----:B0-----:R-:W4:Y:S04]  /*10da0*/  LDL.LU R222, [R1+0xfc] ;  /* 0x0000fc0001de7983 */ /* 0x001f280000300800 */
[----:B------:R-:W4:Y:S01]  /*10db0*/  LDL.LU R238, [R1+0xd0] ;  /* 0x0000d00001ee7983 */ /* 0x000f220000300800 */
[----:B------:R-:W-:-:S05]  /*10dc0*/  IADD3 R230, P5, R230, R113, RZ ;  /* 0x00000071e6e67210 */ /* 0x000fca0007fbe0ff */
[----:B------:R0:W-:Y:S04]  /*10dd0*/  STL [R1+0x120], R230 ;  /* 0x000120e601007387 */ /* 0x0001e80000100800 */
[----:B0-----:R-:W4:Y:S01]  /*10de0*/  LDL.LU R230, [R1+0xf4] ;  /* 0x0000f40001e67983 */ /* 0x001f220000300800 */
[----:B------:R-:W-:-:S05]  /*10df0*/  IMAD.X R158, R158, 0x1, R112, P6 ;  /* 0x000000019e9e7824 */ /* 0x000fca00030e0670 */
[----:B------:R0:W-:Y:S01]  /*10e00*/  STL [R1+0x144], R158 ;  /* 0x0001449e01007387 */ /* 0x0001e20000100800 */
[----:B------:R-:W-:-:S03]  /*10e10*/  IMAD.X R247, R247, 0x1, R112, P1 ;  /* 0x00000001f7f77824 */ /* 0x000fc600008e0670 */
[----:B0-----:R-:W4:Y:S04]  /*10e20*/  LDL.LU R158, [R1+0xc8] ;  /* 0x0000c800019e7983 */ /* 0x001f280000300800 */
[----:B------:R0:W-:Y:S04]  /*10e30*/  STL [R1+0x13c], R247 ;  /* 0x00013cf701007387 */ /* 0x0001e80000100800 */
[----:B0-----:R-:W4:Y:S01]  /*10e40*/  LDL.LU R247, [R1+0xc0] ;  /* 0x0000c00001f77983 */ /* 0x001f220000300800 */
[----:B------:R-:W-:Y:S01]  /*10e50*/  IADD3 R116, P6, R116, UR5, RZ ;  /* 0x0000000574747c10 */ /* 0x000fe2000ffde0ff */
[----:B---3--:R-:W-:Y:S01]  /*10e60*/  IMAD.X R205, R205, 0x1, R112, P2 ;  /* 0x00000001cdcd7824 */ /* 0x008fe200010e0670 */
[----:B------:R-:W-:-:S02]  /*10e70*/  IADD3 R197, P1, R197, UR5, RZ ;  /* 0x00000005c5c57c10 */ /* 0x000fc4000ff3e0ff */
[----:B------:R-:W-:Y:S01]  /*10e80*/  IADD3 R125, P2, R125, UR5, RZ ;  /* 0x000000057d7d7c10 */ /* 0x000fe2000ff5e0ff */
[----:B------:R-:W-:Y:S04]  /*10e90*/  STL [R1+0x118], R116 ;  /* 0x0001187401007387 */ /* 0x000fe80000100800 */
[----:B------:R-:W-:Y:S04]  /*10ea0*/  STL [R1+0x110], R197 ;  /* 0x000110c501007387 */ /* 0x000fe80000100800 */
[----:B------:R0:W-:Y:S01]  /*10eb0*/  STL [R1+0x108], R125 ;  /* 0x0001087d01007387 */ /* 0x0001e20000100800 */
[----:B------:R-:W-:-:S03]  /*10ec0*/  IMAD.X R120, R120, 0x1, R112, P3 ;  /* 0x0000000178787824 */ /* 0x000fc600018e0670 */
[----:B------:R-:W-:Y:S04]  /*10ed0*/  STL [R1+0x134], R205 ;  /* 0x000134cd01007387 */ /* 0x000fe80000100800 */
[----:B0-----:R-:W3:Y:S01]  /*10ee0*/  LDL.LU R125, [R1+0xd4] ;  /* 0x0000d400017d7983 */ /* 0x001ee20000300800 */
[----:B------:R-:W-:Y:S01]  /*10ef0*/  IADD3 R159, P3, R159, UR5, RZ ;  /* 0x000000059f9f7c10 */ /* 0x000fe2000ff7e0ff */
[----:B------:R-:W-:-:S04]  /*10f00*/  IMAD.X R115, R115, 0x1, R112, P4 ;  /* 0x0000000173737824 */ /* 0x000fc800020e0670 */
[----:B------:R0:W-:Y:S04]  /*10f10*/  STL [R1+0x100], R159 ;  /* 0x0001009f01007387 */ /* 0x0001e80000100800 */
[----:B------:R1:W-:Y:S04]  /*10f20*/  STL [R1+0x12c], R120 ;  /* 0x00012c7801007387 */ /* 0x0003e80000100800 */
[----:B0-----:R-:W3:Y:S04]  /*10f30*/  LDL.LU R159, [R1+0xcc] ;  /* 0x0000cc00019f7983 */ /* 0x001ee80000300800 */
[----:B-1----:R-:W3:Y:S01]  /*10f40*/  LDL.LU R120, [R1+0xc4] ;  /* 0x0000c40001787983 */ /* 0x002ee20000300800 */
[----:B------:R-:W-:-:S03]  /*10f50*/  IADD3 R198, P4, R198, UR5, RZ ;  /* 0x00000005c6c67c10 */ /* 0x000fc6000ff9e0ff */
[----:B------:R0:W-:Y:S04]  /*10f60*/  STL [R1+0x124], R115 ;  /* 0x0001247301007387 */ /* 0x0001e80000100800 */
[----:B0-----:R-:W3:Y:S01]  /*10f70*/  LDL.LU R115, [R1+0x98] ;  /* 0x0000980001737983 */ /* 0x001ee20000300800 */
[----:B------:R-:W-:Y:S01]  /*10f80*/  IMAD.X R206, R206, 0x1, R112, P5 ;  /* 0x00000001cece7824 */ /* 0x000fe200028e0670 */
[----:B------:R-:W-:Y:S02]  /*10f90*/  IADD3 R233, P5, R233, UR5, RZ ;  /* 0x00000005e9e97c10 */ /* 0x000fe4000ffbe0ff */
[----:B------:R0:W-:Y:S04]  /*10fa0*/  STL [R1+0xf8], R198 ;  /* 0x0000f8c601007387 */ /* 0x0001e80000100800 */
[----:B0-----:R-:W3:Y:S04]  /*10fb0*/  LDL.LU R198, [R1+0x90] ;  /* 0x0000900001c67983 */ /* 0x001ee80000300800 */
[----:B------:R0:W-:Y:S01]  /*10fc0*/  STL [R1+0xf0], R233 ;  /* 0x0000f0e901007387 */ /* 0x0001e20000100800 */
[----:B------:R-:W-:-:S02]  /*10fd0*/  IADD3.X R212, R212, UR60, RZ, P6, !PT ;  /* 0x0000003cd4d47c10 */ /* 0x000fc4000b7fe4ff */
[----:B------:R-:W-:Y:S01]  /*10fe0*/  IADD3 R231, P6, R231, UR5, RZ ;  /* 0x00000005e7e77c10 */ /* 0x000fe2000ffde0ff */
[----:B------:R1:W-:Y:S04]  /*10ff0*/  STL [R1+0x11c], R206 ;  /* 0x00011cce01007387 */ /* 0x0003e80000100800 */
[----:B0-----:R-:W3:Y:S04]  /*11000*/  LDL.LU R233, [R1+0x614] ;  /* 0x0006140001e97983 */ /* 0x001ee80000300800 */
[----:B-1----:R-:W3:Y:S01]  /*11010*/  LDL.LU R206, [R1+0x88] ;  /* 0x0000880001ce7983 */ /* 0x002ee20000300800 */
[----:B------:R-:W-:-:S02]  /*11020*/  IADD3.X R221, R221, UR60, RZ, P1, !PT ;  /* 0x0000003cdddd7c10 */ /* 0x000fc40008ffe4ff */
[----:B------:R-:W-:Y:S01]  /*11030*/  IADD3 R241, P1, R241, UR5, RZ ;  /* 0x00000005f1f17c10 */ /* 0x000fe2000ff3e0ff */
[----:B------:R0:W-:Y:S04]  /*11040*/  STL [R1+0xe8], R231 ;  /* 0x0000e8e701007387 */ /* 0x0001e80000100800 */
[----:B0-----:R-:W3:Y:S01]  /*11050*/  LDL.LU R231, [R1+0x610] ;  /* 0x0006100001e77983 */ /* 0x001ee20000300800 */
[----:B------:R-:W-:-:S03]  /*11060*/  IADD3.X R229, R229, UR60, RZ, P2, !PT ;  /* 0x0000003ce5e57c10 */ /* 0x000fc600097fe4ff */
[----:B------:R-:W-:Y:S04]  /*11070*/  STL [R1+0x114], R212 ;  /* 0x000114d401007387 */ /* 0x000fe80000100800 */
[----:B------:R0:W-:Y:S01]  /*11080*/  STL [R1+0xe0], R241 ;  /* 0x0000e0f101007387 */ /* 0x0001e20000100800 */
[----:B------:R-:W-:-:S03]  /*11090*/  IADD3.X R204, R204, UR60, RZ, P5, !PT ;  /* 0x0000003ccccc7c10 */ /* 0x000fc6000affe4ff */
[----:B0-----:R-:W3:Y:S04]  /*110a0*/  LDL.LU R241, [R1+0x60c] ;  /* 0x00060c0001f17983 */ /* 0x001ee80000300800 */
[----:B------:R-:W-:Y:S01]  /*110b0*/  STL [R1+0x10c], R221 ;  /* 0x00010cdd01007387 */ /* 0x000fe20000100800 */
[----:B--2---:R-:W-:-:S05]  /*110c0*/  IADD3 R213, P2, R213, UR5, RZ ;  /* 0x00000005d5d57c10 */ /* 0x004fca000ff5e0ff */
[----:B------:R0:W-:Y:S01]  /*110d0*/  STL [R1+0xd8], R213 ;  /* 0x0000d8d501007387 */ /* 0x0001e20000100800 */
[----:B------:R-:W-:-:S03]  /*110e0*/  IADD3.X R193, R193, UR60, RZ, P6, !PT ;  /* 0x0000003cc1c17c10 */ /* 0x000fc6000b7fe4ff */
[----:B0-----:R-:W2:Y:S04]  /*110f0*/  LDL.LU R213, [R1+0x94] ;  /* 0x0000940001d57983 */ /* 0x001ea80000300800 */
[----:B------:R-:W-:Y:S01]  /*11100*/  STL [R1+0x104], R229 ;  /* 0x000104e501007387 */ /* 0x000fe20000100800 */
[----:B----4-:R-:W-:Y:S02]  /*11110*/  IADD3.X R222, R222, UR60, RZ, P3, !PT ;  /* 0x0000003cdede7c10 */ /* 0x010fe40009ffe4ff */
[----:B------:R-:W-:-:S03]  /*11120*/  IADD3 R238, P3, R238, UR5, RZ ;  /* 0x00000005eeee7c10 */ /* 0x000fc6000ff7e0ff */
[----:B------:R0:W-:Y:S01]  /*11130*/  STL [R1+0xfc], R222 ;  /* 0x0000fcde01007387 */ /* 0x0001e20000100800 */
[----:B------:R-:W-:-:S03]  /*11140*/  IADD3 R103, P6, R103, UR5, RZ ;  /* 0x0000000567677c10 */ /* 0x000fc6000ffde0ff */
[----:B0-----:R-:W4:Y:S01]  /*11150*/  LDL.LU R222, [R1+0x8c] ;  /* 0x00008c0001de7983 */ /* 0x001f220000300800 */
[----:B------:R-:W-:-:S05]  /*11160*/  IADD3.X R230, R230, UR60, RZ, P4, !PT ;  /* 0x0000003ce6e67c10 */ /* 0x000fca000a7fe4ff */
[----:B------:R0:W-:Y:S01]  /*11170*/  STL [R1+0xf4], R230 ;  /* 0x0000f4e601007387 */ /* 0x0001e20000100800 */
[----:B------:R-:W-:-:S03]  /*11180*/  IADD3.X R13, R13, UR60, RZ, P1, !PT ;  /* 0x0000003c0d0d7c10 */ /* 0x000fc60008ffe4ff */
[----:B0-----:R-:W4:Y:S04]  /*11190*/  LDL.LU R230, [R1+0x58] ;  /* 0x0000580001e67983 */ /* 0x001f280000300800 */
[----:B------:R-:W-:Y:S01]  /*111a0*/  STL [R1+0xd0], R238 ;  /* 0x0000d0ee01007387 */ /* 0x000fe20000100800 */
[----:B------:R-:W-:-:S05]  /*111b0*/  IADD3 R158, P4, R158, UR5, RZ ;  /* 0x000000059e9e7c10 */ /* 0x000fca000ff9e0ff */
[----:B------:R0:W-:Y:S01]  /*111c0*/  STL [R1+0xc8], R158 ;  /* 0x0000c89e01007387 */ /* 0x0001e20000100800 */
[----:B------:R-:W-:-:S03]  /*111d0*/  IADD3 R247, P5, R247, UR5, RZ ;  /* 0x00000005f7f77c10 */ /* 0x000fc6000ffbe0ff */
[----:B0-----:R-:W4:Y:S04]  /*111e0*/  LDL.LU R158, [R1+0x44] ;  /* 0x00004400019e7983 */ /* 0x001f280000300800 */
[----:B------:R0:W-:Y:S04]  /*111f0*/  STL [R1+0xec], R204 ;  /* 0x0000eccc01007387 */ /* 0x0001e80000100800 */
[----:B0-----:R-:W4:Y:S04]  /*11200*/  LDL.LU R204, [R1+0x608] ;  /* 0x0006080001cc7983 */ /* 0x001f280000300800 */
[----:B------:R0:W-:Y:S04]  /*11210*/  STL [R1+0xe4], R193 ;  /* 0x0000e4c101007387 */ /* 0x0001e80000100800 */
[----:B0-----:R-:W2:Y:S04]  /*11220*/  LDL.LU R193, [R1+0x604] ;  /* 0x0006040001c17983 */ /* 0x001ea80000300800 */
[----:B------:R-:W-:Y:S04]  /*11230*/  STL [R1+0xc0], R247 ;  /* 0x0000c0f701007387 */ /* 0x000fe80000100800 */
[----:B------:R0:W-:Y:S04]  /*11240*/  STL [R1+0xb8], R103 ;  /* 0x0000b86701007387 */ /* 0x0001e80000100800 */
[----:B0-----:R-:W4:Y:S04]  /*11250*/  LDL.LU R103, [R1+0x600] ;  /* 0x0006000001677983 */ /* 0x001f280000300800 */
[----:B------:R0:W-:Y:S04]  /*11260*/  STL [R1+0xdc], R13 ;  /* 0x0000dc0d01007387 */ /* 0x0001e80000100800 */
[----:B0-----:R-:W4:Y:S01]  /*11270*/  LDL.LU R13, [R1+0x5fc] ;  /* 0x0005fc00010d7983 */ /* 0x001f220000300800 */
[----:B------:R-:W-:-:S02]  /*11280*/  IADD3 R94, P1, R94, UR5, RZ ;  /* 0x000000055e5e7c10 */ /* 0x000fc4000ff3e0ff */
[----:B---3--:R-:W-:Y:S02]  /*11290*/  IADD3.X R125, R125, UR60, RZ, P2, !PT ;  /* 0x0000003c7d7d7c10 */ /* 0x008fe400097fe4ff */
[----:B------:R-:W-:Y:S01]  /*112a0*/  IADD3 R4, P2, R4, UR5, RZ ;  /* 0x0000000504047c10 */ /* 0x000fe2000ff5e0ff */
[----:B------:R0:W-:Y:S01]  /*112b0*/  STL [R1+0xb0], R94 ;  /* 0x0000b05e01007387 */ /* 0x0001e20000100800 */
[----:B------:R-:W-:Y:S02]  /*112c0*/  IADD3.X R159, R159, UR60, RZ, P3, !PT ;  /* 0x0000003c9f9f7c10 */ /* 0x000fe40009ffe4ff */
[----:B------:R-:W-:Y:S02]  /*112d0*/  IADD3 R102, P3, R102, UR5, RZ ;  /* 0x0000000566667c10 */ /* 0x000fe4000ff7e0ff */
[----:B------:R-:W-:Y:S01]  /*112e0*/  IADD3.X R120, R120, UR60, RZ, P4, !PT ;  /* 0x0000003c78787c10 */ /* 0x000fe2000a7fe4ff */
[----:B0-----:R-:W3:Y:S04]  /*112f0*/  LDL.LU R94, [R1+0x5f8] ;  /* 0x0005f800015e7983 */ /* 0x001ee80000300800 */
[----:B------:R0:W-:Y:S01]  /*11300*/  STL [R1+0xa8], R4 ;  /* 0x0000a80401007387 */ /* 0x0001e20000100800 */
[----:B------:R-:W-:-:S02]  /*11310*/  IADD3.X R2, R2, UR60, RZ, P6, !PT ;  /* 0x0000003c02027c10 */ /* 0x000fc4000b7fe4ff */
[----:B------:R-:W-:Y:S01]  /*11320*/  IADD3 R115, P4, R115, UR5, RZ ;  /* 0x0000000573737c10 */ /* 0x000fe2000ff9e0ff */
[----:B0-----:R-:W3:Y:S04]  /*11330*/  LDL.LU R4, [R1+0x5f4] ;  /* 0x0005f40001047983 */ /* 0x001ee80000300800 */
[----:B------:R-:W-:Y:S04]  /*11340*/  STL [R1+0xd4], R125 ;  /* 0x0000d47d01007387 */ /* 0x000fe80000100800 */
[----:B------:R0:W-:Y:S01]  /*11350*/  STL [R1+0xcc], R159 ;  /* 0x0000cc9f01007387 */ /* 0x0001e20000100800 */
[----:B------:R-:W-:-:S03]  /*11360*/  IADD3.X R196, R196, UR60, RZ, P1, !PT ;  /* 0x0000003cc4c47c10 */ /* 0x000fc60008ffe4ff */
[----:B0-----:R-:W3:Y:S04]  /*11370*/  LDL.LU R159, [R1+0x48] ;  /* 0x00004800019f7983 */ /* 0x001ee80000300800 */
[----:B------:R0:W-:Y:S01]  /*11380*/  STL [R1+0xa0], R102 ;  /* 0x0000a06601007387 */ /* 0x0001e20000100800 */
[----:B------:R-:W-:-:S03]  /*11390*/  IADD3.X R239, R239, UR60, RZ, P2, !PT ;  /* 0x0000003cefef7c10 */ /* 0x000fc600097fe4ff */
[----:B0-----:R-:W3:Y:S01]  /*113a0*/  LDL.LU R102, [R1+0x5f0] ;  /* 0x0005f00001667983 */ /* 0x001ee20000300800 */
[----:B------:R-:W-:Y:S02]  /*113b0*/  IADD3 R206, P6, R206, UR5, RZ ;  /* 0x00000005cece7c10 */ /* 0x000fe4000ffde0ff */
[----:B------:R-:W-:Y:S02]  /*113c0*/  IADD3 R234, P2, R234, UR5, RZ ;  /* 0x00000005eaea7c10 */ /* 0x000fe4000ff5e0ff */
[----:B------:R-:W-:Y:S02]  /*113d0*/  IADD3.X R203, R203, UR60, RZ, P3, !PT ;  /* 0x0000003ccbcb7c10 */ /* 0x000fe40009ffe4ff */
[----:B------:R-:W-:Y:S02]  /*113e0*/  IADD3 R5, P3, R5, UR5, RZ ;  /* 0x0000000505057c10 */ /* 0x000fe4000ff7e0ff */
[----:B--2---:R-:W-:Y:S02]  /*113f0*/  IADD3 R193, P1, R193, UR5, RZ ;  /* 0x00000005c1c17c10 */ /* 0x004fe4000ff3e0ff */
[----:B----4-:R-:W-:-:S02]  /*11400*/  IADD3.X R13, R13, UR60, RZ, P5, !PT ;  /* 0x0000003c0d0d7c10 */ /* 0x010fc4000affe4ff */
[----:B------:R-:W-:-:S03]  /*11410*/  IADD3 R198, P5, R198, UR5, RZ ;  /* 0x00000005c6c67c10 */ /* 0x000fc6000ffbe0ff */
[----:B------:R0:W-:Y:S04]  /*11420*/  STL [R1+0xbc], R13 ;  /* 0x0000bc0d01007387 */ /* 0x0001e80000100800 */
[----:B------:R-:W-:Y:S04]  /*11430*/  STL [R1+0xc4], R120 ;  /* 0x0000c47801007387 */ /* 0x000fe80000100800 */
[----:B0-----:R-:W2:Y:S04]  /*11440*/  LDL.LU R13, [R1+0x5ec] ;  /* 0x0005ec00010d7983 */ /* 0x001ea80000300800 */
[----:B------:R-:W-:Y:S04]  /*11450*/  STL [R1+0x98], R115 ;  /* 0x0000987301007387 */ /* 0x000fe80000100800 */
[----:B------:R0:W-:Y:S04]  /*11460*/  STL [R1+0xb4], R2 ;  /* 0x0000b40201007387 */ /* 0x0001e80000100800 */
[----:B0-----:R0:W5:Y:S04]  /*11470*/  LDL.LU R2, [R1+0x5e8] ;  /* 0x0005e80001027983 */ /* 0x0011680000300800 */
[----:B------:R-:W-:Y:S04]  /*11480*/  STL [R1+0x90], R198 ;  /* 0x000090c601007387 */ /* 0x000fe80000100800 */
[----:B------:R1:W-:Y:S04]  /*11490*/  STL [R1+0xac], R196 ;  /* 0x0000acc401007387 */ /* 0x0003e80000100800 */
[----:B-1----:R-:W4:Y:S04]  /*114a0*/  LDL.LU R196, [R1+0x5e4] ;  /* 0x0005e40001c47983 */ /* 0x002f280000300800 */
[----:B------:R-:W-:Y:S04]  /*114b0*/  STL [R1+0x88], R206 ;  /* 0x000088ce01007387 */ /* 0x000fe80000100800 */
[----:B------:R1:W-:Y:S04]  /*114c0*/  STL [R1+0x80], R193 ;  /* 0x000080c101007387 */ /* 0x0003e80000100800 */
[----:B-1----:R-:W2:Y:S04]  /*114d0*/  LDL.LU R193, [R1+0x5e0] ;  /* 0x0005e00001c17983 */ /* 0x002ea80000300800 */
[----:B------:R1:W-:Y:S04]  /*114e0*/  STL [R1+0xa4], R239 ;  /* 0x0000a4ef01007387 */ /* 0x0003e80000100800 */
[----:B-1----:R-:W4:Y:S04]  /*114f0*/  LDL.LU R239, [R1+0x5dc] ;  /* 0x0005dc0001ef7983 */ /* 0x002f280000300800 */
[----:B------:R1:W-:Y:S04]  /*11500*/  STL [R1+0x78], R234 ;  /* 0x000078ea01007387 */ /* 0x0003e80000100800 */
[----:B-1----:R-:W2:Y:S04]  /*11510*/  LDL.LU R234, [R1+0x5d8] ;  /* 0x0005d80001ea7983 */ /* 0x002ea80000300800 */
[----:B------:R1:W-:Y:S04]  /*11520*/  STL [R1+0x9c], R203 ;  /* 0x00009ccb01007387 */ /* 0x0003e80000100800 */
[----:B-1----:R-:W3:Y:S04]  /*11530*/  LDL.LU R203, [R1+0x5d4] ;  /* 0x0005d40001cb7983 */ /* 0x002ee80000300800 */
[----:B------:R1:W-:Y:S04]  /*11540*/  STL [R1+0x70], R5 ;  /* 0x0000700501007387 */ /* 0x0003e80000100800 */
[----:B-1----:R-:W4:Y:S01]  /*11550*/  LDL.LU R5, [R1+0x5d0] ;  /* 0x0005d00001057983 */ /* 0x002f220000300800 */
[----:B------:R-:W-:-:S02]  /*11560*/  IADD3.X R213, R213, UR60, RZ, P4, !PT ;  /* 0x0000003cd5d57c10 */ /* 0x000fc4000a7fe4ff */
[----:B------:R-:W-:Y:S02]  /*11570*/  IADD3 R209, P4, R209, UR5, RZ ;  /* 0x00000005d1d17c10 */ /* 0x000fe4000ff9e0ff */
[----:B------:R-:W-:Y:S02]  /*11580*/  IADD3.X R222, R222, UR60, RZ, P5, !PT ;  /* 0x0000003cdede7c10 */ /* 0x000fe4000affe4ff */
[----:B------:R-:W-:Y:S01]  /*11590*/  IADD3 R95, P5, R95, UR5, RZ ;  /* 0x000000055f5f7c10 */ /* 0x000fe2000ffbe0ff */
[----:B------:R1:W-:Y:S01]  /*115a0*/  STL [R1+0x68], R209 ;  /* 0x000068d101007387 */ /* 0x0003e20000100800 */
[----:B------:R-:W-:Y:S02]  /*115b0*/  IADD3.X R103, R103, UR60, RZ, P1, !PT ;  /* 0x0000003c67677c10 */ /* 0x000fe40008ffe4ff */
[----:B------:R-:W-:Y:S01]  /*115c0*/  IADD3.X R15, R15, UR60, RZ, P2, !PT ;  /* 0x0000003c0f0f7c10 */ /* 0x000fe200097fe4ff */
[----:B-1----:R-:W2:Y:S04]  /*115d0*/  LDL.LU R209, [R1+0x5cc] ;  /* 0x0005cc0001d17983 */ /* 0x002ea80000300800 */
[----:B------:R-:W-:Y:S04]  /*115e0*/  STL [R1+0x94], R213 ;  /* 0x000094d501007387 */ /* 0x000fe80000100800 */
[----:B------:R1:W-:Y:S01]  /*115f0*/  STL [R1+0x60], R95 ;  /* 0x0000605f01007387 */ /* 0x0003e20000100800 */
[----:B------:R-:W-:-:S02]  /*11600*/  IADD3 R158, P1, R158, UR5, RZ ;  /* 0x000000059e9e7c10 */ /* 0x000fc4000ff3e0ff */
[----:B------:R-:W-:Y:S01]  /*11610*/  IADD3.X R202, R202, UR60, RZ, P3, !PT ;  /* 0x0000003ccaca7c10 */ /* 0x000fe20009ffe4ff */
[----:B-1----:R-:W2:Y:S04]  /*11620*/  LDL.LU R95, [R1+0x5c8] ;  /* 0x0005c800015f7983 */ /* 0x002ea80000300800 */
[----:B------:R-:W-:Y:S01]  /*11630*/  STL [R1+0x8c], R222 ;  /* 0x00008cde01007387 */ /* 0x000fe20000100800 */
[----:B------:R-:W-:Y:S02]  /*11640*/  IADD3 R241, P3, R241, UR5, RZ ;  /* 0x00000005f1f17c10 */ /* 0x000fe4000ff7e0ff */
[----:B------:R-:W-:Y:S02]  /*11650*/  IADD3.X R240, R240, UR60, RZ, P4, !PT ;  /* 0x0000003cf0f07c10 */ /* 0x000fe4000a7fe4ff */
[----:B------:R-:W-:-:S02]  /*11660*/  IADD3 R104, P4, R104, UR5, RZ ;  /* 0x0000000568687c10 */ /* 0x000fc4000ff9e0ff */
[----:B---3--:R-:W-:Y:S02]  /*11670*/  IADD3 R203, P2, R203, UR5, RZ ;  /* 0x00000005cbcb7c10 */ /* 0x008fe4000ff5e0ff */
[----:B----4-:R-:W-:Y:S02]  /*11680*/  IADD3.X R5, R5, UR60, RZ, P6, !PT ;  /* 0x0000003c05057c10 */ /* 0x010fe4000b7fe4ff */
[----:B------:R-:W-:-:S03]  /*11690*/  IADD3 R230, P6, R230, UR5, RZ ;  /* 0x00000005e6e67c10 */ /* 0x000fc6000ffde0ff */
[----:B------:R1:W-:Y:S04]  /*116a0*/  STL [R1+0x84], R5 ;  /* 0x0000840501007387 */ /* 0x0003e80000100800 */
[----:B-1----:R-:W3:Y:S04]  /*116b0*/  LDL.LU R5, [R1+0x5c4] ;  /* 0x0005c40001057983 */ /* 0x002ee80000300800 */
[----:B------:R1:W-:Y:S04]  /*116c0*/  STL [R1+0x7c], R103 ;  /* 0x00007c6701007387 */ /* 0x0003e80000100800 */
[----:B-1----:R-:W4:Y:S04]  /*116d0*/  LDL.LU R103, [R1+0x5c0] ;  /* 0x0005c00001677983 */ /* 0x002f280000300800 */
[----:B------:R-:W-:Y:S04]  /*116e0*/  STL [R1+0x58], R230 ;  /* 0x000058e601007387 */ /* 0x000fe80000100800 */
[----:B------:R1:W-:Y:S04]  /*116f0*/  STL [R1+0x74], R15 ;  /* 0x0000740f01007387 */ /* 0x0003e80000100800 */
[----:B-1----:R-:W3:Y:S04]  /*11700*/  LDL.LU R15, [R1+0x5bc] ;  /* 0x0005bc00010f7983 */ /* 0x002ee80000300800 */
[----:B------:R-:W-:Y:S04]  /*11710*/  STL [R1+0x44], R158 ;  /* 0x0000449e01007387 */ /* 0x000fe80000100800 */
[----:B------:R1:W-:Y:S04]  /*11720*/  STL [R1+0x38], R203 ;  /* 0x000038cb01007387 */ /* 0x0003e80000100800 */
[----:B-1----:R-:W4:Y:S04]  /*11730*/  LDL.LU R203, [R1+0x5b8] ;  /* 0x0005b80001cb7983 */ /* 0x002f280000300800 */
[----:B------:R1:W-:Y:S04]  /*11740*/  STL [R1+0x6c], R202 ;  /* 0x00006cca01007387 */ /* 0x0003e80000100800 */
[----:B-1----:R-:W3:Y:S04]  /*11750*/  LDL.LU R202, [R1+0x5b4] ;  /* 0x0005b40001ca7983 */ /* 0x002ee80000300800 */
[----:B------:R1:W-:Y:S04]  /*11760*/  STL [R1+0x2c], R241 ;  /* 0x00002cf101007387 */ /* 0x0003e80000100800 */
[----:B-1----:R-:W4:Y:S04]  /*11770*/  LDL.LU R241, [R1+0x5b0] ;  /* 0x0005b00001f17983 */ /* 0x002f280000300800 */
[----:B------:R1:W-:Y:S04]  /*11780*/  STL [R1+0x64], R240 ;  /* 0x000064f001007387 */ /* 0x0003e80000100800 */
[----:B-1----:R-:W3:Y:S04]  /*11790*/  LDL.LU R240, [R1+0x5ac] ;  /* 0x0005ac0001f07983 */ /* 0x002ee80000300800 */
[----:B------:R1:W-:Y:S04]  /*117a0*/  STL [R1+0x24], R104 ;  /* 0x0000246801007387 */ /* 0x0003e80000100800 */
[----:B-1----:R-:W4:Y:S01]  /*117b0*/  LDL.LU R104, [R1+0x5a8] ;  /* 0x0005a80001687983 */ /* 0x002f220000300800 */
[----:B------:R-:W-:Y:S01]  /*117c0*/  UMOV UR42, UR18 ;  /* 0x00000012002a7c82 */ /* 0x000fe20008000000 */
[----:B------:R-:W-:-:S02]  /*117d0*/  UMOV UR43, UR19 ;  /* 0x00000013002b7c82 */ /* 0x000fc40008000000 */
[----:B------:R-:W-:Y:S01]  /*117e0*/  HGMMA.64x64x16.F32 R24, gdesc[UR40].tnspA, R24 ;  /* 0x20e00000281879f0 */ /* 0x000fe20008700818 */
[----:B------:R-:W-:Y:S02]  /*117f0*/  IADD3.X R96, R96, UR60, RZ, P5, !PT ;  /* 0x0000003c60607c10 */ /* 0x000fe4000affe4ff */
[----:B------:R-:W-:Y:S02]  /*11800*/  IADD3 R252, P5, R252, UR5, RZ ;  /* 0x00000005fcfc7c10 */ /* 0x000fe4000ffbe0ff */
[----:B------:R-:W-:Y:S01]  /*11810*/  IADD3.X R159, R159, UR60, RZ, P6, !PT ;  /* 0x0000003c9f9f7c10 */ /* 0x000fe2000b7fe4ff */
[----:B------:R1:W-:Y:S01]  /*11820*/  STL [R1+0x5c], R96 ;  /* 0x00005c6001007387 */ /* 0x0003e20000100800 */
[----:B------:R-:W-:Y:S02]  /*11830*/  IADD3 R6, P6, R6, UR5, RZ ;  /* 0x0000000506067c10 */ /* 0x000fe4000ffde0ff */
[----:B--2---:R-:W-:Y:S01]  /*11840*/  IADD3.X R209, R209, UR60, RZ, P2, !PT ;  /* 0x0000003cd1d17c10 */ /* 0x004fe200097fe4ff */
[----:B-1----:R-:W2:Y:S04]  /*11850*/  LDL.LU R96, [R1+0x5a4] ;  /* 0x0005a40001607983 */ /* 0x002ea80000300800 */
[----:B------:R1:W-:Y:S01]  /*11860*/  STL [R1+0x14], R252 ;  /* 0x000014fc01007387 */ /* 0x0003e20000100800 */
[----:B------:R-:W-:-:S02]  /*11870*/  IADD3.X R204, R204, UR60, RZ, P3, !PT ;  /* 0x0000003ccccc7c10 */ /* 0x000fc40009ffe4ff */
[----:B------:R-:W-:Y:S01]  /*11880*/  IADD3.X R249, R249, UR60, RZ, P4, !PT ;  /* 0x0000003cf9f97c10 */ /* 0x000fe2000a7fe4ff */
[----:B-1----:R-:W3:Y:S04]  /*11890*/  LDL.LU R252, [R1+0x5a0] ;  /* 0x0005a00001fc7983 */ /* 0x002ee80000300800 */
[----:B------:R1:W-:Y:S04]  /*118a0*/  STL [R1+0xc], R6 ;  /* 0x00000c0601007387 */ /* 0x0003e80000100800 */
[----:B-1----:R-:W2:Y:S04]  /*118b0*/  LDL.LU R6, [R1+0x59c] ;  /* 0x00059c0001067983 */ /* 0x002ea80000300800 */
[----:B------:R-:W-:Y:S01]  /*118c0*/  STL [R1+0x48], R159 ;  /* 0x0000489f01007387 */ /* 0x000fe20000100800 */
[----:B------:R-:W-:Y:S01]  /*118d0*/  IADD3.X R22, R22, UR60, RZ, P5, !PT ;  /* 0x0000003c16167c10 */ /* 0x000fe2000affe4ff */
[----:B------:R-:W-:Y:S01]  /*118e0*/  UMOV UR46, UR22 ;  /* 0x00000016002e7c82 */ /* 0x000fe20008000000 */
[----:B------:R-:W-:Y:S01]  /*118f0*/  UMOV UR47, UR23 ;  /* 0x00000017002f7c82 */ /* 0x000fe20008000000 */
[----:B------:R-:W-:Y:S01]  /*11900*/  IADD3.X R12, R12, UR60, RZ, P6, !PT ;  /* 0x0000003c0c0c7c10 */ /* 0x000fe2000b7fe4ff */
[----:B------:R-:W-:Y:S01]  /*11910*/  HGMMA.64x64x16.F32 R24, gdesc[UR44].tnspA, R24 ;  /* 0x20e000002c1879f0 */ /* 0x000fe20008700818 */
[----:B------:R-:W-:Y:S01]  /*11920*/  UMOV UR50, UR26 ;  /* 0x0000001a00327c82 */ /* 0x000fe20008000000 */
[----:B------:R-:W-:-:S02]  /*11930*/  UMOV UR51, UR27 ;  /* 0x0000001b00337c82 */ /* 0x000fc40008000000 */
[----:B------:R-:W-:Y:S01]  /*11940*/  HGMMA.64x64x16.F32 R24, gdesc[UR48].tnspA, R24 ;  /* 0x20e00000301879f0 */ /* 0x000fe20008700818 */
[----:B----4-:R-:W-:Y:S02]  /*11950*/  IADD3.X R104, R104, UR60, RZ, P1, !PT ;  /* 0x0000003c68687c10 */ /* 0x010fe40008ffe4ff */
[----:B------:R-:W-:-:S03]  /*11960*/  IADD3 R17, P1, R17, UR5, RZ ;  /* 0x0000000511117c10 */ /* 0x000fc6000ff3e0ff */
[----:B------:R1:W-:Y:S04]  /*11970*/  STL [R1+0x40], R104 ;  /* 0x0000406801007387 */ /* 0x0003e80000100800 */
[----:B-1----:R-:W4:Y:S04]  /*11980*/  LDL.LU R104, [R1+0x598] ;  /* 0x0005980001687983 */ /* 0x002f280000300800 */
[----:B------:R1:W-:Y:S04]  /*11990*/  STL [R1+0x4], R17 ;  /* 0x0000041101007387 */ /* 0x0003e80000100800 */
[----:B-1----:R-:W2:Y:S04]  /*119a0*/  LDL.LU R17, [R1+0x594] ;  /* 0x0005940001117983 */ /* 0x002ea80000300800 */
[----:B------:R1:W-:Y:S04]  /*119b0*/  STL [R1+0x30], R209 ;  /* 0x000030d101007387 */ /* 0x0003e80000100800 */
[----:B-1----:R-:W2:Y:S04]  /*119c0*/  LDL.LU R209, [R1+0x590] ;  /* 0x0005900001d17983 */ /* 0x002ea80000300800 */
[----:B------:R1:W-:Y:S04]  /*119d0*/  STL [R1+0x28], R204 ;  /* 0x000028cc01007387 */ /* 0x0003e80000100800 */
[----:B-1----:R-:W2:Y:S04]  /*119e0*/  LDL.LU R204, [R1+0x58c] ;  /* 0x00058c0001cc7983 */ /* 0x002ea80000300800 */
[----:B------:R1:W-:Y:S04]  /*119f0*/  STL [R1+0x18], R249 ;  /* 0x000018f901007387 */ /* 0x0003e80000100800 */
[----:B-1----:R-:W2:Y:S04]  /*11a00*/  LDL.LU R249, [R1+0x588] ;  /* 0x0005880001f97983 */ /* 0x002ea80000300800 */
[----:B------:R1:W-:Y:S01]  /*11a10*/  STL [R1+0x10], R22 ;  /* 0x0000101601007387 */ /* 0x0003e20000100800 */
[----:B------:R-:W-:-:S03]  /*11a20*/  IADD3.X R0, R0, UR60, RZ, P1, !PT ;  /* 0x0000003c00007c10 */ /* 0x000fc60008ffe4ff */
[----:B-1----:R-:W2:Y:S04]  /*11a30*/  LDL.LU R22, [R1+0x584] ;  /* 0x0005840001167983 */ /* 0x002ea80000300800 */
[----:B------:R1:W-:Y:S04]  /*11a40*/  STL [R1+0x8], R12 ;  /* 0x0000080c01007387 */ /* 0x0003e80000100800 */
[----:B-1----:R-:W2:Y:S04]  /*11a50*/  LDL.LU R12, [R1+0x580] ;  /* 0x00058000010c7983 */ /* 0x002ea80000300800 */
[----:B------:R1:W-:Y:S04]  /*11a60*/  STL [R1], R0 ;  /* 0x0000000001007387 */ /* 0x0003e80000100800 */
[----:B-1----:R0:W5:Y:S01]  /*11a70*/  LDL.LU R0, [R1+0x57c] ;  /* 0x00057c0001007983 */ /* 0x0021620000300800 */
[----:B------:R-:W-:Y:S01]  /*11a80*/  UMOV UR54, UR30 ;  /* 0x0000001e00367c82 */ /* 0x000fe20008000000 */
[----:B------:R-:W-:-:S02]  /*11a90*/  UMOV UR55, UR31 ;  /* 0x0000001f00377c82 */ /* 0x000fc40008000000 */
[----:B------:R-:W-:Y:S01]  /*11aa0*/  HGMMA.64x64x16.F32 R24, gdesc[UR52].tnspA, R24 ;  /* 0x20e00000341879f0 */ /* 0x000fe20008700818 */
[----:B------:R-:W-:Y:S01]  /*11ab0*/  UMOV UR58, UR34 ;  /* 0x00000022003a7c82 */ /* 0x000fe20008000000 */
[----:B------:R-:W-:Y:S01]  /*11ac0*/  UMOV UR59, UR35 ;  /* 0x00000023003b7c82 */ /* 0x000fe20008000000 */
[----:B---3--:R-:W-:Y:S02]  /*11ad0*/  IADD3 R252, P2, R252, UR5, RZ ;  /* 0x00000005fcfc7c10 */ /* 0x008fe4000ff5e0ff */
[----:B------:R-:W-:Y:S02]  /*11ae0*/  IADD3 R241, P3, R241, UR5, RZ ;  /* 0x00000005f1f17c10 */ /* 0x000fe4000ff7e0ff */
[----:B------:R-:W-:Y:S02]  /*11af0*/  IADD3 R239, P4, R239, UR5, RZ ;  /* 0x00000005efef7c10 */ /* 0x000fe4000ff9e0ff */
[----:B------:R-:W-:Y:S02]  /*11b00*/  IADD3.X R240, R240, UR60, RZ, P3, !PT ;  /* 0x0000003cf0f07c10 */ /* 0x000fe40009ffe4ff */
[----:B------:R-:W-:-:S02]  /*11b10*/  IADD3 R233, P5, R233, UR5, RZ ;  /* 0x00000005e9e97c10 */ /* 0x000fc4000ffbe0ff */
[----:B------:R-:W-:Y:S02]  /*11b20*/  IADD3 R226, P6, R226, UR5, RZ ;  /* 0x00000005e2e27c10 */ /* 0x000fe4000ffde0ff */
[----:B------:R-:W-:Y:S02]  /*11b30*/  IADD3 R223, P1, R223, UR5, RZ ;  /* 0x00000005dfdf7c10 */ /* 0x000fe4000ff3e0ff */
[----:B------:R-:W-:Y:S02]  /*11b40*/  IADD3 R214, P3, R214, UR5, RZ ;  /* 0x00000005d6d67c10 */ /* 0x000fe4000ff7e0ff */
[----:B------:R-:W-:Y:S01]  /*11b50*/  IADD3.X R234, R234, UR60, RZ, P4, !PT ;  /* 0x0000003ceaea7c10 */ /* 0x000fe2000a7fe4ff */
[----:B------:R-:W-:Y:S01]  /*11b60*/  HGMMA.64x64x16.F32 R24, gdesc[UR56].tnspA, R24, gsb0 ;  /* 0x20e00000381879f0 */ /* 0x000fe20008000818 */
[----:B------:R-:W-:Y:S02]  /*11b70*/  IADD3.X R231, R231, UR60, RZ, P5, !PT ;  /* 0x0000003ce7e77c10 */ /* 0x000fe4000affe4ff */
[----:B------:R-:W-:-:S02]  /*11b80*/  IADD3.X R225, R225, UR60, RZ, P6, !PT ;  /* 0x0000003ce1e17c10 */ /* 0x000fc4000b7fe4ff */
[----:B------:R-:W-:Y:S02]  /*11b90*/  IADD3.X R219, R219, UR60, RZ, P1, !PT ;  /* 0x0000003cdbdb7c10 */ /* 0x000fe40008ffe4ff */
[----:B------:R-:W-:Y:S02]  /*11ba0*/  IADD3.X R210, R210, UR60, RZ, P3, !PT ;  /* 0x0000003cd2d27c10 */ /* 0x000fe40009ffe4ff */
[----:B------:R-:W-:Y:S02]  /*11bb0*/  IADD3 R203, P5, R203, UR5, RZ ;  /* 0x00000005cbcb7c10 */ /* 0x000fe4000ffbe0ff */
[----:B------:R-:W-:Y:S02]  /*11bc0*/  IADD3 R196, P6, R196, UR5, RZ ;  /* 0x00000005c4c47c10 */ /* 0x000fe4000ffde0ff */
[----:B------:R-:W-:Y:S02]  /*11bd0*/  IADD3 R109, P1, R109, UR5, RZ ;  /* 0x000000056d6d7c10 */ /* 0x000fe4000ff3e0ff */
[----:B------:R-:W-:-:S02]  /*11be0*/  IADD3 R107, P3, R107, UR5, RZ ;  /* 0x000000056b6b7c10 */ /* 0x000fc4000ff7e0ff */
[----:B------:R-:W-:Y:S02]  /*11bf0*/  IADD3.X R202, R202, UR60, RZ, P5, !PT ;  /* 0x0000003ccaca7c10 */ /* 0x000fe4000affe4ff */
[----:B------:R-:W-:Y:S02]  /*11c00*/  IADD3.X R193, R193, UR60, RZ, P6, !PT ;  /* 0x0000003cc1c17c10 */ /* 0x000fe4000b7fe4ff */
[----:B------:R-:W-:Y:S02]  /*11c10*/  IADD3.X R91, R91, UR60, RZ, P1, !PT ;  /* 0x0000003c5b5b7c10 */ /* 0x000fe40008ffe4ff */
[----:B------:R-:W-:Y:S02]  /*11c20*/  IADD3.X R23, R23, UR60, RZ, P3, !PT ;  /* 0x0000003c17177c10 */ /* 0x000fe40009ffe4ff */
[----:B------:R-:W-:Y:S02]  /*11c30*/  IADD3 R105, P5, R105, UR5, RZ ;  /* 0x0000000569697c10 */ /* 0x000fe4000ffbe0ff */
[----:B------:R-:W-:-:S02]  /*11c40*/  IADD3 R103, P1, R103, UR5, RZ ;  /* 0x0000000567677c10 */ /* 0x000fc4000ff3e0ff */
[----:B------:R-:W-:Y:S02]  /*11c50*/  IADD3 R101, P3, R101, UR5, RZ ;  /* 0x0000000565657c10 */ /* 0x000fe4000ff7e0ff */
        /* <DEDUP_REMOVED lines=11> */
[----:B------:R-:W-:Y:S02]  /*11d10*/  IADD3.X R20, R20, UR60, RZ, P5, !PT ;  /* 0x0000003c14147c10 */ /* 0x000fe4000affe4ff */
[----:B------:R-:W-:Y:S01]  /*11d20*/  IADD3.X R16, R16, UR60, RZ, P1, !PT ;  /* 0x0000003c10107c10 */ /* 0x000fe20008ffe4ff */
[----:B------:R-:W-:Y:S02]  /*11d30*/  WARPGROUP.DEPBAR.LE gsb0, 0x0 ;  /* 0x00008000000079c5 */ /* 0x000fe40000010000 */
[----:B----4-:R-:W-:-:S04]  /*11d40*/  IADD3 R104, P6, R104, UR5, RZ ;  /* 0x0000000568687c10 */ /* 0x010fc8000ffde0ff */
[----:B--2---:R-:W-:Y:S02]  /*11d50*/  IADD3.X R17, R17, UR60, RZ, P6, !PT ;  /* 0x0000003c11117c10 */ /* 0x004fe4000b7fe4ff */
[----:B------:R-:W-:Y:S02]  /*11d60*/  IADD3 R98, P6, R98, UR5, RZ ;  /* 0x0000000562627c10 */ /* 0x000fe4000ffde0ff */
[----:B------:R-:W-:Y:S02]  /*11d70*/  IADD3 R209, P4, R209, UR5, RZ ;  /* 0x00000005d1d17c10 */ /* 0x000fe4000ff9e0ff */
[----:B------:R-:W-:Y:S02]  /*11d80*/  IADD3.X R8, R8, UR60, RZ, P6, !PT ;  /* 0x0000003c08087c10 */ /* 0x000fe4000b7fe4ff */
[----:B------:R-:W-:Y:S02]  /*11d90*/  IADD3.X R204, R204, UR60, RZ, P4, !PT ;  /* 0x0000003ccccc7c10 */ /* 0x000fe4000a7fe4ff */
[----:B------:R-:W-:-:S02]  /*11da0*/  IADD3 R106, P4, R106, UR5, RZ ;  /* 0x000000056a6a7c10 */ /* 0x000fc4000ff9e0ff */
[----:B------:R-:W-:Y:S02]  /*11db0*/  IADD3.X R249, R249, UR60, RZ, P2, !PT ;  /* 0x0000003cf9f97c10 */ /* 0x000fe400097fe4ff */
[----:B------:R-:W-:-:S04]  /*11dc0*/  IADD3 R216, P2, R216, UR5, RZ ;  /* 0x00000005d8d87c10 */ /* 0x000fc8000ff5e0ff */
[----:B------:R-:W-:Y:S02]  /*11dd0*/  IADD3.X R215, R215, UR60, RZ, P2, !PT ;  /* 0x0000003cd7d77c10 */ /* 0x000fe400097fe4ff */
[----:B------:R-:W-:-:S04]  /*11de0*/  IADD3 R108, P2, R108, UR5, RZ ;  /* 0x000000056c6c7c10 */ /* 0x000fc8000ff5e0ff */
[----:B------:R-:W-:Y:S02]  /*11df0*/  IADD3.X R89, R89, UR60, RZ, P2, !PT ;  /* 0x0000003c59597c10 */ /* 0x000fe400097fe4ff */
[----:B------:R-:W-:Y:S02]  /*11e00*/  IADD3 R102, P2, R102, UR5, RZ ;  /* 0x0000000566667c10 */ /* 0x000fe4000ff5e0ff */
[----:B------:R-:W-:Y:S02]  /*11e10*/  IADD3.X R21, R21, UR60, RZ, P4, !PT ;  /* 0x0000003c15157c10 */ /* 0x000fe4000a7fe4ff */
[----:B------:R-:W-:Y:S02]  /*11e20*/  IADD3.X R13, R13, UR60, RZ, P2, !PT ;  /* 0x0000003c0d0d7c10 */ /* 0x000fe400097fe4ff */
[----:B------:R-:W-:Y:S02]  /*11e30*/  IADD3 R100, P4, R100, UR5, RZ ;  /* 0x0000000564647c10 */ /* 0x000fe4000ff9e0ff */
[----:B------:R-:W-:-:S02]  /*11e40*/  IADD3 R96, P2, R96, UR5, RZ ;  /* 0x0000000560607c10 */ /* 0x000fc4000ff5e0ff */
        /* <DEDUP_REMOVED lines=9> */
[----:B------:R-:W-:Y:S01]  /*11ee0*/  IADD3.X R12, R12, UR60, RZ, P3, !PT ;  /* 0x0000003c0c0c7c10 */ /* 0x000fe20009ffe4ff */
[----:B0-----:R-:W-:Y:S06]  /*11ef0*/  @P0 BRA `(.L_x_1) ;  /* 0xffffff5c007c0947 */ /* 0x001fec000383ffff */
[----:B------:R-:W-:Y:S02]  /*11f00*/  F2FP.F16.F32.PACK_AB R55, R55, R54 ;  /* 0x000000363737723e */ /* 0x000fe400000000ff */
[----:B------:R-:W-:Y:S02]  /*11f10*/  F2FP.F16.F32.PACK_AB R51, R51, R50 ;  /* 0x000000323333723e */ /* 0x000fe400000000ff */
[----:B------:R-:W-:Y:S02]  /*11f20*/  F2FP.F16.F32.PACK_AB R47, R47, R46 ;  /* 0x0000002e2f2f723e */ /* 0x000fe400000000ff */
[----:B------:R-:W-:Y:S02]  /*11f30*/  F2FP.F16.F32.PACK_AB R43, R43, R42 ;  /* 0x0000002a2b2b723e */ /* 0x000fe400000000ff */
[----:B------:R-:W-:Y:S02]  /*11f40*/  F2FP.F16.F32.PACK_AB R39, R39, R38 ;  /* 0x000000262727723e */ /* 0x000fe400000000ff */
[----:B------:R-:W-:-:S02]  /*11f50*/  F2FP.F16.F32.PACK_AB R35, R35, R34 ;  /* 0x000000222323723e */ /* 0x000fc400000000ff */
        /* <DEDUP_REMOVED lines=25> */
[----:B------:R-:W-:-:S07]  /*120f0*/  F2FP.F16.F32.PACK_AB R4, R57, R56 ;  /* 0x000000383904723e */ /* 0x000fce00000000ff */
.L_x_0:
[----:B------:R-:W0:Y:S01]  /*12100*/  S2R R8, SR_TID.X ;  /* 0x0000000000087919 */ /* 0x000e220000002100 */
[----:B------:R-:W-:Y:S01]  /*12110*/  ULDC.64 UR8, c[0x0][0x228] ;  /* 0x00008a0000087ab9 */ /* 0x000fe20000000a00 */
[----:B------:R-:W2:Y:S01]  /*12120*/  LDL.LU R11, [R1+0x578] ;  /* 0x00057800010b7983 */ /* 0x000ea20000300800 */
[----:B-----5:R-:W-:Y:S01]  /*12130*/  VIADD R10, R0, 0x1 ;  /* 0x00000001000a7836 */ /* 0x020fe20000000000 */
[----:B------:R-:W1:Y:S01]  /*12140*/  S2R R12, SR_TID.X ;  /* 0x00000000000c7919 */ /* 0x000e620000002100 */
[C---:B0-----:R-:W-:Y:S02]  /*12150*/  IMAD.SHL.U32 R3, R8.reuse, 0x40, RZ ;  /* 0x0000004008037824 */ /* 0x041fe400078e00ff */
[----:B------:R-:W-:-:S03]  /*12160*/  IMAD.SHL.U32 R2, R8, 0x10, RZ ;  /* 0x0000001008027824 */ /* 0x000fc600078e00ff */
[----:B------:R-:W-:Y:S01]  /*12170*/  LOP3.LUT R9, R3, 0x400, RZ, 0xc0, !PT ;  /* 0x0000040003097812 */ /* 0x000fe200078ec0ff */
[----:B------:R-:W-:Y:S01]  /*12180*/  IMAD.SHL.U32 R3, R8, 0x8, RZ ;  /* 0x0000000808037824 */ /* 0x000fe200078e00ff */
[----:B------:R-:W-:Y:S01]  /*12190*/  LOP3.LUT R2, R2, 0xf0, RZ, 0xc0, !PT ;  /* 0x000000f002027812 */ /* 0x000fe200078ec0ff */
[----:B------:R-:W-:Y:S01]  /*121a0*/  VIADD R8, R0, 0x2 ;  /* 0x0000000200087836 */ /* 0x000fe20000000000 */
[----:B-1----:R-:W-:Y:S02]  /*121b0*/  LOP3.LUT R12, R12, 0x7f, RZ, 0xc0, !PT ;  /* 0x0000007f0c0c7812 */ /* 0x002fe400078ec0ff */
[----:B------:R-:W-:Y:S01]  /*121c0*/  IADD3 R2, R9, UR4, R2 ;  /* 0x0000000409027c10 */ /* 0x000fe2000fffe002 */
[----:B------:R-:W-:Y:S01]  /*121d0*/  VIADD R9, R0, 0x3 ;  /* 0x0000000300097836 */ /* 0x000fe20000000000 */
[----:B------:R-:W-:Y:S02]  /*121e0*/  LOP3.LUT R3, R3, 0x300, RZ, 0xc0, !PT ;  /* 0x0000030003037812 */ /* 0x000fe400078ec0ff */
[----:B------:R-:W-:Y:S01]  /*121f0*/  LEA R56, R12, UR4, 0x4 ;  /* 0x000000040c387c11 */ /* 0x000fe2000f8e20ff */
[----:B------:R-:W-:Y:S02]  /*12200*/  BAR.SYNC.DEFER_BLOCKING 0x0 ;  /* 0x0000000000007b1d */ /* 0x000fe40000010000 */
[----:B------:R-:W-:-:S04]  /*12210*/  IMAD.IADD R57, R3, 0x1, R2 ;  /* 0x0000000103397824 */ /* 0x000fc800078e0202 */
[----:B------:R-:W-:Y:S01]  /*12220*/  ULDC UR4, c[0x0][0x244] ;  /* 0x0000910000047ab9 */ /* 0x000fe20000000800 */
[----:B------:R-:W-:Y:S01]  /*12230*/  STSM.16.M88.4 [R57], R4 ;  /* 0x0000000439007844 */ /* 0x000fe20000000200 */
[----:B------:R-:W-:Y:S06]  /*12240*/  BAR.SYNC.DEFER_BLOCKING 0x0 ;  /* 0x0000000000007b1d */ /* 0x000fec0000010000 */
[----:B------:R-:W0:Y:S02]  /*12250*/  LDS.128 R60, [R56] ;  /* 0x00000000383c7984 */ /* 0x000e240000000c00 */
[----:B------:R-:W-:Y:S06]  /*12260*/  BAR.SYNC.DEFER_BLOCKING 0x0 ;  /* 0x0000000000007b1d */ /* 0x000fec0000010000 */
[----:B------:R-:W-:Y:S02]  /*12270*/  STSM.16.M88.4 [R57], R28 ;  /* 0x0000001c39007844 */ /* 0x000fe40000000200 */
[----:B------:R-:W-:Y:S06]  /*12280*/  BAR.SYNC.DEFER_BLOCKING 0x0 ;  /* 0x0000000000007b1d */ /* 0x000fec0000010000 */
[----:B------:R-:W1:Y:S02]  /*12290*/  LDS.128 R24, [R56] ;  /* 0x0000000038187984 */ /* 0x000e640000000c00 */
[----:B------:R-:W-:Y:S06]  /*122a0*/  BAR.SYNC.DEFER_BLOCKING 0x0 ;  /* 0x0000000000007b1d */ /* 0x000fec0000010000 */
[----:B------:R3:W-:Y:S02]  /*122b0*/  STSM.16.M88.4 [R57], R32 ;  /* 0x0000002039007844 */ /* 0x0007e40000000200 */
[----:B------:R-:W-:Y:S01]  /*122c0*/  BAR.SYNC.DEFER_BLOCKING 0x0 ;  /* 0x0000000000007b1d */ /* 0x000fe20000010000 */
[----:B---3--:R-:W-:-:S02]  /*122d0*/  VIADD R32, R0, 0x5 ;  /* 0x0000000500207836 */ /* 0x008fc40000000000 */
[----:B------:R-:W-:-:S03]  /*122e0*/  VIADD R35, R0, 0x6 ;  /* 0x0000000600237836 */ /* 0x000fc60000000000 */
[----:B------:R-:W3:Y:S02]  /*122f0*/  LDS.128 R20, [R56] ;  /* 0x0000000038147984 */ /* 0x000ee40000000c00 */
[----:B------:R-:W-:Y:S06]  /*12300*/  BAR.SYNC.DEFER_BLOCKING 0x0 ;  /* 0x0000000000007b1d */ /* 0x000fec0000010000 */
[----:B------:R0:W-:Y:S02]  /*12310*/  STSM.16.M88.4 [R57], R36 ;  /* 0x0000002439007844 */ /* 0x0001e40000000200 */
[----:B------:R-:W-:Y:S01]  /*12320*/  BAR.SYNC.DEFER_BLOCKING 0x0 ;  /* 0x0000000000007b1d */ /* 0x000fe20000010000 */
[----:B0-----:R-:W-:-:S02]  /*12330*/  PRMT R36, R60, 0x7632, R36 ;  /* 0x000076323c247816 */ /* 0x001fc40000000024 */
[----:B------:R-:W-:Y:S02]  /*12340*/  PRMT R37, R61, 0x7632, R37 ;  /* 0x000076323d257816 */ /* 0x000fe40000000025 */
[----:B------:R-:W-:Y:S01]  /*12350*/  PRMT R38, R62, 0x7632, R38 ;  /* 0x000076323e267816 */ /* 0x000fe20000000026 */
[----:B------:R-:W0:Y:S02]  /*12360*/  LDS.128 R16, [R56] ;  /* 0x0000000038107984 */ /* 0x000e240000000c00 */
[----:B------:R-:W-:Y:S06]  /*12370*/  BAR.SYNC.DEFER_BLOCKING 0x0 ;  /* 0x0000000000007b1d */ /* 0x000fec0000010000 */
[----:B------:R-:W-:Y:S02]  /*12380*/  STSM.16.M88.4 [R57], R40 ;  /* 0x0000002839007844 */ /* 0x000fe40000000200 */
[----:B------:R-:W-:Y:S01]  /*12390*/  BAR.SYNC.DEFER_BLOCKING 0x0 ;  /* 0x0000000000007b1d */ /* 0x000fe20000010000 */
[C---:B--2---:R-:W-:Y:S01]  /*123a0*/  ISETP.GE.AND P0, PT, R11.reuse, UR8, PT ;  /* 0x000000080b007c0c */ /* 0x044fe2000bf06270 */
[----:B------:R-:W-:-:S04]  /*123b0*/  IMAD R3, R11, UR4, RZ ;  /* 0x000000040b037c24 */ /* 0x000fc8000f8e02ff */
[----:B------:R-:W-:Y:S01]  /*123c0*/  ULDC UR8, c[0x0][0x248] ;  /* 0x0000920000087ab9 */ /* 0x000fe20000000800 */
[----:B------:R-:W-:Y:S01]  /*123d0*/  ULDC.64 UR4, c[0x0][0x220] ;  /* 0x0000880000047ab9 */ /* 0x000fe20000000a00 */
[----:B------:R-:W-:Y:S01]  /*123e0*/  ISETP.LT.AND P1, PT, R8, UR9, !P0 ;  /* 0x0000000908007c0c */ /* 0x000fe2000c721270 */
[----:B------:R-:W-:Y:S01]  /*123f0*/  VIADD R8, R0, 0x4 ;  /* 0x0000000400087836 */ /* 0x000fe20000000000 */
[----:B------:R-:W-:Y:S01]  /*12400*/  ISETP.LT.AND P2, PT, R10, UR9, !P0 ;  /* 0x000000090a007c0c */ /* 0x000fe2000c741270 */
[----:B------:R-:W-:Y:S01]  /*12410*/  IMAD R4, R0, UR8, RZ ;  /* 0x0000000800047c24 */ /* 0x000fe2000f8e02ff */
[----:B------:R-:W-:Y:S02]  /*12420*/  ISETP.LT.AND P5, PT, R9, UR9, !P0 ;  /* 0x0000000909007c0c */ /* 0x000fe4000c7a1270 */
[----:B------:R-:W-:Y:S01]  /*12430*/  ISETP.LT.AND P4, PT, R8, UR9, !P0 ;  /* 0x0000000908007c0c */ /* 0x000fe2000c781270 */
[----:B------:R-:W-:Y:S01]  /*12440*/  VIADD R31, R4, UR8 ;  /* 0x00000008041f7c36 */ /* 0x000fe20008000000 */
[----:B------:R-:W-:-:S03]  /*12450*/  LEA R2, P3, R3, UR4, 0x1 ;  /* 0x0000000403027c11 */ /* 0x000fc6000f8608ff */
[----:B------:R-:W-:Y:S01]  /*12460*/  VIADD R33, R31, UR8 ;  /* 0x000000081f217c36 */ /* 0x000fe20008000000 */
[----:B------:R-:W-:Y:S02]  /*12470*/  LEA.HI.X.SX32 R3, R3, UR5, 0x1, P3 ;  /* 0x0000000503037c11 */ /* 0x000fe400098f0eff */
[CC--:B------:R-:W-:Y:S01]  /*12480*/  LEA R28, P6, R4.reuse, R2.reuse, 0x1 ;  /* 0x00000002041c7211 */ /* 0x0c0fe200078c08ff */
[----:B------:R-:W-:Y:S01]  /*12490*/  VIADD R34, R33, UR8 ;  /* 0x0000000821227c36 */ /* 0x000fe20008000000 */
[----:B------:R-:W2:Y:S01]  /*124a0*/  LDS.128 R12, [R56] ;  /* 0x00000000380c7984 */ /* 0x000ea20000000c00 */
[----:B------:R-:W-:Y:S01]  /*124b0*/  BAR.SYNC.DEFER_BLOCKING 0x0 ;  /* 0x0000000000007b1d */ /* 0x000fe20000010000 */
[----:B------:R-:W-:Y:S02]  /*124c0*/  LEA.HI.X.SX32 R29, R4, R3, 0x1, P6 ;  /* 0x00000003041d7211 */ /* 0x000fe400030f0eff */
[----:B------:R-:W-:Y:S02]  /*124d0*/  ISETP.LT.AND P3, PT, R0, UR9, !P0 ;  /* 0x0000000900007c0c */ /* 0x000fe4000c761270 */
[----:B------:R-:W-:-:S04]  /*124e0*/  LEA R30, P6, R31, R2, 0x1 ;  /* 0x000000021f1e7211 */ /* 0x000fc800078c08ff */
[----:B------:R-:W-:Y:S01]  /*124f0*/  LEA.HI.X.SX32 R31, R31, R3, 0x1, P6 ;  /* 0x000000031f1f7211 */ /* 0x000fe200030f0eff */
[----:B------:R-:W-:Y:S01]  /*12500*/  STSM.16.M88.4 [R57], R44 ;  /* 0x0000002c39007844 */ /* 0x000fe20000000200 */
[----:B------:R-:W-:Y:S06]  /*12510*/  BAR.SYNC.DEFER_BLOCKING 0x0 ;  /* 0x0000000000007b1d */ /* 0x000fec0000010000 */
[----:B------:R-:W4:Y:S02]  /*12520*/  LDS.128 R8, [R56] ;  /* 0x0000000038087984 */ /* 0x000f240000000c00 */
[----:B------:R-:W-:Y:S06]  /*12530*/  BAR.SYNC.DEFER_BLOCKING 0x0 ;  /* 0x0000000000007b1d */ /* 0x000fec0000010000 */
[----:B------:R-:W-:Y:S02]  /*12540*/  STSM.16.M88.4 [R57], R48 ;  /* 0x0000003039007844 */ /* 0x000fe40000000200 */
[----:B------:R-:W-:Y:S06]  /*12550*/  BAR.SYNC.DEFER_BLOCKING 0x0 ;  /* 0x0000000000007b1d */ /* 0x000fec0000010000 */
[----:B------:R-:W4:Y:S02]  /*12560*/  LDS.128 R4, [R56] ;  /* 0x0000000038047984 */ /* 0x000f240000000c00 */
[----:B------:R-:W-:Y:S06]  /*12570*/  BAR.SYNC.DEFER_BLOCKING 0x0 ;  /* 0x0000000000007b1d */ /* 0x000fec0000010000 */
[----:B------:R-:W-:Y:S02]  /*12580*/  STSM.16.M88.4 [R57], R52 ;  /* 0x0000003439007844 */ /* 0x000fe40000000200 */
[----:B------:R-:W-:Y:S06]  /*12590*/  BAR.SYNC.DEFER_BLOCKING 0x0 ;  /* 0x0000000000007b1d */ /* 0x000fec0000010000 */
[----:B------:R1:W-:Y:S01]  /*125a0*/  @P3 STG.E.U16 desc[UR6][R28.64], R60 ;  /* 0x0000003c1c003986 */ /* 0x0003e2000c101506 */
[----:B------:R-:W-:-:S02]  /*125b0*/  ISETP.LT.AND P3, PT, R32, UR9, !P0 ;  /* 0x0000000920007c0c */ /* 0x000fc4000c761270 */
[-C--:B------:R-:W-:Y:S01]  /*125c0*/  LEA R32, P6, R33, R2.reuse, 0x1 ;  /* 0x0000000221207211 */ /* 0x080fe200078c08ff */
[----:B------:R3:W-:Y:S01]  /*125d0*/  @P2 STG.E.U16 desc[UR6][R30.64], R36 ;  /* 0x000000241e002986 */ /* 0x0007e2000c101506 */
[----:B------:R-:W-:Y:S01]  /*125e0*/  ISETP.LT.AND P2, PT, R35, UR9, !P0 ;  /* 0x0000000923007c0c */ /* 0x000fe2000c741270 */
[----:B------:R-:W-:Y:S01]  /*125f0*/  VIADD R35, R34, UR8 ;  /* 0x0000000822237c36 */ /* 0x000fe20008000000 */
[-C--:B------:R-:W-:Y:S01]  /*12600*/  LEA.HI.X.SX32 R33, R33, R3.reuse, 0x1, P6 ;  /* 0x0000000321217211 */ /* 0x080fe200030f0eff */
[----:B------:R-:W4:Y:S01]  /*12610*/  LDS.128 R56, [R56] ;  /* 0x0000000038387984 */ /* 0x000f220000000c00 */
[----:B-1----:R-:W-:Y:S01]  /*12620*/  VIADD R29, R0, 0x7 ;  /* 0x00000007001d7836 */ /* 0x002fe20000000000 */
[-C--:B------:R-:W-:Y:S02]  /*12630*/  LEA R28, P6, R34, R2.reuse, 0x1 ;  /* 0x00000002221c7211 */ /* 0x080fe400078c08ff */
[----:B------:R1:W-:Y:S01]  /*12640*/  @P1 STG.E.U16 desc[UR6][R32.64], R61 ;  /* 0x0000003d20001986 */ /* 0x0003e2000c101506 */
[----:B---3--:R-:W-:Y:S01]  /*12650*/  VIADD R30, R0, 0x8 ;  /* 0x00000008001e7836 */ /* 0x008fe20000000000 */
[----:B------:R-:W-:Y:S01]  /*12660*/  ISETP.LT.AND P1, PT, R29, UR9, !P0 ;  /* 0x000000091d007c0c */ /* 0x000fe2000c721270 */
[C---:B------:R-:W-:Y:S01]  /*12670*/  VIADD R31, R35.reuse, UR8 ;  /* 0x00000008231f7c36 */ /* 0x040fe20008000000 */
[----:B------:R-:W-:Y:S01]  /*12680*/  LEA.HI.X.SX32 R29, R34, R3, 0x1, P6 ;  /* 0x00000003221d7211 */ /* 0x000fe200030f0eff */
[----:B------:R-:W-:Y:S01]  /*12690*/  VIADD R36, R0, 0xa ;  /* 0x0000000a00247836 */ /* 0x000fe20000000000 */
[----:B------:R-:W-:-:S03]  /*126a0*/  LEA R34, P6, R35, R2, 0x1 ;  /* 0x0000000223227211 */ /* 0x000fc600078c08ff */
[----:B------:R3:W-:Y:S01]  /*126b0*/  @P5 STG.E.U16 desc[UR6][R28.64], R37 ;  /* 0x000000251c005986 */ /* 0x0007e2000c101506 */
[-C--:B------:R-:W-:Y:S01]  /*126c0*/  LEA.HI.X.SX32 R35, R35, R3.reuse, 0x1, P6 ;  /* 0x0000000323237211 */ /* 0x080fe200030f0eff */
[----:B-1----:R-:W-:Y:S01]  /*126d0*/  VIADD R32, R0, 0x9 ;  /* 0x0000000900207836 */ /* 0x002fe20000000000 */
[----:B------:R-:W-:Y:S01]  /*126e0*/  ISETP.LT.AND P5, PT, R30, UR9, !P0 ;  /* 0x000000091e007c0c */ /* 0x000fe2000c7a1270 */
[C---:B------:R-:W-:Y:S01]  /*126f0*/  VIADD R33, R31.reuse, UR8 ;  /* 0x000000081f217c36 */ /* 0x040fe20008000000 */
[CC--:B------:R-:W-:Y:S01]  /*12700*/  LEA R30, P6, R31.reuse, R2.reuse, 0x1 ;  /* 0x000000021f1e7211 */ /* 0x0c0fe200078c08ff */
[----:B------:R1:W-:Y:S01]  /*12710*/  @P4 STG.E.U16 desc[UR6][R34.64], R62 ;  /* 0x0000003e22004986 */ /* 0x0003e2000c101506 */
[----:B------:R-:W-:Y:S02]  /*12720*/  ISETP.LT.AND P4, PT, R32, UR9, !P0 ;  /* 0x0000000920007c0c */ /* 0x000fe4000c781270 */
[-C--:B------:R-:W-:Y:S02]  /*12730*/  LEA.HI.X.SX32 R31, R31, R3.reuse, 0x1, P6 ;  /* 0x000000031f1f7211 */ /* 0x080fe400030f0eff */
[C---:B------:R-:W-:Y:S01]  /*12740*/  LEA R32, P6, R33.reuse, R2, 0x1 ;  /* 0x0000000221207211 */ /* 0x040fe200078c08ff */
[----:B---3--:R-:W-:Y:S01]  /*12750*/  VIADD R29, R33, UR8 ;  /* 0x00000008211d7c36 */ /* 0x008fe20008000000 */
[----:B------:R-:W-:Y:S01]  /*12760*/  PRMT R37, R63, 0x7632, R37 ;  /* 0x000076323f257816 */ /* 0x000fe20000000025 */
[----:B------:R3:W-:Y:S01]  /*12770*/  @P3 STG.E.U16 desc[UR6][R30.64], R38 ;  /* 0x000000261e003986 */ /* 0x0007e2000c101506 */
[----:B------:R-:W-:-:S02]  /*12780*/  LEA.HI.X.SX32 R33, R33, R3, 0x1, P6 ;  /* 0x0000000321217211 */ /* 0x000fc400030f0eff */
[CC--:B------:R-:W-:Y:S01]  /*12790*/  LEA R28, P6, R29.reuse, R2.reuse, 0x1 ;  /* 0x000000021d1c7211 */ /* 0x0c0fe200078c08ff */
[----:B-1----:R-:W-:Y:S01]  /*127a0*/  VIADD R34, R0, 0xb ;  /* 0x0000000b00227836 */ /* 0x002fe20000000000 */
[----:B------:R-:W-:Y:S01]  /*127b0*/  ISETP.LT.AND P3, PT, R36, UR9, !P0 ;  /* 0x0000000924007c0c */ /* 0x000fe2000c761270 */
[C---:B------:R-:W-:Y:S01]  /*127c0*/  VIADD R35, R29.reuse, UR8 ;  /* 0x000000081d237c36 */ /* 0x040fe20008000000 */
[----:B------:R1:W-:Y:S01]  /*127d0*/  @P2 STG.E.U16 desc[UR6][R32.64], R63 ;  /* 0x0000003f20002986 */ /* 0x0003e2000c101506 */
[-C--:B------:R-:W-:Y:S01]  /*127e0*/  LEA.HI.X.SX32 R29, R29, R3.reuse, 0x1, P6 ;  /* 0x000000031d1d7211 */ /* 0x080fe200030f0eff */
[----:B------:R-:W-:Y:S01]  /*127f0*/  VIADD R36, R0, 0xe ;  /* 0x0000000e00247836 */ /* 0x000fe20000000000 */
[----:B------:R-:W-:Y:S02]  /*12800*/  ISETP.LT.AND P2, PT, R34, UR9, !P0 ;  /* 0x0000000922007c0c */ /* 0x000fe4000c741270 */
[C---:B------:R-:W-:Y:S01]  /*12810*/  LEA R34, P6, R35.reuse, R2, 0x1 ;  /* 0x0000000223227211 */ /* 0x040fe200078c08ff */
[----:B---3--:R-:W-:Y:S01]  /*12820*/  VIADD R30, R0, 0xc ;  /* 0x0000000c001e7836 */ /* 0x008fe20000000000 */
[----:B------:R3:W-:Y:S01]  /*12830*/  @P1 STG.E.U16 desc[UR6][R28.64], R37 ;  /* 0x000000251c001986 */ /* 0x0007e2000c101506 */
[C---:B------:R-:W-:Y:S01]  /*12840*/  VIADD R31, R35.reuse, UR8 ;  /* 0x00000008231f7c36 */ /* 0x040fe20008000000 */
[----:B------:R-:W-:-:S02]  /*12850*/  LEA.HI.X.SX32 R35, R35, R3, 0x1, P6 ;  /* 0x0000000323237211 */ /* 0x000fc400030f0eff */
[----:B------:R-:W-:Y:S01]  /*12860*/  ISETP.LT.AND P1, PT, R30, UR9, !P0 ;  /* 0x000000091e007c0c */ /* 0x000fe2000c721270 */
[----:B-1----:R-:W-:Y:S01]  /*12870*/  VIADD R32, R0, 0xd ;  /* 0x0000000d00207836 */ /* 0x002fe20000000000 */
[CC--:B------:R-:W-:Y:S01]  /*12880*/  LEA R30, P6, R31.reuse, R2.reuse, 0x1 ;  /* 0x000000021f1e7211 */ /* 0x0c0fe200078c08ff */
[C---:B------:R-:W-:Y:S01]  /*12890*/  VIADD R33, R31.reuse, UR8 ;  /* 0x000000081f217c36 */ /* 0x040fe20008000000 */
[----:B------:R1:W-:Y:S02]  /*128a0*/  @P5 STG.E.U16 desc[UR6][R34.64], R24 ;  /* 0x0000001822005986 */ /* 0x0003e4000c101506 */
[----:B------:R-:W-:Y:S02]  /*128b0*/  LEA.HI.X.SX32 R31, R31, R3, 0x1, P6 ;  /* 0x000000031f1f7211 */ /* 0x000fe400030f0eff */
[----:B------:R-:W-:Y:S01]  /*128c0*/  ISETP.LT.AND P5, PT, R32, UR9, !P0 ;  /* 0x0000000920007c0c */ /* 0x000fe2000c7a1270 */
[C---:B---3--:R-:W-:Y:S01]  /*128d0*/  VIADD R29, R33.reuse, UR8 ;  /* 0x00000008211d7c36 */ /* 0x048fe20008000000 */
[----:B------:R-:W-:-:S04]  /*128e0*/  LEA R32, P6, R33, R2, 0x1 ;  /* 0x0000000221207211 */ /* 0x000fc800078c08ff */
[-C--:B------:R-:W-:Y:S02]  /*128f0*/  LEA.HI.X.SX32 R33, R33, R3.reuse, 0x1, P6 ;  /* 0x0000000321217211 */ /* 0x080fe400030f0eff */
[----:B-1----:R-:W-:Y:S01]  /*12900*/  PRMT R35, R24, 0x7632, R35 ;  /* 0x0000763218237816 */ /* 0x002fe20000000023 */
[----:B------:R-:W-:Y:S01]  /*12910*/  VIADD R34, R0, 0xf ;  /* 0x0000000f00227836 */ /* 0x000fe20000000000 */
[C---:B------:R-:W-:Y:S01]  /*12920*/  LEA R28, P6, R29.reuse, R2, 0x1 ;  /* 0x000000021d1c7211 */ /* 0x040fe200078c08ff */
[C---:B------:R-:W-:Y:S02]  /*12930*/  VIADD R24, R29.reuse, UR8 ;  /* 0x000000081d187c36 */ /* 0x040fe40008000000 */
[----:B------:R1:W-:Y:S01]  /*12940*/  @P4 STG.E.U16 desc[UR6][R30.64], R35 ;  /* 0x000000231e004986 */ /* 0x0003e2000c101506 */
[----:B------:R-:W-:Y:S02]  /*12950*/  LEA.HI.X.SX32 R29, R29, R3, 0x1, P6 ;  /* 0x000000031d1d7211 */ /* 0x000fe400030f0eff */
[----:B------:R-:W-:Y:S01]  /*12960*/  ISETP.LT.AND P4, PT, R36, UR9, !P0 ;  /* 0x0000000924007c0c */ /* 0x000fe2000c781270 */
[----:B------:R3:W-:Y:S01]  /*12970*/  @P3 STG.E.U16 desc[UR6][R32.64], R25 ;  /* 0x0000001920003986 */ /* 0x0007e2000c101506 */
[----:B------:R-:W-:-:S02]  /*12980*/  ISETP.LT.AND P3, PT, R34, UR9, !P0 ;  /* 0x0000000922007c0c */ /* 0x000fc4000c761270 */
[----:B------:R-:W-:Y:S01]  /*12990*/  LEA R34, P6, R24, R2, 0x1 ;  /* 0x0000000218227211 */ /* 0x000fe200078c08ff */
[----:B-1----:R-:W-:-:S03]  /*129a0*/  VIADD R30, R0, 0x10 ;  /* 0x00000010001e7836 */ /* 0x002fc60000000000 */
[C---:B------:R-:W-:Y:S01]  /*129b0*/  LEA.HI.X.SX32 R35, R24.reuse, R3, 0x1, P6 ;  /* 0x0000000318237211 */ /* 0x040fe200030f0eff */
[----:B------:R-:W-:Y:S01]  /*129c0*/  VIADD R31, R24, UR8 ;  /* 0x00000008181f7c36 */ /* 0x000fe20008000000 */
[----:B---3--:R-:W-:Y:S01]  /*129d0*/  PRMT R33, R25, 0x7632, R33 ;  /* 0x0000763219217816 */ /* 0x008fe20000000021 */
[----:B------:R-:W-:Y:S02]  /*129e0*/  VIADD R24, R0, 0x11 ;  /* 0x0000001100187836 */ /* 0x000fe40000000000 */
[C---:B------:R-:W-:Y:S02]  /*129f0*/  VIADD R25, R31.reuse, UR8 ;  /* 0x000000081f197c36 */ /* 0x040fe40008000000 */
[----:B------:R1:W-:Y:S01]  /*12a00*/  @P2 STG.E.U16 desc[UR6][R28.64], R33 ;  /* 0x000000211c002986 */ /* 0x0003e2000c101506 */
[----:B------:R-:W-:Y:S01]  /*12a10*/  ISETP.LT.AND P2, PT, R30, UR9, !P0 ;  /* 0x000000091e007c0c */ /* 0x000fe2000c741270 */
[----:B------:R-:W-:Y:S01]  /*12a20*/  VIADD R32, R0, 0x12 ;  /* 0x0000001200207836 */ /* 0x000fe20000000000 */
[----:B------:R-:W-:Y:S01]  /*12a30*/  LEA R30, P6, R31, R2, 0x1 ;  /* 0x000000021f1e7211 */ /* 0x000fe200078c08ff */
[----:B------:R3:W-:Y:S01]  /*12a40*/  @P1 STG.E.U16 desc[UR6][R34.64], R26 ;  /* 0x0000001a22001986 */ /* 0x0007e2000c101506 */
[----:B------:R-:W-:-:S02]  /*12a50*/  ISETP.LT.AND P1, PT, R24, UR9, !P0 ;  /* 0x0000000918007c0c */ /* 0x000fc4000c721270 */
[----:B------:R-:W-:Y:S02]  /*12a60*/  LEA.HI.X.SX32 R31, R31, R3, 0x1, P6 ;  /* 0x000000031f1f7211 */ /* 0x000fe400030f0eff */
[C---:B------:R-:W-:Y:S01]  /*12a70*/  LEA R24, P6, R25.reuse, R2, 0x1 ;  /* 0x0000000219187211 */ /* 0x040fe200078c08ff */
[----:B-1----:R-:W-:-:S03]  /*12a80*/  VIADD R29, R25, UR8 ;  /* 0x00000008191d7c36 */ /* 0x002fc60008000000 */
[-C--:B------:R-:W-:Y:S02]  /*12a90*/  LEA.HI.X.SX32 R25, R25, R3.reuse, 0x1, P6 ;  /* 0x0000000319197211 */ /* 0x080fe400030f0eff */
[----:B---3--:R-:W-:Y:S01]  /*12aa0*/  PRMT R35, R26, 0x7632, R35 ;  /* 0x000076321a237816 */ /* 0x008fe20000000023 */
[C---:B------:R-:W-:Y:S01]  /*12ab0*/  VIADD R26, R29.reuse, UR8 ;  /* 0x000000081d1a7c36 */ /* 0x040fe20008000000 */
[-C--:B------:R-:W-:Y:S02]  /*12ac0*/  LEA R28, P6, R29, R2.reuse, 0x1 ;  /* 0x000000021d1c7211 */ /* 0x080fe400078c08ff */
[----:B------:R-:W-:Y:S01]  /*12ad0*/  PRMT R34, R27, 0x7632, R34 ;  /* 0x000076321b227816 */ /* 0x000fe20000000022 */
[----:B------:R1:W-:Y:S01]  /*12ae0*/  @P5 STG.E.U16 desc[UR6][R30.64], R35 ;  /* 0x000000231e005986 */ /* 0x0003e2000c101506 */
[----:B------:R-:W-:Y:S01]  /*12af0*/  ISETP.LT.AND P5, PT, R32, UR9, !P0 ;  /* 0x0000000920007c0c */ /* 0x000fe2000c7a1270 */
[----:B------:R-:W-:Y:S01]  /*12b00*/  VIADD R32, R0, 0x13 ;  /* 0x0000001300207836 */ /* 0x000fe20000000000 */
[----:B------:R-:W-:Y:S01]  /*12b10*/  LEA.HI.X.SX32 R29, R29, R3, 0x1, P6 ;  /* 0x000000031d1d7211 */ /* 0x000fe200030f0eff */
[----:B------:R3:W-:Y:S03]  /*12b20*/  @P4 STG.E.U16 desc[UR6][R24.64], R27 ;  /* 0x0000001b18004986 */ /* 0x0007e6000c101506 */
[----:B------:R-:W-:Y:S01]  /*12b30*/  ISETP.LT.AND P4, PT, R32, UR9, !P0 ;  /* 0x0000000920007c0c */ /* 0x000fe2000c781270 */
[----:B------:R0:W-:Y:S01]  /*12b40*/  @P3 STG.E.U16 desc[UR6][R28.64], R34 ;  /* 0x000000221c003986 */ /* 0x0001e2000c101506 */
[----:B------:R-:W-:Y:S01]  /*12b50*/  LEA R32, P6, R26, R2, 0x1 ;  /* 0x000000021a207211 */ /* 0x000fe200078c08ff */
[----:B-1----:R-:W-:-:S03]  /*12b60*/  VIADD R30, R0, 0x14 ;  /* 0x00000014001e7836 */ /* 0x002fc60000000000 */
[CC--:B------:R-:W-:Y:S01]  /*12b70*/  LEA.HI.X.SX32 R33, R26.reuse, R3.reuse, 0x1, P6 ;  /* 0x000000031a217211 */ /* 0x0c0fe200030f0eff */
[----:B------:R-:W-:Y:S02]  /*12b80*/  VIADD R31, R26, UR8 ;  /* 0x000000081a1f7c36 */ /* 0x000fe40008000000 */
[----:B---3--:R-:W-:Y:S01]  /*12b90*/  VIADD R24, R0, 0x15 ;  /* 0x0000001500187836 */ /* 0x008fe20000000000 */
[----:B------:R-:W-:Y:S01]  /*12ba0*/  ISETP.LT.AND P3, PT, R30, UR9, !P0 ;  /* 0x000000091e007c0c */ /* 0x000fe2000c761270 */
[C---:B------:R-:W-:Y:S01]  /*12bb0*/  VIADD R25, R31.reuse, UR8 ;  /* 0x000000081f197c36 */ /* 0x040fe20008000000 */
[CC--:B------:R-:W-:Y:S01]  /*12bc0*/  LEA R30, P6, R31.reuse, R2.reuse, 0x1 ;  /* 0x000000021f1e7211 */ /* 0x0c0fe200078c08ff */
[----:B------:R1:W-:Y:S01]  /*12bd0*/  @P2 STG.E.U16 desc[UR6][R32.64], R20 ;  /* 0x0000001420002986 */ /* 0x0003e2000c101506 */
[----:B0-----:R-:W-:Y:S01]  /*12be0*/  PRMT R29, R20, 0x7632, R29 ;  /* 0x00007632141d7816 */ /* 0x001fe2000000001d */
[----:B------:R-:W-:Y:S01]  /*12bf0*/  VIADD R26, R0, 0x16 ;  /* 0x00000016001a7836 */ /* 0x000fe20000000000 */
[----:B------:R-:W-:Y:S01]  /*12c00*/  LEA.HI.X.SX32 R31, R31, R3, 0x1, P6 ;  /* 0x000000031f1f7211 */ /* 0x000fe200030f0eff */
[C---:B------:R-:W-:Y:S01]  /*12c10*/  VIADD R27, R25.reuse, UR8 ;  /* 0x00000008191b7c36 */ /* 0x040fe20008000000 */
[----:B------:R-:W-:Y:S01]  /*12c20*/  ISETP.LT.AND P2, PT, R24, UR9, !P0 ;  /* 0x0000000918007c0c */ /* 0x000fe2000c741270 */
[----:B------:R-:W-:Y:S01]  /*12c30*/  VIADD R28, R0, 0x17 ;  /* 0x00000017001c7836 */ /* 0x000fe20000000000 */
[----:B------:R-:W-:Y:S01]  /*12c40*/  LEA R24, P6, R25, R2, 0x1 ;  /* 0x0000000219187211 */ /* 0x000fe200078c08ff */
[----:B------:R0:W-:Y:S01]  /*12c50*/  @P1 STG.E.U16 desc[UR6][R30.64], R29 ;  /* 0x0000001d1e001986 */ /* 0x0001e2000c101506 */
[----:B------:R-:W-:-:S02]  /*12c60*/  ISETP.LT.AND P1, PT, R26, UR9, !P0 ;  /* 0x000000091a007c0c */ /* 0x000fc4000c721270 */
[----:B------:R-:W-:Y:S01]  /*12c70*/  LEA.HI.X.SX32 R25, R25, R3, 0x1, P6 ;  /* 0x0000000319197211 */ /* 0x000fe200030f0eff */
[C---:B-1----:R-:W-:Y:S01]  /*12c80*/  VIADD R20, R27.reuse, UR8 ;  /* 0x000000081b147c36 */ /* 0x042fe20008000000 */
[----:B------:R-:W-:-:S03]  /*12c90*/  LEA R26, P6, R27, R2, 0x1 ;  /* 0x000000021b1a7211 */ /* 0x000fc600078c08ff */
[----:B------:R1:W-:Y:S01]  /*12ca0*/  @P5 STG.E.U16 desc[UR6][R24.64], R21 ;  /* 0x0000001518005986 */ /* 0x0003e2000c101506 */
[----:B------:R-:W-:Y:S02]  /*12cb0*/  ISETP.LT.AND P5, PT, R28, UR9, !P0 ;  /* 0x000000091c007c0c */ /* 0x000fe4000c7a1270 */
[----:B------:R-:W-:Y:S01]  /*12cc0*/  LEA.HI.X.SX32 R27, R27, R3, 0x1, P6 ;  /* 0x000000031b1b7211 */ /* 0x000fe200030f0eff */
[----:B0-----:R-:W-:Y:S01]  /*12cd0*/  VIADD R30, R0, 0x18 ;  /* 0x00000018001e7836 */ /* 0x001fe20000000000 */
[C---:B------:R-:W-:Y:S01]  /*12ce0*/  LEA R28, P6, R20.reuse, R2, 0x1 ;  /* 0x00000002141c7211 */ /* 0x040fe200078c08ff */
[----:B------:R-:W-:-:S03]  /*12cf0*/  VIADD R31, R20, UR8 ;  /* 0x00000008141f7c36 */ /* 0x000fc60008000000 */
[----:B------:R-:W-:Y:S01]  /*12d00*/  LEA.HI.X.SX32 R29, R20, R3, 0x1, P6 ;  /* 0x00000003141d7211 */ /* 0x000fe200030f0eff */
[C---:B------:R-:W-:Y:S01]  /*12d10*/  VIADD R20, R0.reuse, 0x19 ;  /* 0x0000001900147836 */ /* 0x040fe20000000000 */
[----:B-1----:R-:W-:Y:S01]  /*12d20*/  PRMT R25, R21, 0x7632, R25 ;  /* 0x0000763215197816 */ /* 0x002fe20000000019 */
[C---:B------:R-:W-:Y:S02]  /*12d30*/  VIADD R21, R31.reuse, UR8 ;  /* 0x000000081f157c36 */ /* 0x040fe40008000000 */
[----:B------:R-:W-:Y:S02]  /*12d40*/  VIADD R24, R0, 0x1a ;  /* 0x0000001a00187836 */ /* 0x000fe40000000000 */
[----:B------:R0:W-:Y:S01]  /*12d50*/  @P4 STG.E.U16 desc[UR6][R26.64], R25 ;  /* 0x000000191a004986 */ /* 0x0001e2000c101506 */
[----:B------:R-:W-:Y:S02]  /*12d60*/  ISETP.LT.AND P4, PT, R30, UR9, !P0 ;  /* 0x000000091e007c0c */ /* 0x000fe4000c781270 */
[----:B------:R-:W-:Y:S01]  /*12d70*/  LEA R30, P6, R31, R2, 0x1 ;  /* 0x000000021f1e7211 */ /* 0x000fe200078c08ff */
[----:B------:R1:W-:Y:S01]  /*12d80*/  @P3 STG.E.U16 desc[UR6][R28.64], R22 ;  /* 0x000000161c003986 */ /* 0x0003e2000c101506 */
[----:B------:R-:W-:-:S02]  /*12d90*/  ISETP.LT.AND P3, PT, R20, UR9, !P0 ;  /* 0x0000000914007c0c */ /* 0x000fc4000c761270 */
[-C--:B------:R-:W-:Y:S02]  /*12da0*/  LEA.HI.X.SX32 R31, R31, R3.reuse, 0x1, P6 ;  /* 0x000000031f1f7211 */ /* 0x080fe400030f0eff */
[CC--:B------:R-:W-:Y:S02]  /*12db0*/  LEA R20, P6, R21.reuse, R2.reuse, 0x1 ;  /* 0x0000000215147211 */ /* 0x0c0fe400078c08ff */
[----:B0-----:R-:W-:Y:S01]  /*12dc0*/  PRMT R27, R22, 0x7632, R27 ;  /* 0x00007632161b7816 */ /* 0x001fe2000000001b */
[C---:B------:R-:W-:Y:S01]  /*12dd0*/  VIADD R25, R21.reuse, UR8 ;  /* 0x0000000815197c36 */ /* 0x040fe20008000000 */
[-C--:B------:R-:W-:Y:S01]  /*12de0*/  LEA.HI.X.SX32 R21, R21, R3.reuse, 0x1, P6 ;  /* 0x0000000315157211 */ /* 0x080fe200030f0eff */
[----:B------:R-:W-:Y:S02]  /*12df0*/  VIADD R26, R0, 0x1b ;  /* 0x0000001b001a7836 */ /* 0x000fe40000000000 */
[----:B------:R0:W-:Y:S01]  /*12e00*/  @P2 STG.E.U16 desc[UR6][R30.64], R27 ;  /* 0x0000001b1e002986 */ /* 0x0001e2000c101506 */
[----:B------:R-:W-:Y:S01]  /*12e10*/  ISETP.LT.AND P2, PT, R24, UR9, !P0 ;  /* 0x0000000918007c0c */ /* 0x000fe2000c741270 */
[C---:B-1----:R-:W-:Y:S01]  /*12e20*/  VIADD R22, R25.reuse, UR8 ;  /* 0x0000000819167c36 */ /* 0x042fe20008000000 */
[CC--:B------:R-:W-:Y:S01]  /*12e30*/  LEA R24, P6, R25.reuse, R2.reuse, 0x1 ;  /* 0x0000000219187211 */ /* 0x0c0fe200078c08ff */
[----:B------:R1:W-:Y:S01]  /*12e40*/  @P1 STG.E.U16 desc[UR6][R20.64], R23 ;  /* 0x0000001714001986 */ /* 0x0003e2000c101506 */
[----:B------:R-:W-:Y:S01]  /*12e50*/  ISETP.LT.AND P1, PT, R26, UR9, !P0 ;  /* 0x000000091a007c0c */ /* 0x000fe2000c721270 */
[----:B------:R-:W-:Y:S01]  /*12e60*/  VIADD R28, R0, 0x1c ;  /* 0x0000001c001c7836 */ /* 0x000fe20000000000 */
[----:B------:R-:W-:Y:S01]  /*12e70*/  LEA.HI.X.SX32 R25, R25, R3, 0x1, P6 ;  /* 0x0000000319197211 */ /* 0x000fe200030f0eff */
[C---:B------:R-:W-:Y:S01]  /*12e80*/  VIADD R29, R22.reuse, UR8 ;  /* 0x00000008161d7c36 */ /* 0x040fe20008000000 */
[----:B------:R-:W-:-:S02]  /*12e90*/  LEA R26, P6, R22, R2, 0x1 ;  /* 0x00000002161a7211 */ /* 0x000fc400078c08ff */
[----:B0-----:R-:W-:Y:S02]  /*12ea0*/  PRMT R30, R23, 0x7632, R30 ;  /* 0x00007632171e7816 */ /* 0x001fe4000000001e */
[-C--:B------:R-:W-:Y:S01]  /*12eb0*/  LEA.HI.X.SX32 R27, R22, R3.reuse, 0x1, P6 ;  /* 0x00000003161b7211 */ /* 0x080fe200030f0eff */
[----:B------:R-:W-:Y:S02]  /*12ec0*/  VIADD R22, R0, 0x1e ;  /* 0x0000001e00167836 */ /* 0x000fe40000000000 */
[----:B------:R0:W-:Y:S01]  /*12ed0*/  @P5 STG.E.U16 desc[UR6][R24.64], R30 ;  /* 0x0000001e18005986 */ /* 0x0001e2000c101506 */
[----:B------:R-:W-:Y:S01]  /*12ee0*/  ISETP.LT.AND P5, PT, R28, UR9, !P0 ;  /* 0x000000091c007c0c */ /* 0x000fe2000c7a1270 */
[----:B-1----:R-:W-:Y:S01]  /*12ef0*/  VIADD R20, R0, 0x1d ;  /* 0x0000001d00147836 */ /* 0x002fe20000000000 */
[C---:B------:R-:W-:Y:S01]  /*12f00*/  LEA R28, P6, R29.reuse, R2, 0x1 ;  /* 0x000000021d1c7211 */ /* 0x040fe200078c08ff */
[C---:B------:R-:W-:Y:S01]  /*12f10*/  VIADD R21, R29.reuse, UR8 ;  /* 0x000000081d157c36 */ /* 0x040fe20008000000 */
[----:B------:R1:W-:Y:S02]  /*12f20*/  @P4 STG.E.U16 desc[UR6][R26.64], R16 ;  /* 0x000000101a004986 */ /* 0x0003e4000c101506 */
[----:B------:R-:W-:Y:S01]  /*12f30*/  LEA.HI.X.SX32 R29, R29, R3, 0x1, P6 ;  /* 0x000000031d1d7211 */ /* 0x000fe200030f0eff */
[----:B------:R-:W-:Y:S01]  /*12f40*/  VIADD R23, R21, UR8 ;  /* 0x0000000815177c36 */ /* 0x000fe20008000000 */
[----:B------:R-:W-:-:S02]  /*12f50*/  ISETP.LT.AND P4, PT, R20, UR9, !P0 ;  /* 0x0000000914007c0c */ /* 0x000fc4000c781270 */
[CC--:B------:R-:W-:Y:S01]  /*12f60*/  LEA R20, P6, R21.reuse, R2.reuse, 0x1 ;  /* 0x0000000215147211 */ /* 0x0c0fe200078c08ff */
[----:B0-----:R-:W-:Y:S01]  /*12f70*/  VIADD R24, R0, 0x1f ;  /* 0x0000001f00187836 */ /* 0x001fe20000000000 */
[----:B------:R-:W-:Y:S02]  /*12f80*/  PRMT R25, R16, 0x7632, R25 ;  /* 0x0000763210197816 */ /* 0x000fe40000000019 */
[-C--:B------:R-:W-:Y:S01]  /*12f90*/  LEA.HI.X.SX32 R21, R21, R3.reuse, 0x1, P6 ;  /* 0x0000000315157211 */ /* 0x080fe200030f0eff */
[C---:B-1----:R-:W-:Y:S02]  /*12fa0*/  VIADD R16, R23.reuse, UR8 ;  /* 0x0000000817107c36 */ /* 0x042fe40008000000 */
[----:B------:R0:W-:Y:S01]  /*12fb0*/  @P3 STG.E.U16 desc[UR6][R28.64], R25 ;  /* 0x000000191c003986 */ /* 0x0001e2000c101506 */
[----:B------:R-:W-:Y:S01]  /*12fc0*/  ISETP.LT.AND P3, PT, R22, UR9, !P0 ;  /* 0x0000000916007c0c */ /* 0x000fe2000c761270 */
[----:B------:R-:W-:Y:S01]  /*12fd0*/  VIADD R26, R0, 0x20 ;  /* 0x00000020001a7836 */ /* 0x000fe20000000000 */
[C---:B------:R-:W-:Y:S01]  /*12fe0*/  LEA R22, P6, R23.reuse, R2, 0x1 ;  /* 0x0000000217167211 */ /* 0x040fe200078c08ff */
[----:B------:R1:W-:Y:S01]  /*12ff0*/  @P2 STG.E.U16 desc[UR6][R20.64], R17 ;  /* 0x0000001114002986 */ /* 0x0003e2000c101506 */
[----:B------:R-:W-:Y:S01]  /*13000*/  ISETP.LT.AND P2, PT, R24, UR9, !P0 ;  /* 0x0000000918007c0c */ /* 0x000fe2000c741270 */
[----:B------:R-:W-:Y:S01]  /*13010*/  VIADD R27, R16, UR8 ;  /* 0x00000008101b7c36 */ /* 0x000fe20008000000 */
[----:B------:R-:W-:-:S02]  /*13020*/  LEA.HI.X.SX32 R23, R23, R3, 0x1, P6 ;  /* 0x0000000317177211 */ /* 0x000fc400030f0eff */
[----:B------:R-:W-:-:S04]  /*13030*/  LEA R24, P6, R16, R2, 0x1 ;  /* 0x0000000210187211 */ /* 0x000fc800078c08ff */
[----:B0-----:R-:W-:Y:S01]  /*13040*/  LEA.HI.X.SX32 R25, R16, R3, 0x1, P6 ;  /* 0x0000000310197211 */ /* 0x001fe200030f0eff */
        /* <DEDUP_REMOVED lines=33> */
[----:B--2---:R1:W-:Y:S02]  /*13260*/  @P1 STG.E.U16 desc[UR6][R22.64], R12 ;  /* 0x0000000c16001986 */ /* 0x0043e4000c101506 */
        /* <DEDUP_REMOVED lines=51> */
[----:B----4-:R1:W-:Y:S02]  /*135a0*/  @P3 STG.E.U16 desc[UR6][R18.64], R8 ;  /* 0x0000000812003986 */ /* 0x0103e4000c101506 */
        /* <DEDUP_REMOVED lines=44> */
[----:B------:R-:W-:Y:S01]  /*13870*/  LEA.HI.X.SX32 R15, R10, R3, 0x1, P6 ;  /* 0x000000030a0f7211 */ /* 0x000fe200030f0eff */
[C---:B------:R-:W-:Y:S02]  /*13880*/  VIADD R10, R17.reuse, UR8 ;  /* 0x00000008110a7c36 */ /* 0x040fe40008000000 */
[----:B------:R-:W-:Y:S01]  /*13890*/  @P1 STG.E.U16 desc[UR6][R12.64], R18 ;  /* 0x000000120c001986 */ /* 0x000fe2000c101506 */
[----:B------:R-:W-:Y:S01]  /*138a0*/  ISETP.LT.AND P1, PT, R16, UR9, !P0 ;  /* 0x0000000910007c0c */ /* 0x000fe2000c721270 */
[C---:B-1----:R-:W-:Y:S01]  /*138b0*/  VIADD R9, R0.reuse, 0x35 ;  /* 0x0000003500097836 */ /* 0x042fe20000000000 */
[----:B------:R-:W-:Y:S01]  /*138c0*/  LEA R16, P6, R17, R2, 0x1 ;  /* 0x0000000211107211 */ /* 0x000fe200078c08ff */
[----:B------:R0:W-:Y:S01]  /*138d0*/  @P5 STG.E.U16 desc[UR6][R14.64], R4 ;  /* 0x000000040e005986 */ /* 0x0001e2000c101506 */
[----:B------:R-:W-:-:S02]  /*138e0*/  VIADD R11, R0, 0x36 ;  /* 0x00000036000b7836 */ /* 0x000fc40000000000 */
[-C--:B------:R-:W-:Y:S02]  /*138f0*/  LEA.HI.X.SX32 R17, R17, R3.reuse, 0x1, P6 ;  /* 0x0000000311117211 */ /* 0x080fe400030f0eff */
[C---:B------:R-:W-:Y:S02]  /*13900*/  LEA R8, P6, R10.reuse, R2, 0x1 ;  /* 0x000000020a087211 */ /* 0x040fe400078c08ff */
[----:B------:R-:W-:Y:S02]  /*13910*/  ISETP.LT.AND P5, PT, R9, UR9, !P0 ;  /* 0x0000000909007c0c */ /* 0x000fe4000c7a1270 */
[----:B------:R-:W-:Y:S02]  /*13920*/  LEA.HI.X.SX32 R9, R10, R3, 0x1, P6 ;  /* 0x000000030a097211 */ /* 0x000fe400030f0eff */
[----:B0-----:R-:W-:Y:S01]  /*13930*/  PRMT R15, R4, 0x7632, R15 ;  /* 0x00007632040f7816 */ /* 0x001fe2000000000f */
[----:B------:R-:W-:-:S04]  /*13940*/  VIADD R4, R10, UR8 ;  /* 0x000000080a047c36 */ /* 0x000fc80008000000 */
[----:B------:R0:W-:Y:S01]  /*13950*/  @P4 STG.E.U16 desc[UR6][R16.64], R15 ;  /* 0x0000000f10004986 */ /* 0x0001e2000c101506 */
[----:B------:R-:W-:Y:S01]  /*13960*/  ISETP.LT.AND P4, PT, R11, UR9, !P0 ;  /* 0x000000090b007c0c */ /* 0x000fe2000c781270 */
[----:B------:R-:W-:Y:S01]  /*13970*/  VIADD R11, R0, 0x37 ;  /* 0x00000037000b7836 */ /* 0x000fe20000000000 */
[CC--:B------:R-:W-:Y:S01]  /*13980*/  LEA R10, P6, R4.reuse, R2.reuse, 0x1 ;  /* 0x00000002040a7211 */ /* 0x0c0fe200078c08ff */
[C---:B------:R-:W-:Y:S01]  /*13990*/  VIADD R13, R4.reuse, UR8 ;  /* 0x00000008040d7c36 */ /* 0x040fe20008000000 */
[----:B------:R1:W-:Y:S02]  /*139a0*/  @P3 STG.E.U16 desc[UR6][R8.64], R5 ;  /* 0x0000000508003986 */ /* 0x0003e4000c101506 */
[----:B------:R-:W-:Y:S01]  /*139b0*/  ISETP.LT.AND P3, PT, R11, UR9, !P0 ;  /* 0x000000090b007c0c */ /* 0x000fe2000c761270 */
[C---:B------:R-:W-:Y:S01]  /*139c0*/  VIADD R14, R13.reuse, UR8 ;  /* 0x000000080d0e7c36 */ /* 0x040fe20008000000 */
[----:B------:R-:W-:Y:S01]  /*139d0*/  LEA.HI.X.SX32 R11, R4, R3, 0x1, P6 ;  /* 0x00000003040b7211 */ /* 0x000fe200030f0eff */
[----:B------:R-:W-:Y:S01]  /*139e0*/  VIADD R4, R0, 0x38 ;  /* 0x0000003800047836 */ /* 0x000fe20000000000 */
[----:B------:R-:W-:-:S02]  /*139f0*/  LEA R12, P6, R13, R2, 0x1 ;  /* 0x000000020d0c7211 */ /* 0x000fc400078c08ff */
[----:B0-----:R-:W-:Y:S02]  /*13a00*/  PRMT R17, R5, 0x7632, R17 ;  /* 0x0000763205117816 */ /* 0x001fe40000000011 */
[----:B------:R-:W-:Y:S01]  /*13a10*/  LEA.HI.X.SX32 R13, R13, R3, 0x1, P6 ;  /* 0x000000030d0d7211 */ /* 0x000fe200030f0eff */
[----:B-1----:R-:W-:Y:S02]  /*13a20*/  VIADD R5, R0, 0x39 ;  /* 0x0000003900057836 */ /* 0x002fe40000000000 */
[----:B------:R0:W-:Y:S01]  /*13a30*/  @P2 STG.E.U16 desc[UR6][R10.64], R17 ;  /* 0x000000110a002986 */ /* 0x0001e2000c101506 */
[----:B------:R-:W-:Y:S01]  /*13a40*/  ISETP.LT.AND P2, PT, R4, UR9, !P0 ;  /* 0x0000000904007c0c */ /* 0x000fe2000c741270 */
[C---:B------:R-:W-:Y:S01]  /*13a50*/  VIADD R9, R14.reuse, UR8 ;  /* 0x000000080e097c36 */ /* 0x040fe20008000000 */
[----:B------:R-:W-:Y:S01]  /*13a60*/  LEA R4, P6, R14, R2, 0x1 ;  /* 0x000000020e047211 */ /* 0x000fe200078c08ff */
[----:B------:R1:W-:Y:S01]  /*13a70*/  @P1 STG.E.U16 desc[UR6][R12.64], R6 ;  /* 0x000000060c001986 */ /* 0x0003e2000c101506 */
[----:B------:R-:W-:-:S02]  /*13a80*/  ISETP.LT.AND P1, PT, R5, UR9, !P0 ;  /* 0x0000000905007c0c */ /* 0x000fc4000c721270 */
[-C--:B------:R-:W-:Y:S01]  /*13a90*/  LEA.HI.X.SX32 R5, R14, R3.reuse, 0x1, P6 ;  /* 0x000000030e057211 */ /* 0x080fe200030f0eff */
[C---:B------:R-:W-:Y:S01]  /*13aa0*/  VIADD R14, R0.reuse, 0x3a ;  /* 0x0000003a000e7836 */ /* 0x040fe20000000000 */
[-C--:B------:R-:W-:Y:S02]  /*13ab0*/  LEA R8, P6, R9, R2.reuse, 0x1 ;  /* 0x0000000209087211 */ /* 0x080fe400078c08ff */
[----:B------:R-:W-:Y:S01]  /*13ac0*/  PRMT R15, R7, 0x7632, R15 ;  /* 0x00007632070f7816 */ /* 0x000fe2000000000f */
[C---:B0-----:R-:W-:Y:S01]  /*13ad0*/  VIADD R11, R9.reuse, UR8 ;  /* 0x00000008090b7c36 */ /* 0x041fe20008000000 */
[----:B------:R-:W-:Y:S01]  /*13ae0*/  LEA.HI.X.SX32 R9, R9, R3, 0x1, P6 ;  /* 0x0000000309097211 */ /* 0x000fe200030f0eff */
[----:B------:R-:W-:Y:S01]  /*13af0*/  VIADD R17, R0, 0x3e ;  /* 0x0000003e00117836 */ /* 0x000fe20000000000 */
[----:B-1----:R-:W-:Y:S01]  /*13b00*/  PRMT R13, R6, 0x7632, R13 ;  /* 0x00007632060d7816 */ /* 0x002fe2000000000d */
[C---:B------:R-:W-:Y:S01]  /*13b10*/  VIADD R6, R11.reuse, UR8 ;  /* 0x000000080b067c36 */ /* 0x040fe20008000000 */
[----:B------:R-:W-:Y:S01]  /*13b20*/  LEA R10, P6, R11, R2, 0x1 ;  /* 0x000000020b0a7211 */ /* 0x000fe200078c08ff */
[----:B------:R-:W-:-:S02]  /*13b30*/  VIADD R12, R0, 0x3b ;  /* 0x0000003b000c7836 */ /* 0x000fc40000000000 */
[----:B------:R0:W-:Y:S01]  /*13b40*/  @P5 STG.E.U16 desc[UR6][R4.64], R13 ;  /* 0x0000000d04005986 */ /* 0x0001e2000c101506 */
[-C--:B------:R-:W-:Y:S02]  /*13b50*/  LEA.HI.X.SX32 R11, R11, R3.reuse, 0x1, P6 ;  /* 0x000000030b0b7211 */ /* 0x080fe400030f0eff */
[----:B------:R-:W-:Y:S01]  /*13b60*/  ISETP.LT.AND P5, PT, R14, UR9, !P0 ;  /* 0x000000090e007c0c */ /* 0x000fe2000c7a1270 */
[----:B------:R1:W-:Y:S01]  /*13b70*/  @P4 STG.E.U16 desc[UR6][R8.64], R7 ;  /* 0x0000000708004986 */ /* 0x0003e2000c101506 */
[----:B------:R-:W-:Y:S01]  /*13b80*/  ISETP.LT.AND P4, PT, R12, UR9, !P0 ;  /* 0x000000090c007c0c */ /* 0x000fe2000c781270 */
[----:B------:R-:W-:Y:S01]  /*13b90*/  VIADD R14, R0, 0x3c ;  /* 0x0000003c000e7836 */ /* 0x000fe20000000000 */
[----:B------:R-:W-:Y:S01]  /*13ba0*/  LEA R12, P6, R6, R2, 0x1 ;  /* 0x00000002060c7211 */ /* 0x000fe200078c08ff */
[----:B------:R2:W-:Y:S03]  /*13bb0*/  @P3 STG.E.U16 desc[UR6][R10.64], R15 ;  /* 0x0000000f0a003986 */ /* 0x0005e6000c101506 */
[----:B------:R-:W-:Y:S01]  /*13bc0*/  ISETP.LT.AND P3, PT, R14, UR9, !P0 ;  /* 0x000000090e007c0c */ /* 0x000fe2000c761270 */
[C---:B0-----:R-:W-:Y:S01]  /*13bd0*/  VIADD R5, R6.reuse, UR8 ;  /* 0x0000000806057c36 */ /* 0x041fe20008000000 */
[----:B------:R-:W-:Y:S01]  /*13be0*/  LEA.HI.X.SX32 R13, R6, R3, 0x1, P6 ;  /* 0x00000003060d7211 */ /* 0x000fe200030f0eff */
[----:B------:R-:W-:-:S02]  /*13bf0*/  VIADD R6, R0, 0x3d ;  /* 0x0000003d00067836 */ /* 0x000fc40000000000 */
[C---:B-1----:R-:W-:Y:S01]  /*13c00*/  VIADD R7, R5.reuse, UR8 ;  /* 0x0000000805077c36 */ /* 0x042fe20008000000 */
[-C--:B------:R-:W-:Y:S01]  /*13c10*/  LEA R4, P6, R5, R2.reuse, 0x1 ;  /* 0x0000000205047211 */ /* 0x080fe200078c08ff */
[----:B------:R0:W-:Y:S01]  /*13c20*/  @P2 STG.E.U16 desc[UR6][R12.64], R56 ;  /* 0x000000380c002986 */ /* 0x0001e2000c101506 */
[----:B------:R-:W-:Y:S01]  /*13c30*/  ISETP.LT.AND P2, PT, R6, UR9, !P0 ;  /* 0x0000000906007c0c */ /* 0x000fe2000c741270 */
[----:B------:R-:W-:Y:S01]  /*13c40*/  VIADD R9, R7, UR8 ;  /* 0x0000000807097c36 */ /* 0x000fe20008000000 */
[----:B------:R-:W-:Y:S01]  /*13c50*/  LEA.HI.X.SX32 R5, R5, R3, 0x1, P6 ;  /* 0x0000000305057211 */ /* 0x000fe200030f0eff */
[----:B------:R-:W-:Y:S01]  /*13c60*/  VIADD R0, R0, 0x3f ;  /* 0x0000003f00007836 */ /* 0x000fe20000000000 */
[----:B------:R-:W-:Y:S01]  /*13c70*/  LEA R6, P6, R7, R2, 0x1 ;  /* 0x0000000207067211 */ /* 0x000fe200078c08ff */
[----:B--2---:R-:W-:-:S03]  /*13c80*/  VIADD R11, R9, UR8 ;  /* 0x00000008090b7c36 */ /* 0x004fc60008000000 */
[-C--:B------:R-:W-:Y:S01]  /*13c90*/  LEA.HI.X.SX32 R7, R7, R3.reuse, 0x1, P6 ;  /* 0x0000000307077211 */ /* 0x080fe200030f0eff */
[C---:B------:R-:W-:Y:S01]  /*13ca0*/  VIADD R14, R11.reuse, UR8 ;  /* 0x000000080b0e7c36 */ /* 0x040fe20008000000 */
[CC--:B------:R-:W-:Y:S02]  /*13cb0*/  LEA R10, P6, R11.reuse, R2.reuse, 0x1 ;  /* 0x000000020b0a7211 */ /* 0x0c0fe400078c08ff */
[----:B0-----:R-:W-:Y:S01]  /*13cc0*/  PRMT R13, R56, 0x7632, R13 ;  /* 0x00007632380d7816 */ /* 0x001fe2000000000d */
[C---:B------:R-:W-:Y:S01]  /*13cd0*/  VIADD R15, R14.reuse, UR8 ;  /* 0x000000080e0f7c36 */ /* 0x040fe20008000000 */
[----:B------:R-:W-:Y:S02]  /*13ce0*/  LEA.HI.X.SX32 R11, R11, R3, 0x1, P6 ;  /* 0x000000030b0b7211 */ /* 0x000fe400030f0eff */
[-C--:B------:R-:W-:Y:S01]  /*13cf0*/  LEA R12, P6, R14, R2.reuse, 0x1 ;  /* 0x000000020e0c7211 */ /* 0x080fe200078c08ff */
[----:B------:R0:W-:Y:S01]  /*13d00*/  @P1 STG.E.U16 desc[UR6][R4.64], R13 ;  /* 0x0000000d04001986 */ /* 0x0001e2000c101506 */
[----:B------:R-:W-:Y:S01]  /*13d10*/  LEA R8, P1, R9, R2, 0x1 ;  /* 0x0000000209087211 */ /* 0x000fe200078208ff */
[----:B------:R-:W-:-:S02]  /*13d20*/  VIADD R16, R15, UR8 ;  /* 0x000000080f107c36 */ /* 0x000fc40008000000 */
[----:B------:R1:W-:Y:S01]  /*13d30*/  @P5 STG.E.U16 desc[UR6][R6.64], R57 ;  /* 0x0000003906005986 */ /* 0x0003e2000c101506 */
[-C--:B------:R-:W-:Y:S02]  /*13d40*/  LEA.HI.X.SX32 R9, R9, R3.reuse, 0x1, P1 ;  /* 0x0000000309097211 */ /* 0x080fe400008f0eff */
[C---:B0-----:R-:W-:Y:S02]  /*13d50*/  LEA R4, P1, R15.reuse, R2, 0x1 ;  /* 0x000000020f047211 */ /* 0x041fe400078208ff */
[-C--:B------:R-:W-:Y:S02]  /*13d60*/  LEA.HI.X.SX32 R13, R14, R3.reuse, 0x1, P6 ;  /* 0x000000030e0d7211 */ /* 0x080fe400030f0eff */
[----:B------:R-:W-:Y:S02]  /*13d70*/  LEA.HI.X.SX32 R5, R15, R3, 0x1, P1 ;  /* 0x000000030f057211 */ /* 0x000fe400008f0eff */
[----:B------:R-:W-:Y:S02]  /*13d80*/  ISETP.LT.AND P1, PT, R17, UR9, !P0 ;  /* 0x0000000911007c0c */ /* 0x000fe4000c721270 */
[----:B------:R-:W-:-:S02]  /*13d90*/  ISETP.LT.AND P0, PT, R0, UR9, !P0 ;  /* 0x0000000900007c0c */ /* 0x000fc4000c701270 */
[----:B------:R-:W-:Y:S02]  /*13da0*/  PRMT R0, R57, 0x7632, R0 ;  /* 0x0000763239007816 */ /* 0x000fe40000000000 */
[----:B-1----:R-:W-:Y:S02]  /*13db0*/  PRMT R7, R58, 0x7632, R7 ;  /* 0x000076323a077816 */ /* 0x002fe40000000007 */
[C---:B------:R-:W-:Y:S01]  /*13dc0*/  LEA R2, P6, R16.reuse, R2, 0x1 ;  /* 0x0000000210027211 */ /* 0x040fe200078c08ff */
[----:B------:R0:W-:Y:S03]  /*13dd0*/  @P4 STG.E.U16 desc[UR6][R8.64], R0 ;  /* 0x0000000008004986 */ /* 0x0001e6000c101506 */
[----:B------:R-:W-:Y:S01]  /*13de0*/  LEA.HI.X.SX32 R3, R16, R3, 0x1, P6 ;  /* 0x0000000310037211 */ /* 0x000fe200030f0eff */
[----:B------:R0:W-:Y:S04]  /*13df0*/  @P3 STG.E.U16 desc[UR6][R10.64], R58 ;  /* 0x0000003a0a003986 */ /* 0x0001e8000c101506 */
[----:B------:R0:W-:Y:S04]  /*13e00*/  @P2 STG.E.U16 desc[UR6][R12.64], R7 ;  /* 0x000000070c002986 */ /* 0x0001e8000c101506 */
[----:B------:R0:W-:Y:S01]  /*13e10*/  @P1 STG.E.U16 desc[UR6][R4.64], R59 ;  /* 0x0000003b04001986 */ /* 0x0001e2000c101506 */
[----:B------:R-:W-:Y:S05]  /*13e20*/  @!P0 EXIT ;  /* 0x000000000000894d */ /* 0x000fea0003800000 */
[----:B0-----:R-:W-:-:S05]  /*13e30*/  PRMT R59, R59, 0x7632, R59 ;  /* 0x000076323b3b7816 */ /* 0x001fca000000003b */
[----:B------:R-:W-:Y:S01]  /*13e40*/  STG.E.U16 desc[UR6][R2.64], R59 ;  /* 0x0000003b02007986 */ /* 0x000fe2000c101506 */
[----:B------:R-:W-:Y:S05]  /*13e50*/  EXIT ;  /* 0x000000000000794d */ /* 0x000fea0003800000 */
.L_x_2:
[----:B------:R-:W-:-:S00]  /*13e60*/  BRA `(.L_x_2) ;  /* 0xfffffffc00fc7947 */ /* 0x000fc0000383ffff */
[----:B------:R-:W-:-:S00]  /*13e70*/  NOP ;  /* 0x0000000000007918 */ /* 0x000fc00000000000 */
        /* <DEDUP_REMOVED lines=8> */
.L_x_3:


//--------------------- .nv.shared.matmul_kernel  --------------------------
	.section	.nv.shared.matmul_kernel,"aw",@nobits
	.sectionflags	@""
	.align	16
	.zero		1024


//--------------------- .nv.shared.reserved.0     --------------------------
	.section	.nv.shared.reserved.0,"aw",@nobits
	.weak		__nv_reservedSMEM_offset_0_alias
	.size		__nv_reservedSMEM_offset_0_alias, 0, 0
	.other		__nv_reservedSMEM_offset_0_alias,@"STO_CUDA_RESERVED_SHARED STV_DEFAULT"
__nv_reservedSMEM_offset_0_alias:
	.zero		0


//--------------------- .nv.constant0.matmul_kernel --------------------------
	.section	.nv.constant0.matmul_kernel,"a",@progbits
	.sectionflags	@""
	.align	4
.nv.constant0.matmul_kernel:
	.zero		608


//--------------------- SYMBOLS --------------------------

	.type		.nv.reservedSmem.offset0,@object
	.size		.nv.reservedSmem.offset0,0x4
